	.target	sm_90a

	.elftype	@"ET_EXEC"


//--------------------- .note.nv.tkinfo           --------------------------
	.section	.note.nv.tkinfo,"",@"SHT_NOTE"
	.sectionflags	@"SHF_NOTE_NV_TKINFO"
	.tkinfo
        /*0018*/ 	.word	0x00000002
        /*0030*/ 	.string	""
        /*0030*/ 	.string	"ptxas"
        /*0030*/ 	.string	"Cuda compilation tools, release 13.0, V13.0.88"
        /*0030*/ 	.string	"Build cuda_13.0.r13.0/compiler.36424714_0"
        /*0030*/ 	.string	"-arch sm_90a -m 64 "



//--------------------- .note.nv.cuinfo           --------------------------
	.section	.note.nv.cuinfo,"",@"SHT_NOTE"
	.sectionflags	@"SHF_NOTE_NV_CUINFO"
        /*0018*/ 	.short	0x0002
        /*001a*/ 	.short	0x005a
        /*001c*/ 	.short	0x0082
	.zero		2


//--------------------- .nv.info                  --------------------------
	.section	.nv.info,"",@"SHT_CUDA_INFO"
	.align	4


	//----- nvinfo : EIATTR_REGCOUNT
	.align		4
        /*0000*/ 	.byte	0x04, 0x2f
        /*0002*/ 	.short	(.L_16 - .L_15)
	.align		4
.L_15:
        /*0004*/ 	.word	index@(_ZN7cutlass13device_kernelINS_4fmha6kernel28FmhaKernelTmaWarpSpecializedINS1_10collective33FmhaBwdMainloopTmaWarpSpecializedINS_6half_tEfN4cute5tupleIJNS7_1CILi128EEESA_SA_EEENS4_16FusionBwdAdapterINS4_12CausalFusionEEEJEEENS4_17FmhaBwdEpilogueKVIS6_fNS8_IJNS9_ILi64EEESA_SA_EEEEENS2_23TileSchedulerBwdAdapterINS2_23IndividualTileSchedulerEEEJEEEEEvNT_6ParamsE)
        /*0008*/ 	.word	0x000000a8


	//----- nvinfo : EIATTR_FRAME_SIZE
	.align		4
.L_16:
        /*000c*/ 	.byte	0x04, 0x11
        /*000e*/ 	.short	(.L_18 - .L_17)
	.align		4
.L_17:
        /*0010*/ 	.word	index@(_ZN7cutlass13device_kernelINS_4fmha6kernel28FmhaKernelTmaWarpSpecializedINS1_10collective33FmhaBwdMainloopTmaWarpSpecializedINS_6half_tEfN4cute5tupleIJNS7_1CILi128EEESA_SA_EEENS4_16FusionBwdAdapterINS4_12CausalFusionEEEJEEENS4_17FmhaBwdEpilogueKVIS6_fNS8_IJNS9_ILi64EEESA_SA_EEEEENS2_23TileSchedulerBwdAdapterINS2_23IndividualTileSchedulerEEEJEEEEEvNT_6ParamsE)
        /*0014*/ 	.word	0x00000310


	//----- nvinfo : EIATTR_MIN_STACK_SIZE
	.align		4
.L_18:
        /*0018*/ 	.byte	0x04, 0x12
        /*001a*/ 	.short	(.L_20 - .L_19)
	.align		4
.L_19:
        /*001c*/ 	.word	index@(_ZN7cutlass13device_kernelINS_4fmha6kernel28FmhaKernelTmaWarpSpecializedINS1_10collective33FmhaBwdMainloopTmaWarpSpecializedINS_6half_tEfN4cute5tupleIJNS7_1CILi128EEESA_SA_EEENS4_16FusionBwdAdapterINS4_12CausalFusionEEEJEEENS4_17FmhaBwdEpilogueKVIS6_fNS8_IJNS9_ILi64EEESA_SA_EEEEENS2_23TileSchedulerBwdAdapterINS2_23IndividualTileSchedulerEEEJEEEEEvNT_6ParamsE)
        /*0020*/ 	.word	0x00000310
.L_20:


//--------------------- .nv.compat                --------------------------
	.section	.nv.compat,"",@"SHT_CUDA_COMPAT_INFO"
	.align	4
        /*0000*/ 	.byte	0x02, 0x09, 0x01, 0x00, 0x02, 0x02, 0x04, 0x00, 0x02, 0x05, 0x05, 0x00, 0x03, 0x07, 0x01, 0x01
        /*0010*/ 	.byte	0x02, 0x03, 0x01, 0x00, 0x02, 0x06, 0x01, 0x00, 0x04, 0x0b, 0x08, 0x00, 0x00, 0x00, 0x00, 0x00
        /*0020*/ 	.byte	0x00, 0x00, 0x00, 0x00


//--------------------- .nv.info._ZN7cutlass13device_kernelINS_4fmha6kernel28FmhaKernelTmaWarpSpecializedINS1_10collective33FmhaBwdMainloopTmaWarpSpecializedINS_6half_tEfN4cute5tupleIJNS7_1CILi128EEESA_SA_EEENS4_16FusionBwdAdapterINS4_12CausalFusionEEEJEEENS4_17FmhaBwdEpilogueKVIS6_fNS8_IJNS9_ILi64EEESA_SA_EEEEENS2_23TileSchedulerBwdAdapterINS2_23IndividualTileSchedulerEEEJEEEEEvNT_6ParamsE --------------------------
	.section	.nv.info._ZN7cutlass13device_kernelINS_4fmha6kernel28FmhaKernelTmaWarpSpecializedINS1_10collective33FmhaBwdMainloopTmaWarpSpecializedINS_6half_tEfN4cute5tupleIJNS7_1CILi128EEESA_SA_EEENS4_16FusionBwdAdapterINS4_12CausalFusionEEEJEEENS4_17FmhaBwdEpilogueKVIS6_fNS8_IJNS9_ILi64EEESA_SA_EEEEENS2_23TileSchedulerBwdAdapterINS2_23IndividualTileSchedulerEEEJEEEEEvNT_6ParamsE,"",@"SHT_CUDA_INFO"
	.sectionflags	@""
	.align	4


	//----- nvinfo : EIATTR_CUDA_API_VERSION
	.align		4
        /*0000*/ 	.byte	0x04, 0x37
        /*0002*/ 	.short	(.L_22 - .L_21)
.L_21:
        /*0004*/ 	.word	0x00000082


	//----- nvinfo : EIATTR_KPARAM_INFO
	.align		4
.L_22:
        /*0008*/ 	.byte	0x04, 0x17
        /*000a*/ 	.short	(.L_24 - .L_23)
.L_23:
        /*000c*/ 	.word	0x00000000
        /*0010*/ 	.short	0x0000
        /*0012*/ 	.short	0x0070
        /*0014*/ 	.byte	0x00, 0xf0, 0x01, 0x3a


	//----- nvinfo : EIATTR_SPARSE_MMA_MASK
	.align		4
.L_24:
        /*0018*/ 	.byte	0x03, 0x50
        /*001a*/ 	.short	0x0000


	//----- nvinfo : EIATTR_MAXREG_COUNT
	.align		4
        /*001c*/ 	.byte	0x03, 0x1b
        /*001e*/ 	.short	0x00a8


	//----- nvinfo : EIATTR_NUM_BARRIERS
	.align		4
        /*0020*/ 	.byte	0x02, 0x4c
        /*0022*/ 	.byte	0x02
	.zero		1


	//----- nvinfo : EIATTR_EXTERNS
	.align		4
        /*0024*/ 	.byte	0x04, 0x0f
        /*0026*/ 	.short	(.L_26 - .L_25)


	//   ....[0]....
	.align		4
.L_25:
        /*0028*/ 	.word	index@(__assertfail)


	//----- nvinfo : EIATTR_ANNOTATIONS
	.align		4
.L_26:
        /*002c*/ 	.byte	0x04, 0x55
        /*002e*/ 	.short	(.L_28 - .L_27)


	//   ....[0]....
.L_27:
        /*0030*/ 	.word	0x00000001
        /*0034*/ 	.byte	0x10, 0x0f, 0x00, 0x00, 0x01, 0x00, 0x00, 0x00, 0x50, 0x0f, 0x00, 0x00, 0x01, 0x00, 0x00, 0x00
        /* <DEDUP_REMOVED lines=115> */
        /*0774*/ 	.byte	0x10, 0xc6, 0x00, 0x00, 0x01, 0x00, 0x00, 0x00, 0x00, 0xc7, 0x00, 0x00


	//----- nvinfo : EIATTR_MERCURY_ISA_VERSION
	.align		4
.L_28:
        /*0780*/ 	.byte	0x03, 0x5f
        /*0782*/ 	.short	0x0101


	//----- nvinfo : EIATTR_INT_WARP_WIDE_INSTR_OFFSETS
	.align		4
        /*0784*/ 	.byte	0x04, 0x31
        /*0786*/ 	.short	(.L_30 - .L_29)


	//   ....[0]....
.L_29:
        /*0788*/ 	.word	0x000007e0


	//   ....[1]....
        /*078c*/ 	.word	0x000007f0


	//   ....[2]....
        /*0790*/ 	.word	0x00000800


	//   ....[3]....
        /*0794*/ 	.word	0x00000810


	//   ....[4]....
        /*0798*/ 	.word	0x00000820


	//----- nvinfo : EIATTR_COOP_GROUP_MASK_REGIDS
	.align		4
.L_30:
        /*079c*/ 	.byte	0x04, 0x29
        /*079e*/ 	.short	(.L_32 - .L_31)


	//   ....[0]....
.L_31:
        /*07a0*/ 	.word	0xffffffff


	//   ....[1]....
        /*07a4*/ 	.word	0xffffffff


	//   ....[2]....
        /*07a8*/ 	.word	0xffffffff


	//   ....[3]....
        /*07ac*/ 	.word	0xffffffff


	//   ....[4]....
        /*07b0*/ 	.word	0xffffffff


	//   ....[5]....
        /*07b4*/ 	.word	0xffffffff


	//----- nvinfo : EIATTR_COOP_GROUP_INSTR_OFFSETS
	.align		4
.L_32:
        /*07b8*/ 	.byte	0x04, 0x28
        /*07ba*/ 	.short	(.L_34 - .L_33)


	//   ....[0]....
.L_33:
        /*07bc*/ 	.word	0x00000060


	//   ....[1]....
        /*07c0*/ 	.word	0x00000090


	//   ....[2]....
        /*07c4*/ 	.word	0x00000250


	//   ....[3]....
        /*07c8*/ 	.word	0x00000480


	//   ....[4]....
        /*07cc*/ 	.word	0x00000620


	//   ....[5]....
        /*07d0*/ 	.word	0x00000780


	//----- nvinfo : EIATTR_REG_RECONFIG
	.align		4
.L_34:
        /*07d4*/ 	.byte	0x01, 0x54
	.zero		2


	//----- nvinfo : EIATTR_SYSCALL_OFFSETS
	.align		4
        /*07d8*/ 	.byte	0x04, 0x46
        /*07da*/ 	.short	(.L_36 - .L_35)


	//   ....[0]....
.L_35:
        /*07dc*/ 	.word	0x00009ea0


	//   ....[1]....
        /*07e0*/ 	.word	0x00009ff0


	//   ....[2]....
        /*07e4*/ 	.word	0x0000aec0


	//   ....[3]....
        /*07e8*/ 	.word	0x0000aff0


	//----- nvinfo : EIATTR_MBARRIER_INSTR_OFFSETS
	.align		4
.L_36:
        /*07ec*/ 	.byte	0x04, 0x39
        /*07ee*/ 	.short	(.L_38 - .L_37)


	//   ....[0]....
.L_37:
        /*07f0*/ 	.word	0x000003f0
        /*07f4*/ 	.word	0x000000ff
        /*07f8*/ 	.word	0x00058840
        /*07fc*/ 	.short	0x0100
        /*07fe*/ 	.byte	0x0a
	.zero		1


	//   ....[1]....
        /*0800*/ 	.word	0x00000400
        /*0804*/ 	.word	0x000000ff
        /*0808*/ 	.word	0x00058860
        /*080c*/ 	.short	0x0100
        /*080e*/ 	.byte	0x0a
	.zero		1


	//   ....[2]....
        /*0810*/ 	.word	0x00000410
        /*0814*/ 	.word	0x000000ff
        /*0818*/ 	.word	0x00058848
        /*081c*/ 	.short	0x0100
        /*081e*/ 	.byte	0x0a
	.zero		1


	//   ....[3]....
        /*0820*/ 	.word	0x00000420
        /*0824*/ 	.word	0x000000ff
        /*0828*/ 	.word	0x00058868
        /*082c*/ 	.short	0x0100
        /*082e*/ 	.byte	0x0a
	.zero		1


	//   ....[4]....
        /*0830*/ 	.word	0x00000430
        /*0834*/ 	.word	0x000000ff
        /*0838*/ 	.word	0x00058850
        /*083c*/ 	.short	0x0100
        /*083e*/ 	.byte	0x0a
	.zero		1


	//   ....[5]....
        /*0840*/ 	.word	0x00000440
        /*0844*/ 	.word	0x000000ff
        /*0848*/ 	.word	0x00058870
        /*084c*/ 	.short	0x0100
        /*084e*/ 	.byte	0x0a
	.zero		1


	//   ....[6]....
        /*0850*/ 	.word	0x00000450
        /*0854*/ 	.word	0x000000ff
        /*0858*/ 	.word	0x00058858
        /*085c*/ 	.short	0x0100
        /*085e*/ 	.byte	0x0a
	.zero		1


	//   ....[7]....
        /*0860*/ 	.word	0x00000460
        /*0864*/ 	.word	0x000000ff
        /*0868*/ 	.word	0x00058878
        /*086c*/ 	.short	0x0100
        /*086e*/ 	.byte	0x0a
	.zero		1


	//   ....[8]....
        /*0870*/ 	.word	0x00000590
        /*0874*/ 	.word	0x000000ff
        /*0878*/ 	.word	0x00058800
        /*087c*/ 	.short	0x0100
        /*087e*/ 	.byte	0x0a
	.zero		1


	//   ....[9]....
        /*0880*/ 	.word	0x000005a0
        /*0884*/ 	.word	0x000000ff
        /*0888*/ 	.word	0x00058820
        /*088c*/ 	.short	0x0100
        /*088e*/ 	.byte	0x0a
	.zero		1


	//   ....[10]....
        /*0890*/ 	.word	0x000005b0
        /*0894*/ 	.word	0x000000ff
        /*0898*/ 	.word	0x00058808
        /*089c*/ 	.short	0x0100
        /*089e*/ 	.byte	0x0a
	.zero		1


	//   ....[11]....
        /*08a0*/ 	.word	0x000005c0
        /*08a4*/ 	.word	0x000000ff
        /*08a8*/ 	.word	0x00058828
        /*08ac*/ 	.short	0x0100
        /*08ae*/ 	.byte	0x0a
	.zero		1


	//   ....[12]....
        /*08b0*/ 	.word	0x000005d0
        /*08b4*/ 	.word	0x000000ff
        /*08b8*/ 	.word	0x00058810
        /*08bc*/ 	.short	0x0100
        /*08be*/ 	.byte	0x0a
	.zero		1


	//   ....[13]....
        /*08c0*/ 	.word	0x000005e0
        /*08c4*/ 	.word	0x000000ff
        /*08c8*/ 	.word	0x00058830
        /*08cc*/ 	.short	0x0100
        /*08ce*/ 	.byte	0x0a
	.zero		1


	//   ....[14]....
        /*08d0*/ 	.word	0x000005f0
        /*08d4*/ 	.word	0x000000ff
        /*08d8*/ 	.word	0x00058818
        /*08dc*/ 	.short	0x0100
        /*08de*/ 	.byte	0x0a
	.zero		1


	//   ....[15]....
        /*08e0*/ 	.word	0x00000600
        /*08e4*/ 	.word	0x000000ff
        /*08e8*/ 	.word	0x00058838
        /*08ec*/ 	.short	0x0100
        /*08ee*/ 	.byte	0x0a
	.zero		1


	//   ....[16]....
        /*08f0*/ 	.word	0x00000730
        /*08f4*/ 	.word	0x000000ff
        /*08f8*/ 	.word	0x00058880
        /*08fc*/ 	.short	0x0100
        /*08fe*/ 	.byte	0x0a
	.zero		1


	//   ....[17]....
        /*0900*/ 	.word	0x00000740
        /*0904*/ 	.word	0x000000ff
        /*0908*/ 	.word	0x00058890
        /*090c*/ 	.short	0x0100
        /*090e*/ 	.byte	0x0a
	.zero		1


	//   ....[18]....
        /*0910*/ 	.word	0x00000750
        /*0914*/ 	.word	0x000000ff
        /*0918*/ 	.word	0x00058888
        /*091c*/ 	.short	0x0100
        /*091e*/ 	.byte	0x0a
	.zero		1


	//   ....[19]....
        /*0920*/ 	.word	0x00000760
        /*0924*/ 	.word	0x000000ff
        /*0928*/ 	.word	0x00058898
        /*092c*/ 	.short	0x0100
        /*092e*/ 	.byte	0x0a
	.zero		1


	//   ....[20]....
        /*0930*/ 	.word	0x000008c0
        /*0934*/ 	.word	0x000000ff
        /*0938*/ 	.word	0x000588a0
        /*093c*/ 	.short	0x0100
        /*093e*/ 	.byte	0x08
	.zero		1


	//   ....[21]....
        /*0940*/ 	.word	0x000008d0
        /*0944*/ 	.word	0x000000ff
        /*0948*/ 	.word	0x000588a8
        /*094c*/ 	.short	0x0100
        /*094e*/ 	.byte	0x08
	.zero		1


	//   ....[22]....
        /*0950*/ 	.word	0x000008e0
        /*0954*/ 	.word	0x000000ff
        /*0958*/ 	.word	0x000588b0
        /*095c*/ 	.short	0x0100
        /*095e*/ 	.byte	0x08
	.zero		1


	//   ....[23]....
        /*0960*/ 	.word	0x000008f0
        /*0964*/ 	.word	0x000000ff
        /*0968*/ 	.word	0x000588b8
        /*096c*/ 	.short	0x0100
        /*096e*/ 	.byte	0x08
	.zero		1


	//   ....[24]....
        /*0970*/ 	.word	0x000009f0
        /*0974*/ 	.word	0x000000ff
        /*0978*/ 	.word	0x000588d0
        /*097c*/ 	.short	0x0100
        /*097e*/ 	.byte	0x0a
	.zero		1


	//   ....[25]....
        /*0980*/ 	.word	0x00000a00
        /*0984*/ 	.word	0x000000ff
        /*0988*/ 	.word	0x000588f0
        /*098c*/ 	.short	0x0100
        /*098e*/ 	.byte	0x0a
	.zero		1


	//   ....[26]....
        /*0990*/ 	.word	0x00000a10
        /*0994*/ 	.word	0x000000ff
        /*0998*/ 	.word	0x000588d8
        /*099c*/ 	.short	0x0100
        /*099e*/ 	.byte	0x0a
	.zero		1


	//   ....[27]....
        /*09a0*/ 	.word	0x00000a20
        /*09a4*/ 	.word	0x000000ff
        /*09a8*/ 	.word	0x000588f8
        /*09ac*/ 	.short	0x0100
        /*09ae*/ 	.byte	0x0a
	.zero		1


	//   ....[28]....
        /*09b0*/ 	.word	0x00000a30
        /*09b4*/ 	.word	0x000000ff
        /*09b8*/ 	.word	0x000588e0
        /*09bc*/ 	.short	0x0100
        /*09be*/ 	.byte	0x0a
	.zero		1


	//   ....[29]....
        /*09c0*/ 	.word	0x00000a40
        /*09c4*/ 	.word	0x000000ff
        /*09c8*/ 	.word	0x00058900
        /*09cc*/ 	.short	0x0100
        /*09ce*/ 	.byte	0x0a
	.zero		1


	//   ....[30]....
        /*09d0*/ 	.word	0x00000a50
        /*09d4*/ 	.word	0x000000ff
        /*09d8*/ 	.word	0x000588e8
        /*09dc*/ 	.short	0x0100
        /*09de*/ 	.byte	0x0a
	.zero		1


	//   ....[31]....
        /*09e0*/ 	.word	0x00000a60
        /*09e4*/ 	.word	0x000000ff
        /*09e8*/ 	.word	0x00058908
        /*09ec*/ 	.short	0x0100
        /*09ee*/ 	.byte	0x0a
	.zero		1


	//   ....[32]....
        /*09f0*/ 	.word	0x00000e50
        /*09f4*/ 	.word	0x000000ff
        /*09f8*/ 	.word	0x00058840
        /*09fc*/ 	.short	0x010a
        /*09fe*/ 	.byte	0x07
	.zero		1


	//   ....[33]....
        /*0a00*/ 	.word	0x00000e90
        /*0a04*/ 	.word	0x000000ff
        /*0a08*/ 	.word	0x00058848
        /*0a0c*/ 	.short	0x010a
        /*0a0e*/ 	.byte	0x07
	.zero		1


	//   ....[34]....
        /*0a10*/ 	.word	0x000018e0
        /*0a14*/ 	.word	0x000000ff
        /*0a18*/ 	.word	0x00058800
        /*0a1c*/ 	.short	0x010a
        /*0a1e*/ 	.byte	0x0d
	.zero		1


	//   ....[35]....
        /*0a20*/ 	.word	0x00001db0
        /*0a24*/ 	.word	0x000000ff
        /*0a28*/ 	.word	0x00058800
        /*0a2c*/ 	.short	0x010a
        /*0a2e*/ 	.byte	0x10
	.zero		1


	//   ....[36]....
        /*0a30*/ 	.word	0x00002c90
        /*0a34*/ 	.word	0x000000ff
        /*0a38*/ 	.word	0x00000000
        /*0a3c*/ 	.short	0x010a
        /*0a3e*/ 	.byte	0x16
	.zero		1


	//   ....[37]....
        /*0a40*/ 	.word	0x00003dd0
        /*0a44*/ 	.word	0x000000ff
        /*0a48*/ 	.word	0x00000000
        /*0a4c*/ 	.short	0x0101
        /*0a4e*/ 	.byte	0x10
	.zero		1


	//   ....[38]....
        /*0a50*/ 	.word	0x00006140
        /*0a54*/ 	.word	0x000000ff
        /*0a58*/ 	.word	0x000588a0
        /*0a5c*/ 	.short	0x010a
        /*0a5e*/ 	.byte	0x10
	.zero		1


	//   ....[39]....
        /*0a60*/ 	.word	0x00006430
        /*0a64*/ 	.word	0x000000ff
        /*0a68*/ 	.word	0x000588a0
        /*0a6c*/ 	.short	0x0101
        /*0a6e*/ 	.byte	0x10
	.zero		1


	//   ....[40]....
        /*0a70*/ 	.word	0x00006af0
        /*0a74*/ 	.word	0x000000ff
        /*0a78*/ 	.word	0x00058890
        /*0a7c*/ 	.short	0x010a
        /*0a7e*/ 	.byte	0x10
	.zero		1


	//   ....[41]....
        /*0a80*/ 	.word	0x00006b30
        /*0a84*/ 	.word	0x000000ff
        /*0a88*/ 	.word	0x00058880
        /*0a8c*/ 	.short	0x0101
        /*0a8e*/ 	.byte	0x10
	.zero		1


	//   ....[42]....
        /*0a90*/ 	.word	0x00006ba0
        /*0a94*/ 	.word	0x000000ff
        /*0a98*/ 	.word	0x00000000
        /*0a9c*/ 	.short	0x010a
        /*0a9e*/ 	.byte	0x10
	.zero		1


	//   ....[43]....
        /*0aa0*/ 	.word	0x00007a10
        /*0aa4*/ 	.word	0x000000ff
        /*0aa8*/ 	.word	0x00000000
        /*0aac*/ 	.short	0x0101
        /*0aae*/ 	.byte	0x16
	.zero		1


	//   ....[44]....
        /*0ab0*/ 	.word	0x00007a70
        /*0ab4*/ 	.word	0x000000ff
        /*0ab8*/ 	.word	0x00058890
        /*0abc*/ 	.short	0x010a
        /*0abe*/ 	.byte	0x14
	.zero		1


	//   ....[45]....
        /*0ac0*/ 	.word	0x000097b0
        /*0ac4*/ 	.word	0x000000ff
        /*0ac8*/ 	.word	0x00058880
        /*0acc*/ 	.short	0x0101
        /*0ace*/ 	.byte	0x14
	.zero		1


	//   ....[46]....
        /*0ad0*/ 	.word	0x000098e0
        /*0ad4*/ 	.word	0x000000ff
        /*0ad8*/ 	.word	0x00000000
        /*0adc*/ 	.short	0x0101
        /*0ade*/ 	.byte	0x06
	.zero		1


	//   ....[47]....
        /*0ae0*/ 	.word	0x00009990
        /*0ae4*/ 	.word	0x000000ff
        /*0ae8*/ 	.word	0x00000000
        /*0aec*/ 	.short	0x0101
        /*0aee*/ 	.byte	0x06
	.zero		1


	//   ....[48]....
        /*0af0*/ 	.word	0x00009b20
        /*0af4*/ 	.word	0x000000ff
        /*0af8*/ 	.word	0x00000000
        /*0afc*/ 	.short	0x0101
        /*0afe*/ 	.byte	0x05
	.zero		1


	//   ....[49]....
        /*0b00*/ 	.word	0x00009b90
        /*0b04*/ 	.word	0x000000ff
        /*0b08*/ 	.word	0x00000000
        /*0b0c*/ 	.short	0x0101
        /*0b0e*/ 	.byte	0x04
	.zero		1


	//   ....[50]....
        /*0b10*/ 	.word	0x00009c40
        /*0b14*/ 	.word	0x000000ff
        /*0b18*/ 	.word	0x00058890
        /*0b1c*/ 	.short	0x010a
        /*0b1e*/ 	.byte	0x04
	.zero		1


	//   ....[51]....
        /*0b20*/ 	.word	0x00009d00
        /*0b24*/ 	.word	0x000000ff
        /*0b28*/ 	.word	0x00058890
        /*0b2c*/ 	.short	0x010a
        /*0b2e*/ 	.byte	0x06
	.zero		1


	//   ....[52]....
        /*0b30*/ 	.word	0x00009d80
        /*0b34*/ 	.word	0x000000ff
        /*0b38*/ 	.word	0x000588a0
        /*0b3c*/ 	.short	0x010a
        /*0b3e*/ 	.byte	0x04
	.zero		1


	//   ....[53]....
        /*0b40*/ 	.word	0x0000b910
        /*0b44*/ 	.word	0x000000ff
        /*0b48*/ 	.word	0x000588a0
        /*0b4c*/ 	.short	0x0101
        /*0b4e*/ 	.byte	0x25
	.zero		1


	//   ....[54]....
        /*0b50*/ 	.word	0x0000bbf0
        /*0b54*/ 	.word	0x000000ff
        /*0b58*/ 	.word	0x00058880
        /*0b5c*/ 	.short	0x010a
        /*0b5e*/ 	.byte	0x08
	.zero		1


	//   ....[55]....
        /*0b60*/ 	.word	0x0000bce0
        /*0b64*/ 	.word	0x000000ff
        /*0b68*/ 	.word	0x00000000
        /*0b6c*/ 	.short	0x0101
        /*0b6e*/ 	.byte	0x08
	.zero		1


	//   ....[56]....
        /*0b70*/ 	.word	0x0000d7d0
        /*0b74*/ 	.word	0x000000ff
        /*0b78*/ 	.word	0x00000000
        /*0b7c*/ 	.short	0x0101
        /*0b7e*/ 	.byte	0x0e
	.zero		1


	//   ....[57]....
        /*0b80*/ 	.word	0x0000d9c0
        /*0b84*/ 	.word	0x00000005
        /*0b88*/ 	.word	0x00058860
        /*0b8c*/ 	.short	0x010a
        /*0b8e*/ 	.byte	0x3f
	.zero		1


	//   ....[58]....
        /*0b90*/ 	.word	0x0000dc50
        /*0b94*/ 	.word	0x00000007
        /*0b98*/ 	.word	0x00058820
        /*0b9c*/ 	.short	0x010a
        /*0b9e*/ 	.byte	0x3f
	.zero		1


	//   ....[59]....
        /*0ba0*/ 	.word	0x0000e070
        /*0ba4*/ 	.word	0x00000006
        /*0ba8*/ 	.word	0x00058860
        /*0bac*/ 	.short	0x010a
        /*0bae*/ 	.byte	0x3f
	.zero		1


	//   ....[60]....
        /*0bb0*/ 	.word	0x0000e350
        /*0bb4*/ 	.word	0x00000007
        /*0bb8*/ 	.word	0x00058860
        /*0bbc*/ 	.short	0x010a
        /*0bbe*/ 	.byte	0x3f
	.zero		1


	//   ....[61]....
        /*0bc0*/ 	.word	0x0000e680
        /*0bc4*/ 	.word	0x00000007
        /*0bc8*/ 	.word	0x00058820
        /*0bcc*/ 	.short	0x010a
        /*0bce*/ 	.byte	0x3f
	.zero		1


	//   ....[62]....
        /*0bd0*/ 	.word	0x0000eae0
        /*0bd4*/ 	.word	0x00000007
        /*0bd8*/ 	.word	0x00058860
        /*0bdc*/ 	.short	0x010a
        /*0bde*/ 	.byte	0x3f
	.zero		1


	//   ....[63]....
        /*0be0*/ 	.word	0x0000ef40
        /*0be4*/ 	.word	0x00000008
        /*0be8*/ 	.word	0x00058820
        /*0bec*/ 	.short	0x010a
        /*0bee*/ 	.byte	0x3f
	.zero		1


	//   ....[64]....
        /*0bf0*/ 	.word	0x0000f3a0
        /*0bf4*/ 	.word	0x00000008
        /*0bf8*/ 	.word	0x00058820
        /*0bfc*/ 	.short	0x010a
        /*0bfe*/ 	.byte	0x3f
	.zero		1


	//   ....[65]....
        /*0c00*/ 	.word	0x0000f7f0
        /*0c04*/ 	.word	0x00000003
        /*0c08*/ 	.word	0x00058840
        /*0c0c*/ 	.short	0x010a
        /*0c0e*/ 	.byte	0x3f
	.zero		1


	//   ....[66]....
        /*0c10*/ 	.word	0x0000f850
        /*0c14*/ 	.word	0x00000005
        /*0c18*/ 	.word	0x00058848
        /*0c1c*/ 	.short	0x010a
        /*0c1e*/ 	.byte	0x3f
	.zero		1


	//   ....[67]....
        /*0c20*/ 	.word	0x0000f8b0
        /*0c24*/ 	.word	0x00000007
        /*0c28*/ 	.word	0x00058800
        /*0c2c*/ 	.short	0x010a
        /*0c2e*/ 	.byte	0x3f
	.zero		1


	//   ....[68]....
        /*0c30*/ 	.word	0x0000f910
        /*0c34*/ 	.word	0x00000007
        /*0c38*/ 	.word	0x00058800
        /*0c3c*/ 	.short	0x010a
        /*0c3e*/ 	.byte	0x3f
	.zero		1


	//   ....[69]....
        /*0c40*/ 	.word	0x0000f970
        /*0c44*/ 	.word	0x00000007
        /*0c48*/ 	.word	0x00000000
        /*0c4c*/ 	.short	0x010a
        /*0c4e*/ 	.byte	0x3f
	.zero		1


	//   ....[70]....
        /*0c50*/ 	.word	0x0000f9d0
        /*0c54*/ 	.word	0x00000038
        /*0c58*/ 	.word	0x000588a0
        /*0c5c*/ 	.short	0x010a
        /*0c5e*/ 	.byte	0x3f
	.zero		1


	//   ....[71]....
        /*0c60*/ 	.word	0x0000fa30
        /*0c64*/ 	.word	0x00000007
        /*0c68*/ 	.word	0x00058890
        /*0c6c*/ 	.short	0x010a
        /*0c6e*/ 	.byte	0x3f
	.zero		1


	//   ....[72]....
        /*0c70*/ 	.word	0x0000fa90
        /*0c74*/ 	.word	0x00000007
        /*0c78*/ 	.word	0x00000000
        /*0c7c*/ 	.short	0x010a
        /*0c7e*/ 	.byte	0x3f
	.zero		1


	//   ....[73]....
        /*0c80*/ 	.word	0x0000faf0
        /*0c84*/ 	.word	0x00000002
        /*0c88*/ 	.word	0x00058890
        /*0c8c*/ 	.short	0x010a
        /*0c8e*/ 	.byte	0x3f
	.zero		1


	//   ....[74]....
        /*0c90*/ 	.word	0x0000fb50
        /*0c94*/ 	.word	0x00000003
        /*0c98*/ 	.word	0x00058890
        /*0c9c*/ 	.short	0x010a
        /*0c9e*/ 	.byte	0x3f
	.zero		1


	//   ....[75]....
        /*0ca0*/ 	.word	0x0000fbb0
        /*0ca4*/ 	.word	0x00000003
        /*0ca8*/ 	.word	0x00058890
        /*0cac*/ 	.short	0x010a
        /*0cae*/ 	.byte	0x3f
	.zero		1


	//   ....[76]....
        /*0cb0*/ 	.word	0x0000fc10
        /*0cb4*/ 	.word	0x00000003
        /*0cb8*/ 	.word	0x000588a0
        /*0cbc*/ 	.short	0x010a
        /*0cbe*/ 	.byte	0x3f
	.zero		1


	//   ....[77]....
        /*0cc0*/ 	.word	0x0000fc70
        /*0cc4*/ 	.word	0x00000003
        /*0cc8*/ 	.word	0x00058880
        /*0ccc*/ 	.short	0x010a
        /*0cce*/ 	.byte	0x3f
	.zero		1


	//   ....[78]....
        /*0cd0*/ 	.word	0x0000fcc0
        /*0cd4*/ 	.word	0x00000005
        /*0cd8*/ 	.word	0x00058860
        /*0cdc*/ 	.short	0x010a
        /*0cde*/ 	.byte	0x3f
	.zero		1


	//   ....[79]....
        /*0ce0*/ 	.word	0x0000fd10
        /*0ce4*/ 	.word	0x00000007
        /*0ce8*/ 	.word	0x00058820
        /*0cec*/ 	.short	0x010a
        /*0cee*/ 	.byte	0x3f
	.zero		1


	//   ....[80]....
        /*0cf0*/ 	.word	0x0000fd60
        /*0cf4*/ 	.word	0x00000006
        /*0cf8*/ 	.word	0x00058860
        /*0cfc*/ 	.short	0x010a
        /*0cfe*/ 	.byte	0x3f
	.zero		1


	//   ....[81]....
        /*0d00*/ 	.word	0x0000fdb0
        /*0d04*/ 	.word	0x00000007
        /*0d08*/ 	.word	0x00058860
        /*0d0c*/ 	.short	0x010a
        /*0d0e*/ 	.byte	0x3f
	.zero		1


	//   ....[82]....
        /*0d10*/ 	.word	0x0000fe00
        /*0d14*/ 	.word	0x00000007
        /*0d18*/ 	.word	0x00058820
        /*0d1c*/ 	.short	0x010a
        /*0d1e*/ 	.byte	0x3f
	.zero		1


	//   ....[83]....
        /*0d20*/ 	.word	0x0000fe50
        /*0d24*/ 	.word	0x00000007
        /*0d28*/ 	.word	0x00058860
        /*0d2c*/ 	.short	0x010a
        /*0d2e*/ 	.byte	0x3f
	.zero		1


	//   ....[84]....
        /*0d30*/ 	.word	0x0000fea0
        /*0d34*/ 	.word	0x00000008
        /*0d38*/ 	.word	0x00058820
        /*0d3c*/ 	.short	0x010a
        /*0d3e*/ 	.byte	0x3f
	.zero		1


	//   ....[85]....
        /*0d40*/ 	.word	0x0000fef0
        /*0d44*/ 	.word	0x00000008
        /*0d48*/ 	.word	0x00058820
        /*0d4c*/ 	.short	0x010a
        /*0d4e*/ 	.byte	0x3f
	.zero		1


	//----- nvinfo : EIATTR_NUM_MBARRIERS
	.align		4
.L_38:
        /*0d50*/ 	.byte	0x03, 0x38
        /*0d52*/ 	.short	0x0020


	//----- nvinfo : EIATTR_EXIT_INSTR_OFFSETS
	.align		4
        /*0d54*/ 	.byte	0x04, 0x1c
        /*0d56*/ 	.short	(.L_40 - .L_39)


	//   ....[0]....
.L_39:
        /*0d58*/ 	.word	0x00000b00


	//   ....[1]....
        /*0d5c*/ 	.word	0x0000b920


	//   ....[2]....
        /*0d60*/ 	.word	0x0000b980


	//   ....[3]....
        /*0d64*/ 	.word	0x0000d7e0


	//   ....[4]....
        /*0d68*/ 	.word	0x0000ed40


	//   ....[5]....
        /*0d6c*/ 	.word	0x0000f7d0


	//----- nvinfo : EIATTR_MAX_THREADS
	.align		4
.L_40:
        /*0d70*/ 	.byte	0x04, 0x05
        /*0d72*/ 	.short	(.L_42 - .L_41)
.L_41:
        /*0d74*/ 	.word	0x00000180
        /*0d78*/ 	.word	0x00000001
        /*0d7c*/ 	.word	0x00000001


	//----- nvinfo : EIATTR_CRS_STACK_SIZE
	.align		4
.L_42:
        /*0d80*/ 	.byte	0x04, 0x1e
        /*0d82*/ 	.short	(.L_44 - .L_43)
.L_43:
        /*0d84*/ 	.word	0x00000000


	//----- nvinfo : EIATTR_CBANK_PARAM_SIZE
	.align		4
.L_44:
        /*0d88*/ 	.byte	0x03, 0x19
        /*0d8a*/ 	.short	0x0ef0


	//----- nvinfo : EIATTR_PARAM_CBANK
	.align		4
        /*0d8c*/ 	.byte	0x04, 0x0a
        /*0d8e*/ 	.short	(.L_46 - .L_45)
	.align		4
.L_45:
        /*0d90*/ 	.word	index@(.nv.constant0._ZN7cutlass13device_kernelINS_4fmha6kernel28FmhaKernelTmaWarpSpecializedINS1_10collective33FmhaBwdMainloopTmaWarpSpecializedINS_6half_tEfN4cute5tupleIJNS7_1CILi128EEESA_SA_EEENS4_16FusionBwdAdapterINS4_12CausalFusionEEEJEEENS4_17FmhaBwdEpilogueKVIS6_fNS8_IJNS9_ILi64EEESA_SA_EEEEENS2_23TileSchedulerBwdAdapterINS2_23IndividualTileSchedulerEEEJEEEEEvNT_6ParamsE)
        /*0d94*/ 	.short	0x0210
        /*0d96*/ 	.short	0x0ef0


	//----- nvinfo : EIATTR_SW_WAR
	.align		4
.L_46:
        /*0d98*/ 	.byte	0x04, 0x36
        /*0d9a*/ 	.short	(.L_48 - .L_47)
.L_47:
        /*0d9c*/ 	.word	0x00000008
.L_48:


//--------------------- .nv.callgraph             --------------------------
	.section	.nv.callgraph,"",@"SHT_CUDA_CALLGRAPH"
	.align	4
	.sectionentsize	8
	.align		4
        /*0000*/ 	.word	0x00000000
	.align		4
        /*0004*/ 	.word	0xffffffff
	.align		4
        /*0008*/ 	.word	index@(_ZN7cutlass13device_kernelINS_4fmha6kernel28FmhaKernelTmaWarpSpecializedINS1_10collective33FmhaBwdMainloopTmaWarpSpecializedINS_6half_tEfN4cute5tupleIJNS7_1CILi128EEESA_SA_EEENS4_16FusionBwdAdapterINS4_12CausalFusionEEEJEEENS4_17FmhaBwdEpilogueKVIS6_fNS8_IJNS9_ILi64EEESA_SA_EEEEENS2_23TileSchedulerBwdAdapterINS2_23IndividualTileSchedulerEEEJEEEEEvNT_6ParamsE)
	.align		4
        /*000c*/ 	.word	index@(__assertfail)
	.align		4
        /*0010*/ 	.word	0x00000000
	.align		4
        /*0014*/ 	.word	0xfffffffe
	.align		4
        /*0018*/ 	.word	0x00000000
	.align		4
        /*001c*/ 	.word	0xfffffffd
	.align		4
        /*0020*/ 	.word	0x00000000
	.align		4
        /*0024*/ 	.word	0xfffffffc


//--------------------- .nv.constant4             --------------------------
	.section	.nv.constant4,"a",@progbits
	.align	8
	.align		8
.nv.constant4:
        /*0000*/ 	.dword	__assertfail
	.align		8
        /*0008*/ 	.dword	__unnamed_1
	.align		8
        /*0010*/ 	.dword	__unnamed_2
	.align		8
        /*0018*/ 	.dword	_ZN39_INTERNAL_361aff91_4_k_cu_9d174252_39354cuda3std3__45__cpo5beginE
	.align		8
        /*0020*/ 	.dword	_ZN39_INTERNAL_361aff91_4_k_cu_9d174252_39354cuda3std3__45__cpo3endE
	.align		8
        /*0028*/ 	.dword	_ZN39_INTERNAL_361aff91_4_k_cu_9d174252_39354cuda3std3__45__cpo6cbeginE
	.align		8
        /*0030*/ 	.dword	_ZN39_INTERNAL_361aff91_4_k_cu_9d174252_39354cuda3std3__45__cpo4cendE
	.align		8
        /*0038*/ 	.dword	_ZN39_INTERNAL_361aff91_4_k_cu_9d174252_39354cuda3std3__441_GLOBAL__N__361aff91_4_k_cu_9d174252_39356ignoreE
	.align		8
        /*0040*/ 	.dword	_ZN39_INTERNAL_361aff91_4_k_cu_9d174252_39354cuda3std3__419piecewise_constructE
	.align		8
        /*0048*/ 	.dword	_ZN39_INTERNAL_361aff91_4_k_cu_9d174252_39354cuda3std3__48in_placeE
	.align		8
        /*0050*/ 	.dword	_ZN39_INTERNAL_361aff91_4_k_cu_9d174252_39354cuda3std6ranges3__45__cpo4swapE
	.align		8
        /*0058*/ 	.dword	_ZN39_INTERNAL_361aff91_4_k_cu_9d174252_39354cuda3std6ranges3__45__cpo9iter_moveE
	.align		8
        /*0060*/ 	.dword	_ZN39_INTERNAL_361aff91_4_k_cu_9d174252_39354cute7productE
	.align		8
        /*0068*/ 	.dword	_ZN39_INTERNAL_361aff91_4_k_cu_9d174252_39354cute1_E
	.align		8
        /*0070*/ 	.dword	$str$24
	.align		8
        /*0078*/ 	.dword	$str$25


//--------------------- .text._ZN7cutlass13device_kernelINS_4fmha6kernel28FmhaKernelTmaWarpSpecializedINS1_10collective33FmhaBwdMainloopTmaWarpSpecializedINS_6half_tEfN4cute5tupleIJNS7_1CILi128EEESA_SA_EEENS4_16FusionBwdAdapterINS4_12CausalFusionEEEJEEENS4_17FmhaBwdEpilogueKVIS6_fNS8_IJNS9_ILi64EEESA_SA_EEEEENS2_23TileSchedulerBwdAdapterINS2_23IndividualTileSchedulerEEEJEEEEEvNT_6ParamsE --------------------------
	.section	.text._ZN7cutlass13device_kernelINS_4fmha6kernel28FmhaKernelTmaWarpSpecializedINS1_10collective33FmhaBwdMainloopTmaWarpSpecializedINS_6half_tEfN4cute5tupleIJNS7_1CILi128EEESA_SA_EEENS4_16FusionBwdAdapterINS4_12CausalFusionEEEJEEENS4_17FmhaBwdEpilogueKVIS6_fNS8_IJNS9_ILi64EEESA_SA_EEEEENS2_23TileSchedulerBwdAdapterINS2_23IndividualTileSchedulerEEEJEEEEEvNT_6ParamsE,"ax",@progbits
	.align	128
.text._ZN7cutlass13device_kernelINS_4fmha6kernel28FmhaKernelTmaWarpSpecializedINS1_10collective33FmhaBwdMainloopTmaWarpSpecializedINS_6half_tEfN4cute5tupleIJNS7_1CILi128EEESA_SA_EEENS4_16FusionBwdAdapterINS4_12CausalFusionEEEJEEENS4_17FmhaBwdEpilogueKVIS6_fNS8_IJNS9_ILi64EEESA_SA_EEEEENS2_23TileSchedulerBwdAdapterINS2_23IndividualTileSchedulerEEEJEEEEEvNT_6ParamsE:
        .type           _ZN7cutlass13device_kernelINS_4fmha6kernel28FmhaKernelTmaWarpSpecializedINS1_10collective33FmhaBwdMainloopTmaWarpSpecializedINS_6half_tEfN4cute5tupleIJNS7_1CILi128EEESA_SA_EEENS4_16FusionBwdAdapterINS4_12CausalFusionEEEJEEENS4_17FmhaBwdEpilogueKVIS6_fNS8_IJNS9_ILi64EEESA_SA_EEEEENS2_23TileSchedulerBwdAdapterINS2_23IndividualTileSchedulerEEEJEEEEEvNT_6ParamsE,@function
        .size           _ZN7cutlass13device_kernelINS_4fmha6kernel28FmhaKernelTmaWarpSpecializedINS1_10collective33FmhaBwdMainloopTmaWarpSpecializedINS_6half_tEfN4cute5tupleIJNS7_1CILi128EEESA_SA_EEENS4_16FusionBwdAdapterINS4_12CausalFusionEEEJEEENS4_17FmhaBwdEpilogueKVIS6_fNS8_IJNS9_ILi64EEESA_SA_EEEEENS2_23TileSchedulerBwdAdapterINS2_23IndividualTileSchedulerEEEJEEEEEvNT_6ParamsE,(.L_x_167 - _ZN7cutlass13device_kernelINS_4fmha6kernel28FmhaKernelTmaWarpSpecializedINS1_10collective33FmhaBwdMainloopTmaWarpSpecializedINS_6half_tEfN4cute5tupleIJNS7_1CILi128EEESA_SA_EEENS4_16FusionBwdAdapterINS4_12CausalFusionEEEJEEENS4_17FmhaBwdEpilogueKVIS6_fNS8_IJNS9_ILi64EEESA_SA_EEEEENS2_23TileSchedulerBwdAdapterINS2_23IndividualTileSchedulerEEEJEEEEEvNT_6ParamsE)
        .other          _ZN7cutlass13device_kernelINS_4fmha6kernel28FmhaKernelTmaWarpSpecializedINS1_10collective33FmhaBwdMainloopTmaWarpSpecializedINS_6half_tEfN4cute5tupleIJNS7_1CILi128EEESA_SA_EEENS4_16FusionBwdAdapterINS4_12CausalFusionEEEJEEENS4_17FmhaBwdEpilogueKVIS6_fNS8_IJNS9_ILi64EEESA_SA_EEEEENS2_23TileSchedulerBwdAdapterINS2_23IndividualTileSchedulerEEEJEEEEEvNT_6ParamsE,@"STO_CUDA_ENTRY STV_DEFAULT"
_ZN7cutlass13device_kernelINS_4fmha6kernel28FmhaKernelTmaWarpSpecializedINS1_10collective33FmhaBwdMainloopTmaWarpSpecializedINS_6half_tEfN4cute5tupleIJNS7_1CILi128EEESA_SA_EEENS4_16FusionBwdAdapterINS4_12CausalFusionEEEJEEENS4_17FmhaBwdEpilogueKVIS6_fNS8_IJNS9_ILi64EEESA_SA_EEEEENS2_23TileSchedulerBwdAdapterINS2_23IndividualTileSchedulerEEEJEEEEEvNT_6ParamsE:
[----:B------:R-:W1:Y:S02]  /*0000*/  LDC R1, c[0x0][0x28] ;  /* 0x00000a00ff017b82 */ /* 0x000e640000000800 */
[----:B-1----:R-:W-:Y:S01]  /*0010*/  VIADD R1, R1, 0xfffffcf0 ;  /* 0xfffffcf001017836 */ /* 0x002fe20000000000 */
[----:B------:R-:W1:Y:S01]  /*0020*/  S2R R0, SR_TID.X ;  /* 0x0000000000007919 */ /* 0x000e620000002100 */
[----:B------:R-:W-:Y:S01]  /*0030*/  ELECT P1, URZ, PT ;  /* 0x00000000003f782f */ /* 0x000fe20003820000 */
[----:B------:R-:W-:Y:S01]  /*0040*/  BSSY B0, `(.L_x_0) ;  /* 0x0000020000007945 */ /* 0x000fe20003800000 */
[----:B-1----:R-:W-:-:S05]  /*0050*/  SHF.R.U32.HI R2, RZ, 0x5, R0 ;  /* 0x00000005ff027819 */ /* 0x002fca0000011600 */
[----:B------:R-:W1:Y:S02]  /*0060*/  SHFL.IDX PT, R3, R2, RZ, 0x1f ;  /* 0x00001fff02037589 */ /* 0x000e6400000e0000 */
[----:B-1----:R-:W-:Y:S02]  /*0070*/  R2UR UR5, R3 ;  /* 0x00000000030572ca */ /* 0x002fe400000e0000 */
[----:B------:R-:W-:-:S06]  /*0080*/  SHF.R.U32.HI R3, RZ, 0x7, R0 ;  /* 0x00000007ff037819 */ /* 0x000fcc0000011600 */
[----:B------:R-:W1:Y:S05]  /*0090*/  SHFL.IDX PT, R3, R3, RZ, 0x1f ;  /* 0x00001fff03037589 */ /* 0x000e6a00000e0000 */
[----:B------:R-:W-:Y:S02]  /*00a0*/  USHF.R.S32.HI UR4, URZ, 0x1f, UR5 ;  /* 0x0000001f3f047899 */ /* 0x000fe40008011405 */
[----:B------:R-:W-:Y:S02]  /*00b0*/  ISETP.NE.OR P0, PT, RZ, UR5, !P1 ;  /* 0x00000005ff007c0c */ /* 0x000fe4000cf05670 */
[----:B------:R-:W-:-:S04]  /*00c0*/  ULEA.HI UR4, UR4, UR5, URZ, 0x2 ;  /* 0x0000000504047291 */ /* 0x000fc8000f8f103f */
[----:B------:R-:W-:-:S04]  /*00d0*/  ULOP3.LUT UR4, UR4, 0xfffffffc, URZ, 0xc0, !UPT ;  /* 0xfffffffc04047892 */ /* 0x000fc8000f8ec03f */
[----:B------:R-:W-:-:S03]  /*00e0*/  UIADD3 UR5, UR5, -UR4, URZ ;  /* 0x8000000405057290 */ /* 0x000fc6000fffe03f */
[----:B------:R-:W-:Y:S09]  /*00f0*/  @P0 BRA `(.L_x_1) ;  /* 0x0000000000500947 */ /* 0x000ff20003800000 */
[----:B------:R-:W-:Y:S02]  /*0100*/  ULDC.64 UR6, c[0x0][0x198] ;  /* 0x0000660000067ab9 */ /* 0x000fe40000000a00 */
[----:B------:R-:W-:Y:S02]  /*0110*/  UIADD3 UR8, UP0, UR6, 0xf0, URZ ;  /* 0x000000f006087890 */ /* 0x000fe4000ff1e03f */
[----:B------:R-:W-:Y:S02]  /*0120*/  UIADD3 UR10, UP1, UR6, 0x1f0, URZ ;  /* 0x000001f0060a7890 */ /* 0x000fe4000ff3e03f */
[----:B------:R-:W-:Y:S02]  /*0130*/  UIADD3 UR12, UP2, UR6, 0x2f0, URZ ;  /* 0x000002f0060c7890 */ /* 0x000fe4000ff5e03f */
[----:B------:R-:W-:Y:S02]  /*0140*/  UIADD3 UR14, UP3, UR6, 0x3f0, URZ ;  /* 0x000003f0060e7890 */ /* 0x000fe4000ff7e03f */
[----:B------:R-:W-:-:S02]  /*0150*/  UIADD3 UR16, UP4, UR6, 0x5f0, URZ ;  /* 0x000005f006107890 */ /* 0x000fc4000ff9e03f */
[----:B------:R-:W-:Y:S02]  /*0160*/  UIADD3.X UR9, URZ, UR7, URZ, UP0, !UPT ;  /* 0x000000073f097290 */ /* 0x000fe400087fe43f */
[----:B------:R-:W-:Y:S02]  /*0170*/  UIADD3 UR6, UP5, UR6, 0x4f0, URZ ;  /* 0x000004f006067890 */ /* 0x000fe4000ffbe03f */
[----:B------:R-:W-:Y:S02]  /*0180*/  UIADD3.X UR11, URZ, UR7, URZ, UP1, !UPT ;  /* 0x000000073f0b7290 */ /* 0x000fe40008ffe43f */
[----:B------:R-:W-:Y:S02]  /*0190*/  UIADD3.X UR13, URZ, UR7, URZ, UP2, !UPT ;  /* 0x000000073f0d7290 */ /* 0x000fe400097fe43f */
[----:B------:R-:W-:Y:S01]  /*01a0*/  UIADD3.X UR15, URZ, UR7, URZ, UP3, !UPT ;  /* 0x000000073f0f7290 */ /* 0x000fe20009ffe43f */
[----:B------:R2:W-:Y:S01]  /*01b0*/  UTMACCTL.PF [UR8] ;  /* 0x00000000080079b9 */ /* 0x0005e20008040000 */
[----:B------:R-:W-:-:S03]  /*01c0*/  UIADD3.X UR17, URZ, UR7, URZ, UP4, !UPT ;  /* 0x000000073f117290 */ /* 0x000fc6000a7fe43f */
[----:B------:R2:W-:Y:S01]  /*01d0*/  UTMACCTL.PF [UR10] ;  /* 0x000000000a0079b9 */ /* 0x0005e20008040000 */
[----:B------:R-:W-:Y:S01]  /*01e0*/  UIADD3.X UR7, URZ, UR7, URZ, UP5, !UPT ;  /* 0x000000073f077290 */ /* 0x000fe2000affe43f */
[----:B------:R2:W-:Y:S02]  /*01f0*/  UTMACCTL.PF [UR12] ;  /* 0x000000000c0079b9 */ /* 0x0005e40008040000 */
[----:B------:R2:W-:Y:S02]  /*0200*/  UTMACCTL.PF [UR14] ;  /* 0x000000000e0079b9 */ /* 0x0005e40008040000 */
[----:B------:R2:W-:Y:S04]  /*0210*/  UTMACCTL.PF [UR16] ;  /* 0x00000000100079b9 */ /* 0x0005e80008040000 */
[----:B------:R2:W-:Y:S02]  /*0220*/  UTMACCTL.PF [UR6] ;  /* 0x00000000060079b9 */ /* 0x0005e40008040000 */
[----:B--2---:R-:W-:Y:S01]  /*0230*/  NOP ;  /* 0x0000000000007918 */ /* 0x004fe20000000000 */
.L_x_1:
[----:B------:R-:W-:Y:S05]  /*0240*/  BSYNC B0 ;  /* 0x0000000000007941 */ /* 0x000fea0003800000 */
.L_x_0:
[----:B------:R-:W2:Y:S01]  /*0250*/  SHFL.IDX PT, R4, R2, RZ, 0x1f ;  /* 0x00001fff02047589 */ /* 0x000ea200000e0000 */
[----:B-1----:R-:W-:Y:S01]  /*0260*/  R2UR UR13, R3 ;  /* 0x00000000030d72ca */ /* 0x002fe200000e0000 */
[----:B------:R-:W-:-:S12]  /*0270*/  UISETP.NE.AND UP0, UPT, UR5, 0x1, UPT ;  /* 0x000000010500788c */ /* 0x000fd8000bf05270 */
[----:B------:R-:W-:Y:S02]  /*0280*/  UIADD3 UR39, UR13, -0x1, URZ ;  /* 0xffffffff0d277890 */ /* 0x000fe4000fffe03f */
[----:B------:R-:W-:Y:S02]  /*0290*/  ULOP3.LUT UP2, URZ, UR13, UR5, URZ, 0xfc, !UPT ;  /* 0x000000050d3f7292 */ /* 0x000fe4000f84fc3f */
[----:B------:R-:W-:Y:S02]  /*02a0*/  UISETP.EQ.AND UP1, UPT, UR13, URZ, !UP0 ;  /* 0x0000003f0d00728c */ /* 0x000fe4000c722270 */
[----:B------:R-:W-:Y:S02]  /*02b0*/  UISETP.GE.U32.AND UP3, UPT, UR39, 0x4, UPT ;  /* 0x000000042700788c */ /* 0x000fe4000bf66070 */
[----:B------:R-:W-:Y:S01]  /*02c0*/  USEL UR15, URZ, 0x2, UP2 ;  /* 0x000000023f0f7887 */ /* 0x000fe20009000000 */
[----:B--2---:R-:W-:Y:S01]  /*02d0*/  ISETP.NE.AND P0, PT, R4, RZ, PT ;  /* 0x000000ff0400720c */ /* 0x004fe20003f05270 */
[----:B------:R-:W-:-:S02]  /*02e0*/  USEL UR4, URZ, 0x1, !UP1 ;  /* 0x000000013f047887 */ /* 0x000fc4000c800000 */
[----:B------:R-:W-:Y:S02]  /*02f0*/  USEL UR15, UR15, 0x1, UP3 ;  /* 0x000000010f0f7887 */ /* 0x000fe40009800000 */
[----:B------:R-:W-:-:S08]  /*0300*/  USEL UR4, UR4, 0x2, UP3 ;  /* 0x0000000204047887 */ /* 0x000fd00009800000 */
[----:B------:R-:W-:Y:S05]  /*0310*/  @P0 BRA `(.L_x_2) ;  /* 0x0000000000580947 */ /* 0x000fea0003800000 */
[----:B------:R-:W1:Y:S01]  /*0320*/  S2UR UR10, SR_CgaCtaId ;  /* 0x00000000000a79c3 */ /* 0x000e620000008800 */
[----:B------:R-:W-:Y:S01]  /*0330*/  UMOV UR6, 0x400 ;  /* 0x0000040000067882 */ /* 0x000fe20000000000 */
[----:B------:R-:W-:Y:S01]  /*0340*/  UMOV UR7, 0x1 ;  /* 0x0000000100077882 */ /* 0x000fe20000000000 */
[----:B------:R-:W-:Y:S01]  /*0350*/  UMOV UR8, 0x80 ;  /* 0x0000008000087882 */ /* 0x000fe20000000000 */
[----:B------:R-:W-:Y:S01]  /*0360*/  ELECT P0, URZ, PT ;  /* 0x00000000003f782f */ /* 0x000fe20003800000 */
[----:B------:R-:W-:-:S04]  /*0370*/  UIADD3 UR8, -UR8, 0x100000, URZ ;  /* 0x0010000008087890 */ /* 0x000fc8000fffe13f */
[----:B------:R-:W-:Y:S02]  /*0380*/  USHF.L.U32 UR9, UR8, 0xb, URZ ;  /* 0x0000000b08097899 */ /* 0x000fe4000800063f */
[----:B------:R-:W-:Y:S02]  /*0390*/  USHF.L.U32 UR8, UR8, 0x1, URZ ;  /* 0x0000000108087899 */ /* 0x000fe4000800063f */
[----:B-1----:R-:W-:Y:S02]  /*03a0*/  ULEA UR10, UR10, UR6, 0x18 ;  /* 0x000000060a0a7291 */ /* 0x002fe4000f8ec03f */
[----:B------:R-:W-:-:S04]  /*03b0*/  UIADD3 UR6, -UR7, 0x100000, URZ ;  /* 0x0010000007067890 */ /* 0x000fc8000fffe13f */
[----:B------:R-:W-:Y:S02]  /*03c0*/  USHF.L.U32 UR7, UR6, 0xb, URZ ;  /* 0x0000000b06077899 */ /* 0x000fe4000800063f */
[----:B------:R-:W-:Y:S01]  /*03d0*/  USHF.L.U32 UR6, UR6, 0x1, URZ ;  /* 0x0000000106067899 */ /* 0x000fe2000800063f */
[----:B------:R-:W1:Y:S11]  /*03e0*/  FENCE.VIEW.ASYNC.S ;  /* 0x00000000000073c6 */ /* 0x000e760000000000 */
[----:B-1----:R1:W2:Y:S01]  /*03f0*/  SYNCS.EXCH.64 URZ, [UR10+0x58840], UR6 ;  /* 0x058840060a3f75b2 */ /* 0x0022a20008000100 */
[----:B------:R1:W3:Y:S01]  /*0400*/  SYNCS.EXCH.64 URZ, [UR10+0x58860], UR8 ;  /* 0x058860080a3f75b2 */ /* 0x0002e20008000100 */
[----:B------:R1:W4:Y:S01]  /*0410*/  SYNCS.EXCH.64 URZ, [UR10+0x58848], UR6 ;  /* 0x058848060a3f75b2 */ /* 0x0003220008000100 */
[----:B------:R1:W1:Y:S01]  /*0420*/  SYNCS.EXCH.64 URZ, [UR10+0x58868], UR8 ;  /* 0x058868080a3f75b2 */ /* 0x0002620008000100 */
[----:B------:R1:W1:Y:S01]  /*0430*/  SYNCS.EXCH.64 URZ, [UR10+0x58850], UR6 ;  /* 0x058850060a3f75b2 */ /* 0x0002620008000100 */
[----:B------:R1:W1:Y:S01]  /*0440*/  SYNCS.EXCH.64 URZ, [UR10+0x58870], UR8 ;  /* 0x058870080a3f75b2 */ /* 0x0002620008000100 */
[----:B------:R1:W1:Y:S01]  /*0450*/  SYNCS.EXCH.64 URZ, [UR10+0x58858], UR6 ;  /* 0x058858060a3f75b2 */ /* 0x0002620008000100 */
[----:B------:R1:W1:Y:S01]  /*0460*/  SYNCS.EXCH.64 URZ, [UR10+0x58878], UR8 ;  /* 0x058878080a3f75b2 */ /* 0x0002620008000100 */
[----:B------:R-:W-:Y:S01]  /*0470*/  NOP ;  /* 0x0000000000007918 */ /* 0x000fe20000000000 */
.L_x_2:
[----:B------:R-:W5:Y:S01]  /*0480*/  SHFL.IDX PT, R3, R2, RZ, 0x1f ;  /* 0x00001fff02037589 */ /* 0x000f6200000e0000 */
[----:B------:R-:W-:Y:S01]  /*0490*/  NOP ;  /* 0x0000000000007918 */ /* 0x000fe20000000000 */
[----:B-----5:R-:W-:-:S13]  /*04a0*/  ISETP.NE.AND P0, PT, R3, RZ, PT ;  /* 0x000000ff0300720c */ /* 0x020fda0003f05270 */
[----:B------:R-:W-:Y:S05]  /*04b0*/  @P0 BRA `(.L_x_3) ;  /* 0x0000000000580947 */ /* 0x000fea0003800000 */
[----:B-1----:R-:W1:Y:S01]  /*04c0*/  S2UR UR7, SR_CgaCtaId ;  /* 0x00000000000779c3 */ /* 0x002e620000008800 */
[----:B------:R-:W-:Y:S01]  /*04d0*/  UMOV UR6, 0x400 ;  /* 0x0000040000067882 */ /* 0x000fe20000000000 */
[----:B------:R-:W-:Y:S01]  /*04e0*/  UMOV UR8, 0x1 ;  /* 0x0000000100087882 */ /* 0x000fe20000000000 */
[----:B------:R-:W-:Y:S01]  /*04f0*/  UMOV UR11, 0x100 ;  /* 0x00000100000b7882 */ /* 0x000fe20000000000 */
[----:B------:R-:W-:-:S04]  /*0500*/  UIADD3 UR8, -UR8, 0x100000, URZ ;  /* 0x0010000008087890 */ /* 0x000fc8000fffe13f */
[----:B------:R-:W-:Y:S02]  /*0510*/  USHF.L.U32 UR9, UR8, 0xb, URZ ;  /* 0x0000000b08097899 */ /* 0x000fe4000800063f */
[----:B------:R-:W-:Y:S01]  /*0520*/  USHF.L.U32 UR8, UR8, 0x1, URZ ;  /* 0x0000000108087899 */ /* 0x000fe2000800063f */
[----:B------:R-:W-:Y:S01]  /*0530*/  ELECT P0, URZ, PT ;  /* 0x00000000003f782f */ /* 0x000fe20003800000 */
[----:B-1----:R-:W-:Y:S02]  /*0540*/  ULEA UR10, UR7, UR6, 0x18 ;  /* 0x00000006070a7291 */ /* 0x002fe4000f8ec03f */
[----:B------:R-:W-:-:S04]  /*0550*/  UIADD3 UR6, -UR11, 0x100000, URZ ;  /* 0x001000000b067890 */ /* 0x000fc8000fffe13f */
[----:B------:R-:W-:Y:S02]  /*0560*/  USHF.L.U32 UR7, UR6, 0xb, URZ ;  /* 0x0000000b06077899 */ /* 0x000fe4000800063f */
[----:B------:R-:W-:Y:S01]  /*0570*/  USHF.L.U32 UR6, UR6, 0x1, URZ ;  /* 0x0000000106067899 */ /* 0x000fe2000800063f */
[----:B------:R-:W1:Y:S03]  /*0580*/  FENCE.VIEW.ASYNC.S ;  /* 0x00000000000073c6 */ /* 0x000e660000000000 */
[----:B-1----:R1:W1:Y:S08]  /*0590*/  SYNCS.EXCH.64 URZ, [UR10+0x58800], UR8 ;  /* 0x058800080a3f75b2 */ /* 0x0022700008000100 */
[----:B------:R1:W1:Y:S01]  /*05a0*/  SYNCS.EXCH.64 URZ, [UR10+0x58820], UR6 ;  /* 0x058820060a3f75b2 */ /* 0x0002620008000100 */
[----:B------:R1:W1:Y:S01]  /*05b0*/  SYNCS.EXCH.64 URZ, [UR10+0x58808], UR8 ;  /* 0x058808080a3f75b2 */ /* 0x0002620008000100 */
[----:B------:R1:W1:Y:S01]  /*05c0*/  SYNCS.EXCH.64 URZ, [UR10+0x58828], UR6 ;  /* 0x058828060a3f75b2 */ /* 0x0002620008000100 */
[----:B------:R1:W1:Y:S01]  /*05d0*/  SYNCS.EXCH.64 URZ, [UR10+0x58810], UR8 ;  /* 0x058810080a3f75b2 */ /* 0x0002620008000100 */
[----:B------:R1:W1:Y:S01]  /*05e0*/  SYNCS.EXCH.64 URZ, [UR10+0x58830], UR6 ;  /* 0x058830060a3f75b2 */ /* 0x0002620008000100 */
[----:B------:R1:W1:Y:S01]  /*05f0*/  SYNCS.EXCH.64 URZ, [UR10+0x58818], UR8 ;  /* 0x058818080a3f75b2 */ /* 0x0002620008000100 */
[----:B------:R1:W1:Y:S01]  /*0600*/  SYNCS.EXCH.64 URZ, [UR10+0x58838], UR6 ;  /* 0x058838060a3f75b2 */ /* 0x0002620008000100 */
[----:B------:R-:W-:Y:S01]  /*0610*/  NOP ;  /* 0x0000000000007918 */ /* 0x000fe20000000000 */
.L_x_3:
        /* <DEDUP_REMOVED lines=21> */
[----:B------:R-:W-:Y:S01]  /*0770*/  NOP ;  /* 0x0000000000007918 */ /* 0x000fe20000000000 */
.L_x_4:
[----:B------:R-:W5:Y:S01]  /*0780*/  SHFL.IDX PT, R3, R2, RZ, 0x1f ;  /* 0x00001fff02037589 */ /* 0x000f6200000e0000 */
[----:B------:R-:W-:Y:S01]  /*0790*/  ELECT P0, URZ, PT ;  /* 0x00000000003f782f */ /* 0x000fe20003800000 */
[----:B------:R-:W-:Y:S01]  /*07a0*/  NOP ;  /* 0x0000000000007918 */ /* 0x000fe20000000000 */
[----:B-1----:R-:W-:Y:S02]  /*07b0*/  UMOV UR6, 0x80 ;  /* 0x0000008000067882 */ /* 0x002fe40000000000 */
[C---:B-----5:R-:W-:Y:S02]  /*07c0*/  ISETP.NE.OR P0, PT, R3.reuse, RZ, !P0 ;  /* 0x000000ff0300720c */ /* 0x060fe40004705670 */
[----:B------:R-:W-:-:S11]  /*07d0*/  ISETP.NE.AND P2, PT, R3, RZ, PT ;  /* 0x000000ff0300720c */ /* 0x000fd60003f45270 */
[----:B------:R-:W-:Y:S01]  /*07e0*/  VOTEU.ALL UP1, P0 ;  /* 0x00000000003f7886 */ /* 0x000fe20000020000 */
[----:B------:R-:W-:Y:S01]  /*07f0*/  VOTEU.ALL UP2, P0 ;  /* 0x00000000003f7886 */ /* 0x000fe20000040000 */
[----:B------:R-:W-:Y:S01]  /*0800*/  VOTEU.ALL UP3, P0 ;  /* 0x00000000003f7886 */ /* 0x000fe20000060000 */
[----:B------:R-:W-:Y:S01]  /*0810*/  VOTEU.ALL UP4, P0 ;  /* 0x00000000003f7886 */ /* 0x000fe20000080000 */
[----:B------:R-:W-:Y:S01]  /*0820*/  VOTEU.ALL UP5, P0 ;  /* 0x00000000003f7886 */ /* 0x000fe200000a0000 */
[----:B------:R-:W1:Y:S01]  /*0830*/  @!UP1 S2UR UR9, SR_CgaCtaId ;  /* 0x00000000000999c3 */ /* 0x000e620000008800 */
[----:B------:R-:W-:Y:S01]  /*0840*/  @!UP1 UMOV UR8, 0x400 ;  /* 0x0000040000089882 */ /* 0x000fe20000000000 */
[----:B------:R-:W-:-:S04]  /*0850*/  @!UP1 UIADD3 UR6, -UR6, 0x100000, URZ ;  /* 0x0010000006069890 */ /* 0x000fc8000fffe13f */
[----:B------:R-:W-:Y:S02]  /*0860*/  @!UP1 USHF.L.U32 UR7, UR6, 0xb, URZ ;  /* 0x0000000b06079899 */ /* 0x000fe4000800063f */
[----:B------:R-:W-:Y:S02]  /*0870*/  @!UP1 USHF.L.U32 UR6, UR6, 0x1, URZ ;  /* 0x0000000106069899 */ /* 0x000fe4000800063f */
[----:B-1----:R-:W-:Y:S02]  /*0880*/  @!UP1 ULEA UR8, UR9, UR8, 0x18 ;  /* 0x0000000809089291 */ /* 0x002fe4000f8ec03f */
[----:B------:R-:W-:-:S04]  /*0890*/  UISETP.NE.AND UP1, UPT, UR39, URZ, UPT ;  /* 0x0000003f2700728c */ /* 0x000fc8000bf25270 */
[----:B------:R-:W-:Y:S01]  /*08a0*/  USEL UR12, URZ, 0x1, UP1 ;  /* 0x000000013f0c7887 */ /* 0x000fe20008800000 */
[----:B------:R-:W1:Y:S05]  /*08b0*/  FENCE.VIEW.ASYNC.S ;  /* 0x00000000000073c6 */ /* 0x000e6a0000000000 */
[----:B-1----:R1:W1:Y:S01]  /*08c0*/  @!UP2 SYNCS.EXCH.64 URZ, [UR8+0x588a0], UR6 ;  /* 0x0588a006083fa5b2 */ /* 0x0022620008000100 */
[----:B------:R1:W1:Y:S01]  /*08d0*/  @!UP3 SYNCS.EXCH.64 URZ, [UR8+0x588a8], UR6 ;  /* 0x0588a806083fb5b2 */ /* 0x0002620008000100 */
[----:B------:R1:W1:Y:S01]  /*08e0*/  @!UP4 SYNCS.EXCH.64 URZ, [UR8+0x588b0], UR6 ;  /* 0x0588b006083fc5b2 */ /* 0x0002620008000100 */
[----:B------:R1:W1:Y:S01]  /*08f0*/  @!UP5 SYNCS.EXCH.64 URZ, [UR8+0x588b8], UR6 ;  /* 0x0588b806083fd5b2 */ /* 0x0002620008000100 */
[----:B------:R-:W-:Y:S01]  /*0900*/  NOP ;  /* 0x0000000000007918 */ /* 0x000fe20000000000 */
[----:B------:R-:W-:Y:S05]  /*0910*/  @P2 BRA `(.L_x_5) ;  /* 0x0000000000582947 */ /* 0x000fea0003800000 */
[----:B-1----:R-:W1:Y:S01]  /*0920*/  S2UR UR7, SR_CgaCtaId ;  /* 0x00000000000779c3 */ /* 0x002e620000008800 */
[----:B------:R-:W-:Y:S01]  /*0930*/  UMOV UR6, 0x400 ;  /* 0x0000040000067882 */ /* 0x000fe20000000000 */
[----:B------:R-:W-:Y:S01]  /*0940*/  UMOV UR8, 0x20 ;  /* 0x0000002000087882 */ /* 0x000fe20000000000 */
[----:B------:R-:W-:Y:S01]  /*0950*/  UMOV UR9, 0x80 ;  /* 0x0000008000097882 */ /* 0x000fe20000000000 */
[----:B------:R-:W-:Y:S01]  /*0960*/  ELECT P0, URZ, PT ;  /* 0x00000000003f782f */ /* 0x000fe20003800000 */
[----:B-1----:R-:W-:Y:S02]  /*0970*/  ULEA UR10, UR7, UR6, 0x18 ;  /* 0x00000006070a7291 */ /* 0x002fe4000f8ec03f */
[----:B------:R-:W-:-:S04]  /*0980*/  UIADD3 UR6, -UR8, 0x100000, URZ ;  /* 0x0010000008067890 */ /* 0x000fc8000fffe13f */
[----:B------:R-:W-:Y:S02]  /*0990*/  USHF.L.U32 UR7, UR6, 0xb, URZ ;  /* 0x0000000b06077899 */ /* 0x000fe4000800063f */
[----:B------:R-:W-:Y:S02]  /*09a0*/  USHF.L.U32 UR6, UR6, 0x1, URZ ;  /* 0x0000000106067899 */ /* 0x000fe4000800063f */
        /* <DEDUP_REMOVED lines=13> */
.L_x_5:
[----:B------:R-:W-:Y:S01]  /*0a80*/  ISETP.NE.AND P0, PT, RZ, UR13, PT ;  /* 0x0000000dff007c0c */ /* 0x000fe2000bf05270 */
[----:B------:R-:W-:Y:S01]  /*0a90*/  IMAD.U32 R2, RZ, RZ, UR5 ;  /* 0x00000005ff027e24 */ /* 0x000fe2000f8e00ff */
[----:B------:R-:W-:Y:S01]  /*0aa0*/  NOP ;  /* 0x0000000000007918 */ /* 0x000fe20000000000 */
[----:B-1234-:R-:W-:Y:S03]  /*0ab0*/  BAR.SYNC.DEFER_BLOCKING 0x0 ;  /* 0x0000000000007b1d */ /* 0x01efe60000010000 */
[----:B------:R-:W-:-:S07]  /*0ac0*/  ISETP.EQ.AND P2, PT, R2, 0x1, P1 ;  /* 0x000000010200780c */ /* 0x000fce0000f42270 */
[----:B------:R-:W-:Y:S06]  /*0ad0*/  @!P0 BRA `(.L_x_6) ;  /* 0x000000ac00948947 */ /* 0x000fec0003800000 */
[----:B------:R-:W-:-:S06]  /*0ae0*/  UISETP.GT.U32.AND UP0, UPT, UR39, 0x3, UPT ;  /* 0x000000032700788c */ /* 0x000fcc000bf04070 */
[----:B------:R-:W-:-:S13]  /*0af0*/  PLOP3.LUT P0, PT, PT, PT, UP0, 0x80, 0x0 ;  /* 0x000000000000781c */ /* 0x000fda0003f0f008 */
[----:B------:R-:W-:Y:S05]  /*0b00*/  @P0 EXIT ;  /* 0x000000000000094d */ /* 0x000fea0003800000 */
.L_x_7:
[----:B------:R-:W-:-:S08]  /*0b10*/  NOP ;  /* 0x0000000000007918 */ /* 0x000fd00000000000 */
[----:B------:R-:W1:Y:S02]  /*0b20*/  USETMAXREG.TRY_ALLOC.CTAPOOL UP0, 0xf0 ;  /* 0x000000f0000079c8 */ /* 0x000e640008000600 */
[----:B-1----:R-:W-:-:S13]  /*0b30*/  PLOP3.LUT P0, PT, PT, PT, UP0, 0x80, 0x0 ;  /* 0x000000000000781c */ /* 0x002fda0003f0f008 */
[----:B------:R-:W-:Y:S05]  /*0b40*/  @!P0 BRA `(.L_x_7) ;  /* 0xfffffffc00f08947 */ /* 0x000fea000383ffff */
[----:B------:R-:W-:Y:S01]  /*0b50*/  UISETP.NE.AND UP0, UPT, UR13, 0x1, UPT ;  /* 0x000000010d00788c */ /* 0x000fe2000bf05270 */
[----:B------:R-:W1:Y:S01]  /*0b60*/  S2UR UR38, SR_CTAID.X ;  /* 0x00000000002679c3 */ /* 0x000e620000002500 */
[----:B------:R-:W-:Y:S01]  /*0b70*/  UMOV UR6, URZ ;  /* 0x0000003f00067c82 */ /* 0x000fe20008000000 */
[----:B------:R-:W-:-:S03]  /*0b80*/  UMOV UR5, URZ ;  /* 0x0000003f00057c82 */ /* 0x000fc60008000000 */
[----:B------:R-:W-:-:S13]  /*0b90*/  PLOP3.LUT P0, PT, PT, PT, UP0, 0x80, 0x0 ;  /* 0x000000000000781c */ /* 0x000fda0003f0f008 */
[----:B------:R-:W-:Y:S05]  /*0ba0*/  @!P0 BRA `(.L_x_8) ;  /* 0x0000000000388947 */ /* 0x000fea0003800000 */
[----:B------:R-:W-:Y:S01]  /*0bb0*/  UISETP.NE.AND UP0, UPT, UR13, 0x2, UPT ;  /* 0x000000020d00788c */ /* 0x000fe2000bf05270 */
[----:B------:R-:W-:-:S05]  /*0bc0*/  UMOV UR5, 0x2 ;  /* 0x0000000200057882 */ /* 0x000fca0000000000 */
[----:B------:R-:W-:-:S13]  /*0bd0*/  PLOP3.LUT P1, PT, PT, PT, UP0, 0x80, 0x0 ;  /* 0x000000000000781c */ /* 0x000fda0003f2f008 */
[----:B------:R-:W-:Y:S05]  /*0be0*/  @!P1 BRA `(.L_x_8) ;  /* 0x0000000000289947 */ /* 0x000fea0003800000 */
[----:B------:R-:W-:-:S06]  /*0bf0*/  UISETP.NE.AND UP0, UPT, UR13, 0x3, UPT ;  /* 0x000000030d00788c */ /* 0x000fcc000bf05270 */
[----:B------:R-:W-:-:S13]  /*0c00*/  PLOP3.LUT P1, PT, PT, PT, UP0, 0x80, 0x0 ;  /* 0x000000000000781c */ /* 0x000fda0003f2f008 */
[----:B------:R-:W-:Y:S05]  /*0c10*/  @!P1 BRA `(.L_x_9) ;  /* 0x0000000000149947 */ /* 0x000fea0003800000 */
[----:B------:R-:W-:-:S11]  /*0c20*/  UISETP.NE.AND UP0, UPT, UR13, 0x4, UPT ;  /* 0x000000040d00788c */ /* 0x000fd6000bf05270 */
[----:B------:R-:W-:Y:S01]  /*0c30*/  @!UP0 UMOV UR6, 0x1 ;  /* 0x0000000100068882 */ /* 0x000fe20000000000 */
[----:B------:R-:W-:Y:S01]  /*0c40*/  @UP0 UMOV UR5, URZ ;  /* 0x0000003f00050c82 */ /* 0x000fe20008000000 */
[----:B------:R-:W-:Y:S01]  /*0c50*/  @UP0 UMOV UR6, URZ ;  /* 0x0000003f00060c82 */ /* 0x000fe20008000000 */
[----:B------:R-:W-:Y:S05]  /*0c60*/  BRA `(.L_x_8) ;  /* 0x0000000000087947 */ /* 0x000fea0003800000 */
.L_x_9:
[----:B------:R-:W-:Y:S01]  /*0c70*/  UMOV UR6, 0x1 ;  /* 0x0000000100067882 */ /* 0x000fe20000000000 */
[----:B------:R-:W-:-:S05]  /*0c80*/  UMOV UR5, URZ ;  /* 0x0000003f00057c82 */ /* 0x000fca0008000000 */
.L_x_8:
[----:B------:R-:W-:Y:S05]  /*0c90*/  @!P0 BRA `(.L_x_10) ;  /* 0x00000000003c8947 */ /* 0x000fea0003800000 */
[----:B------:R-:W-:-:S06]  /*0ca0*/  UISETP.NE.AND UP0, UPT, UR13, 0x2, UPT ;  /* 0x000000020d00788c */ /* 0x000fcc000bf05270 */
[----:B------:R-:W-:-:S13]  /*0cb0*/  PLOP3.LUT P0, PT, PT, PT, UP0, 0x80, 0x0 ;  /* 0x000000000000781c */ /* 0x000fda0003f0f008 */
[----:B------:R-:W-:Y:S05]  /*0cc0*/  @!P0 BRA `(.L_x_11) ;  /* 0x0000000000288947 */ /* 0x000fea0003800000 */
[----:B------:R-:W-:-:S06]  /*0cd0*/  UISETP.NE.AND UP0, UPT, UR13, 0x3, UPT ;  /* 0x000000030d00788c */ /* 0x000fcc000bf05270 */
[----:B------:R-:W-:-:S13]  /*0ce0*/  PLOP3.LUT P0, PT, PT, PT, UP0, 0x80, 0x0 ;  /* 0x000000000000781c */ /* 0x000fda0003f0f008 */
[----:B------:R-:W-:Y:S05]  /*0cf0*/  @!P0 BRA `(.L_x_12) ;  /* 0x0000000000148947 */ /* 0x000fea0003800000 */
[----:B------:R-:W-:-:S06]  /*0d00*/  UISETP.NE.AND UP0, UPT, UR13, 0x4, UPT ;  /* 0x000000040d00788c */ /* 0x000fcc000bf05270 */
[----:B------:R-:W-:-:S13]  /*0d10*/  PLOP3.LUT P0, PT, PT, PT, UP0, 0x80, 0x0 ;  /* 0x000000000000781c */ /* 0x000fda0003f0f008 */
[----:B------:R-:W-:Y:S05]  /*0d20*/  @P0 BRA `(.L_x_13) ;  /* 0x00000000001c0947 */ /* 0x000fea0003800000 */
[----:B-1----:R-:W-:Y:S01]  /*0d30*/  ULEA UR38, UR38, 0x3, 0x1 ;  /* 0x0000000326267891 */ /* 0x002fe2000f8e083f */
[----:B------:R-:W-:Y:S11]  /*0d40*/  BRA `(.L_x_13) ;  /* 0x0000000000147947 */ /* 0x000ff60003800000 */
.L_x_12:
[----:B-1----:R-:W-:Y:S01]  /*0d50*/  ULEA UR38, UR38, 0x2, 0x1 ;  /* 0x0000000226267891 */ /* 0x002fe2000f8e083f */
[----:B------:R-:W-:Y:S11]  /*0d60*/  BRA `(.L_x_13) ;  /* 0x00000000000c7947 */ /* 0x000ff60003800000 */
.L_x_11:
[----:B-1----:R-:W-:Y:S01]  /*0d70*/  ULEA UR38, UR38, 0x1, 0x1 ;  /* 0x0000000126267891 */ /* 0x002fe2000f8e083f */
[----:B------:R-:W-:Y:S11]  /*0d80*/  BRA `(.L_x_13) ;  /* 0x0000000000047947 */ /* 0x000ff60003800000 */
.L_x_10:
[----:B-1----:R-:W-:-:S12]  /*0d90*/  USHF.L.U32 UR38, UR38, 0x1, URZ ;  /* 0x0000000126267899 */ /* 0x002fd8000800063f */
.L_x_13:
[----:B------:R-:W-:-:S04]  /*0da0*/  ULOP3.LUT UR7, UR4, 0x1, URZ, 0xfc, !UPT ;  /* 0x0000000104077892 */ /* 0x000fc8000f8efc3f */
[----:B------:R-:W-:-:S06]  /*0db0*/  UISETP.NE.AND UP0, UPT, UR7, 0x3, UPT ;  /* 0x000000030700788c */ /* 0x000fcc000bf05270 */
[----:B------:R-:W-:-:S13]  /*0dc0*/  PLOP3.LUT P0, PT, PT, PT, UP0, 0x80, 0x0 ;  /* 0x000000000000781c */ /* 0x000fda0003f0f008 */
[----:B------:R-:W-:Y:S05]  /*0dd0*/  @!P0 BRA `(.L_x_14) ;  /* 0x0000000000048947 */ /* 0x000fea0003800000 */
[----:B-1----:R-:W-:Y:S01]  /*0de0*/  BPT.TRAP 0x1 ;  /* 0x000000040000795c */ /* 0x002fe20000300000 */
.L_x_14:
[----:B------:R-:W2:Y:S01]  /*0df0*/  S2UR UR7, SR_CgaCtaId ;  /* 0x00000000000779c3 */ /* 0x000ea20000008800 */
[----:B------:R-:W-:Y:S01]  /*0e00*/  UMOV UR36, 0x400 ;  /* 0x0000040000247882 */ /* 0x000fe20000000000 */
[----:B------:R-:W-:-:S05]  /*0e10*/  IMAD.U32 R2, RZ, RZ, UR6 ;  /* 0x00000006ff027e24 */ /* 0x000fca000f8e00ff */
[----:B------:R-:W-:Y:S01]  /*0e20*/  SHF.L.U32 R2, R2, 0x1f, RZ ;  /* 0x0000001f02027819 */ /* 0x000fe200000006ff */
[----:B--2---:R-:W-:-:S04]  /*0e30*/  ULEA UR36, UR7, UR36, 0x18 ;  /* 0x0000002407247291 */ /* 0x004fc8000f8ec03f */
[----:B------:R-:W-:-:S09]  /*0e40*/  ULEA UR7, UR5, UR36, 0x3 ;  /* 0x0000002405077291 */ /* 0x000fd2000f8e183f */
[----:B------:R-:W2:Y:S02]  /*0e50*/  SYNCS.PHASECHK.TRANS64.TRYWAIT P1, [UR7+0x58840], R2 ;  /* 0x05884002ff0075a7 */ /* 0x000ea40008020147 */
[----:B--2---:R-:W-:Y:S05]  /*0e60*/  @!P1 BRA `(.L_x_15) ;  /* 0x000000e8005c9947 */ /* 0x004fea0003800000 */
.L_x_146:
[----:B------:R-:W-:Y:S05]  /*0e70*/  @!P0 BRA `(.L_x_16) ;  /* 0x0000000000048947 */ /* 0x000fea0003800000 */
[----:B-1----:R-:W-:Y:S01]  /*0e80*/  BPT.TRAP 0x1 ;  /* 0x000000040000795c */ /* 0x002fe20000300000 */
.L_x_16:
[----:B------:R-:W3:Y:S01]  /*0e90*/  SYNCS.PHASECHK.TRANS64.TRYWAIT P1, [UR7+0x58848], R2 ;  /* 0x05884802ff0075a7 */ /* 0x000ee20008020147 */
[----:B--2---:R-:W-:Y:S01]  /*0ea0*/  SHF.R.S32.HI R3, RZ, 0x1f, R0 ;  /* 0x0000001fff037819 */ /* 0x004fe20000011400 */
[----:B------:R-:W-:-:S03]  /*0eb0*/  UMOV UR9, 0x1 ;  /* 0x0000000100097882 */ /* 0x000fc60000000000 */
[----:B------:R-:W-:-:S04]  /*0ec0*/  LEA.HI R3, R3, R0, RZ, 0x7 ;  /* 0x0000000003037211 */ /* 0x000fc800078f38ff */
[----:B------:R-:W-:-:S05]  /*0ed0*/  LOP3.LUT R3, R3, 0xffffff80, RZ, 0xc0, !PT ;  /* 0xffffff8003037812 */ /* 0x000fca00078ec0ff */
[----:B------:R-:W-:Y:S01]  /*0ee0*/  IMAD.IADD R3, R0, 0x1, -R3 ;  /* 0x0000000100037824 */ /* 0x000fe200078e0a03 */
[----:B---3--:R-:W-:Y:S06]  /*0ef0*/  @!P1 BRA `(.L_x_17) ;  /* 0x000000e800509947 */ /* 0x008fec0003800000 */
.L_x_147:
[----:B------:R-:W-:Y:S01]  /*0f00*/  ULDC UR11, c[0x0][0x288] ;  /* 0x0000a200000b7ab9 */ /* 0x000fe20000000800 */
[----:B------:R3:W-:Y:S01]  /*0f10*/  STL [R1+0x100], RZ ;  /* 0x000100ff01007387 */ /* 0x0007e20000100800 */
[----:B------:R-:W-:Y:S01]  /*0f20*/  UISETP.GE.AND UP0, UPT, UR11, 0x80, UPT ;  /* 0x000000800b00788c */ /* 0x000fe2000bf06270 */
[----:B------:R-:W-:Y:S01]  /*0f30*/  CS2R R152, SRZ ;  /* 0x0000000000987805 */ /* 0x000fe2000001ff00 */
[----:B------:R-:W-:Y:S01]  /*0f40*/  UMOV UR6, URZ ;  /* 0x0000003f00067c82 */ /* 0x000fe20008000000 */
[----:B------:R3:W-:Y:S01]  /*0f50*/  STL [R1+0x104], RZ ;  /* 0x000104ff01007387 */ /* 0x0007e20000100800 */
[----:B------:R-:W-:Y:S01]  /*0f60*/  UMOV UR37, URZ ;  /* 0x0000003f00257c82 */ /* 0x000fe20008000000 */
[----:B------:R-:W-:Y:S02]  /*0f70*/  CS2R R154, SRZ ;  /* 0x00000000009a7805 */ /* 0x000fe4000001ff00 */
[----:B------:R-:W-:Y:S01]  /*0f80*/  PLOP3.LUT P1, PT, PT, PT, UP0, 0x80, 0x0 ;  /* 0x000000000000781c */ /* 0x000fe20003f2f008 */
[----:B------:R3:W-:Y:S01]  /*0f90*/  STL [R1+0x108], RZ ;  /* 0x000108ff01007387 */ /* 0x0007e20000100800 */
[----:B------:R-:W-:-:S02]  /*0fa0*/  CS2R R156, SRZ ;  /* 0x00000000009c7805 */ /* 0x000fc4000001ff00 */
[----:B------:R-:W-:Y:S02]  /*0fb0*/  CS2R R158, SRZ ;  /* 0x00000000009e7805 */ /* 0x000fe4000001ff00 */
[----:B------:R-:W-:Y:S01]  /*0fc0*/  CS2R R160, SRZ ;  /* 0x0000000000a07805 */ /* 0x000fe2000001ff00 */
[----:B------:R3:W-:Y:S01]  /*0fd0*/  STL [R1+0x10c], RZ ;  /* 0x00010cff01007387 */ /* 0x0007e20000100800 */
[----:B------:R-:W-:Y:S02]  /*0fe0*/  CS2R R162, SRZ ;  /* 0x0000000000a27805 */ /* 0x000fe4000001ff00 */
[----:B------:R-:W-:Y:S02]  /*0ff0*/  CS2R R164, SRZ ;  /* 0x0000000000a47805 */ /* 0x000fe4000001ff00 */
[----:B------:R-:W-:Y:S01]  /*1000*/  CS2R R166, SRZ ;  /* 0x0000000000a67805 */ /* 0x000fe2000001ff00 */
        /* <DEDUP_REMOVED lines=32> */
[----:B------:R3:W-:Y:S04]  /*1210*/  STL [R1+0x130], RZ ;  /* 0x000130ff01007387 */ /* 0x0007e80000100800 */
        /* <DEDUP_REMOVED lines=50> */
[----:B------:R3:W-:Y:S01]  /*1540*/  STL [R1+0x1fc], RZ ;  /* 0x0001fcff01007387 */ /* 0x0007e20000100800 */
[----:B------:R-:W-:Y:S05]  /*1550*/  @!P1 BRA `(.L_x_18) ;  /* 0x0000008400549947 */ /* 0x000fea0003800000 */
[----:B------:R-:W-:Y:S01]  /*1560*/  SHF.R.S32.HI R0, RZ, 0x1f, R3 ;  /* 0x0000001fff007819 */ /* 0x000fe20000011403 */
[----:B------:R4:W-:Y:S01]  /*1570*/  STL [R1+0x100], RZ ;  /* 0x000100ff01007387 */ /* 0x0009e20000100800 */
[----:B-1----:R-:W-:Y:S02]  /*1580*/  ULOP3.LUT UR10, UR38, 0x1, URZ, 0xc0, !UPT ;  /* 0x00000001260a7892 */ /* 0x002fe4000f8ec03f */
[CC--:B--2---:R-:W-:Y:S01]  /*1590*/  LEA.HI R2, R0.reuse, R3.reuse, RZ, 0x2 ;  /* 0x0000000300027211 */ /* 0x0c4fe200078f10ff */
[----:B------:R-:W-:Y:S01]  /*15a0*/  USHF.R.U32.HI UR11, URZ, 0x7, UR11 ;  /* 0x000000073f0b7899 */ /* 0x000fe2000801160b */
[----:B------:R-:W-:Y:S01]  /*15b0*/  LEA.HI R0, R0, R3, RZ, 0x5 ;  /* 0x0000000300007211 */ /* 0x000fe200078f28ff */
[----:B------:R-:W-:Y:S01]  /*15c0*/  UMOV UR9, 0x1 ;  /* 0x0000000100097882 */ /* 0x000fe20000000000 */
[--C-:B------:R-:W-:Y:S01]  /*15d0*/  SHF.R.S32.HI R4, RZ, 0x2, R2.reuse ;  /* 0x00000002ff047819 */ /* 0x100fe20000011402 */
[----:B------:R-:W-:Y:S01]  /*15e0*/  IMAD.U32 R7, RZ, RZ, UR10 ;  /* 0x0000000aff077e24 */ /* 0x000fe2000f8e00ff */
[----:B------:R-:W-:Y:S01]  /*15f0*/  SHF.R.S32.HI R5, RZ, 0x1f, R2 ;  /* 0x0000001fff057819 */ /* 0x000fe20000011402 */
[----:B------:R-:W-:Y:S01]  /*1600*/  UMOV UR7, URZ ;  /* 0x0000003f00077c82 */ /* 0x000fe20008000000 */
[----:B------:R-:W-:Y:S01]  /*1610*/  LOP3.LUT R2, R2, 0x7ffffffc, RZ, 0xc0, !PT ;  /* 0x7ffffffc02027812 */ /* 0x000fe200078ec0ff */
[----:B------:R-:W-:Y:S01]  /*1620*/  UMOV UR8, URZ ;  /* 0x0000003f00087c82 */ /* 0x000fe20008000000 */
[----:B------:R-:W-:Y:S01]  /*1630*/  LEA.HI R5, R5, R4, RZ, 0x3 ;  /* 0x0000000405057211 */ /* 0x000fe200078f18ff */
[----:B------:R-:W-:Y:S01]  /*1640*/  UMOV UR37, URZ ;  /* 0x0000003f00257c82 */ /* 0x000fe20008000000 */
[----:B------:R-:W-:Y:S01]  /*1650*/  SHF.R.S32.HI R0, RZ, 0x5, R0 ;  /* 0x00000005ff007819 */ /* 0x000fe20000011400 */
[----:B------:R-:W-:Y:S01]  /*1660*/  IMAD.IADD R2, R3, 0x1, -R2 ;  /* 0x0000000103027824 */ /* 0x000fe200078e0a02 */
[----:B------:R-:W-:Y:S01]  /*1670*/  LOP3.LUT R5, R5, 0xfffffff8, RZ, 0xc0, !PT ;  /* 0xfffffff805057812 */ /* 0x000fe200078ec0ff */
[----:B------:R-:W-:Y:S01]  /*1680*/  IMAD.U32 R3, RZ, RZ, UR38 ;  /* 0x00000026ff037e24 */ /* 0x000fe2000f8e00ff */
[----:B------:R-:W-:Y:S01]  /*1690*/  UMOV UR6, URZ ;  /* 0x0000003f00067c82 */ /* 0x000fe20008000000 */
[----:B------:R-:W-:Y:S01]  /*16a0*/  IMAD.SHL.U32 R6, R2, 0x2, RZ ;  /* 0x0000000202067824 */ /* 0x000fe200078e00ff */
[----:B------:R-:W-:Y:S01]  /*16b0*/  UMOV UR20, URZ ;  /* 0x0000003f00147c82 */ /* 0x000fe20008000000 */
[----:B------:R-:W-:Y:S01]  /*16c0*/  IMAD.IADD R5, R4, 0x1, -R5 ;  /* 0x0000000104057824 */ /* 0x000fe200078e0a05 */
[----:B------:R-:W-:Y:S01]  /*16d0*/  UMOV UR14, URZ ;  /* 0x0000003f000e7c82 */ /* 0x000fe20008000000 */
[C---:B------:R-:W-:Y:S01]  /*16e0*/  IMAD R2, R0.reuse, 0x800, R6 ;  /* 0x0000080000027824 */ /* 0x040fe200078e0206 */
[----:B------:R4:W-:Y:S01]  /*16f0*/  STL [R1+0x200], R6 ;  /* 0x0002000601007387 */ /* 0x0009e20000100800 */
[----:B------:R-:W-:Y:S01]  /*1700*/  IMAD R4, R0, 0x10, R5 ;  /* 0x0000001000047824 */ /* 0x000fe200078e0205 */
[----:B------:R-:W-:Y:S01]  /*1710*/  ULDC.64 UR24, c[0x0][0x208] ;  /* 0x0000820000187ab9 */ /* 0x000fe20000000a00 */
[----:B------:R-:W-:-:S02]  /*1720*/  IMAD R2, R5, 0x8, R2 ;  /* 0x0000000805027824 */ /* 0x000fc400078e0202 */
[----:B------:R-:W-:Y:S02]  /*1730*/  IMAD R4, R3, 0x40, R4 ;  /* 0x0000004003047824 */ /* 0x000fe400078e0204 */
[----:B------:R-:W-:Y:S01]  /*1740*/  IMAD.MOV.U32 R3, RZ, RZ, R6 ;  /* 0x000000ffff037224 */ /* 0x000fe200078e0006 */
[----:B------:R-:W-:Y:S01]  /*1750*/  LEA R0, R2, UR36, 0x1 ;  /* 0x0000002402007c11 */ /* 0x000fe2000f8e08ff */
[----:B------:R-:W-:-:S04]  /*1760*/  IMAD R2, R5, 0x18, R2 ;  /* 0x0000001805027824 */ /* 0x000fc800078e0202 */
[----:B------:R-:W-:Y:S01]  /*1770*/  IMAD R5, R7, 0x4000, R0 ;  /* 0x0000400007057824 */ /* 0x000fe200078e0200 */
[----:B------:R4:W-:Y:S06]  /*1780*/  STL [R1+0x204], R2 ;  /* 0x0002040201007387 */ /* 0x0009ec0000100800 */
.L_x_42:
[----:B------:R-:W-:-:S06]  /*1790*/  UISETP.GE.AND UP0, UPT, UR11, 0x1, UPT ;  /* 0x000000010b00788c */ /* 0x000fcc000bf06270 */
[----:B------:R-:W-:-:S13]  /*17a0*/  PLOP3.LUT P1, PT, PT, PT, UP0, 0x80, 0x0 ;  /* 0x000000000000781c */ /* 0x000fda0003f2f008 */
[----:B-12--5:R-:W-:Y:S05]  /*17b0*/  @!P1 BRA `(.L_x_19) ;  /* 0x00000000002c9947 */ /* 0x026fea0003800000 */
[----:B------:R-:W1:Y:S02]  /*17c0*/  S2R R0, SR_CTAID.X ;  /* 0x0000000000007919 */ /* 0x000e640000002500 */
[----:B-1----:R-:W-:-:S07]  /*17d0*/  IMAD.SHL.U32 R0, R0, 0x80, RZ ;  /* 0x0000008000007824 */ /* 0x002fce00078e00ff */
.L_x_20:
[----:B------:R-:W-:-:S06]  /*17e0*/  ULEA UR13, UR7, 0x80, 0x7 ;  /* 0x00000080070d7891 */ /* 0x000fcc000f8e383f */
[----:B------:R-:W-:-:S13]  /*17f0*/  ISETP.GT.AND P1, PT, R0, UR13, PT ;  /* 0x0000000d00007c0c */ /* 0x000fda000bf24270 */
[----:B------:R-:W-:Y:S05]  /*1800*/  @!P1 BRA `(.L_x_19) ;  /* 0x0000000000189947 */ /* 0x000fea0003800000 */
[----:B------:R-:W-:Y:S01]  /*1810*/  UISETP.GT.AND UP0, UPT, UR11, 0x1, UPT ;  /* 0x000000010b00788c */ /* 0x000fe2000bf04270 */
[----:B------:R-:W-:Y:S01]  /*1820*/  VIADD R3, R3, 0x80 ;  /* 0x0000008003037836 */ /* 0x000fe20000000000 */
[----:B------:R-:W-:Y:S02]  /*1830*/  UIADD3 UR11, UR11, -0x1, URZ ;  /* 0xffffffff0b0b7890 */ /* 0x000fe4000fffe03f */
[----:B------:R-:W-:Y:S02]  /*1840*/  UIADD3 UR7, UR7, 0x1, URZ ;  /* 0x0000000107077890 */ /* 0x000fe4000fffe03f */
[----:B------:R-:W-:-:S13]  /*1850*/  PLOP3.LUT P1, PT, PT, PT, UP0, 0x80, 0x0 ;  /* 0x000000000000781c */ /* 0x000fda0003f2f008 */
[----:B------:R-:W-:Y:S05]  /*1860*/  @P1 BRA `(.L_x_20) ;  /* 0xfffffffc00dc1947 */ /* 0x000fea000383ffff */
.L_x_19:
[----:B------:R-:W-:-:S13]  /*1870*/  ISETP.NE.AND P1, PT, RZ, UR11, PT ;  /* 0x0000000bff007c0c */ /* 0x000fda000bf25270 */
[----:B------:R-:W-:Y:S05]  /*1880*/  @!P1 BRA `(.L_x_18) ;  /* 0x0000008000889947 */ /* 0x000fea0003800000 */
[----:B------:R-:W-:Y:S05]  /*1890*/  @!P0 BRA `(.L_x_21) ;  /* 0x0000000000048947 */ /* 0x000fea0003800000 */
[----:B------:R-:W-:Y:S01]  /*18a0*/  BPT.TRAP 0x1 ;  /* 0x000000040000795c */ /* 0x000fe20000300000 */
.L_x_21:
[----:B------:R-:W-:Y:S01]  /*18b0*/  ULEA UR13, UR20, UR36, 0x3 ;  /* 0x00000024140d7291 */ /* 0x000fe2000f8e183f */
[----:B------:R-:W-:-:S05]  /*18c0*/  IMAD.U32 R0, RZ, RZ, UR14 ;  /* 0x0000000eff007e24 */ /* 0x000fca000f8e00ff */
[----:B------:R-:W-:-:S04]  /*18d0*/  SHF.L.U32 R0, R0, 0x1f, RZ ;  /* 0x0000001f00007819 */ /* 0x000fc800000006ff */
[----:B------:R-:W1:Y:S02]  /*18e0*/  SYNCS.PHASECHK.TRANS64.TRYWAIT P1, [UR13+0x58800], R0 ;  /* 0x05880000ff0075a7 */ /* 0x000e64000802014d */
[----:B-1----:R-:W-:Y:S05]  /*18f0*/  @!P1 BRA `(.L_x_22) ;  /* 0x000000dc00e89947 */ /* 0x002fea0003800000 */
.L_x_148:
[----:B------:R-:W-:Y:S01]  /*1900*/  UIADD3 UR13, UR36, 0x18000, URZ ;  /* 0x00018000240d7890 */ /* 0x000fe2000fffe03f */
[----:B------:R-:W-:Y:S01]  /*1910*/  WARPGROUP.ARRIVE ;  /* 0x00000000000079c5 */ /* 0x000fe20000000000 */
[----:B------:R-:W-:Y:S02]  /*1920*/  USHF.R.U32.HI UR26, URZ, 0x4, UR36 ;  /* 0x000000043f1a7899 */ /* 0x000fe40008011624 */
[----:B------:R-:W-:Y:S02]  /*1930*/  USHF.R.U32.HI UR13, URZ, 0x4, UR13 ;  /* 0x000000043f0d7899 */ /* 0x000fe4000801160d */
[----:B------:R-:W-:Y:S02]  /*1940*/  ULOP3.LUT UR26, UR26, 0x3fff, URZ, 0xc0, !UPT ;  /* 0x00003fff1a1a7892 */ /* 0x000fe4000f8ec03f */
[----:B------:R-:W-:Y:S02]  /*1950*/  ULOP3.LUT UR23, UR13, 0x3fff, URZ, 0xc0, !UPT ;  /* 0x00003fff0d177892 */ /* 0x000fe4000f8ec03f */
[----:B------:R-:W-:-:S02]  /*1960*/  ULOP3.LUT UR22, UR26, 0x10000, URZ, 0xfc, !UPT ;  /* 0x000100001a167892 */ /* 0x000fc4000f8efc3f */
[----:B------:R-:W-:Y:S02]  /*1970*/  ULOP3.LUT UR21, UR23, 0x10000, URZ, 0xfc, !UPT ;  /* 0x0001000017157892 */ /* 0x000fe4000f8efc3f */
[----:B------:R-:W-:Y:S02]  /*1980*/  ULEA UR22, UR5, UR22, 0xa ;  /* 0x0000001605167291 */ /* 0x000fe4000f8e503f */
[----:B------:R-:W-:Y:S01]  /*1990*/  ULEA UR13, UR20, UR21, 0xb ;  /* 0x00000015140d7291 */ /* 0x000fe2000f8e583f */
[----:B------:R-:W-:Y:S01]  /*19a0*/  UMOV UR17, 0x40000040 ;  /* 0x4000004000117882 */ /* 0x000fe20000000000 */
[----:B------:R-:W-:-:S03]  /*19b0*/  UMOV UR19, 0x40000040 ;  /* 0x4000004000137882 */ /* 0x000fc60000000000 */
[----:B------:R-:W-:Y:S02]  /*19c0*/  UMOV UR16, UR22 ;  /* 0x0000001600107c82 */ /* 0x000fe40008000000 */
[----:B------:R-:W-:Y:S02]  /*19d0*/  UMOV UR18, UR13 ;  /* 0x0000000d00127c82 */ /* 0x000fe40008000000 */
[----:B------:R-:W-:Y:S01]  /*19e0*/  HGMMA.64x128x16.F32 R88, gdesc[UR16], RZ, !UPT, gsb0 ;  /* 0x01e00000105879f0 */ /* 0x000fe2000c0008ff */
[----:B------:R-:W-:Y:S02]  /*19f0*/  UIADD3 UR16, UR22, 0x2, URZ ;  /* 0x0000000216107890 */ /* 0x000fe4000fffe03f */
[----:B------:R-:W-:Y:S01]  /*1a00*/  UIADD3 UR18, UR13, 0x2, URZ ;  /* 0x000000020d127890 */ /* 0x000fe2000fffe03f */
[----:B------:R-:W-:Y:S01]  /*1a10*/  UMOV UR17, 0x40000040 ;  /* 0x4000004000117882 */ /* 0x000fe20000000000 */
[----:B------:R-:W-:Y:S01]  /*1a20*/  UMOV UR19, 0x40000040 ;  /* 0x4000004000137882 */ /* 0x000fe20000000000 */
[----:B------:R-:W-:-:S02]  /*1a30*/  WARPGROUP.DEPBAR.LE gsb0, 0x0 ;  /* 0x00008000000079c5 */ /* 0x000fc40000010000 */
[----:B------:R-:W-:-:S06]  /*1a40*/  WARPGROUP.ARRIVE ;  /* 0x00000000000079c5 */ /* 0x000fcc0000000000 */
[----:B------:R-:W-:Y:S01]  /*1a50*/  HGMMA.64x128x16.F32 R88, gdesc[UR16], R88, gsb0 ;  /* 0x01e00000105879f0 */ /* 0x000fe20008000858 */
[----:B------:R-:W-:Y:S02]  /*1a60*/  UIADD3 UR16, UR22, 0x4, URZ ;  /* 0x0000000416107890 */ /* 0x000fe4000fffe03f */
[----:B------:R-:W-:Y:S01]  /*1a70*/  UIADD3 UR18, UR13, 0x4, URZ ;  /* 0x000000040d127890 */ /* 0x000fe2000fffe03f */
[----:B------:R-:W-:Y:S01]  /*1a80*/  UMOV UR17, 0x40000040 ;  /* 0x4000004000117882 */ /* 0x000fe20000000000 */
[----:B------:R-:W-:Y:S01]  /*1a90*/  UMOV UR19, 0x40000040 ;  /* 0x4000004000137882 */ /* 0x000fe20000000000 */
[----:B------:R-:W-:Y:S02]  /*1aa0*/  WARPGROUP.DEPBAR.LE gsb0, 0x0 ;  /* 0x00008000000079c5 */ /* 0x000fe40000010000 */
        /* <DEDUP_REMOVED lines=34> */
[----:B------:R-:W-:-:S04]  /*1cd0*/  UIADD3 UR13, UR20, 0x1, URZ ;  /* 0x00000001140d7890 */ /* 0x000fc8000fffe03f */
[----:B------:R-:W-:-:S04]  /*1ce0*/  UISETP.NE.AND UP0, UPT, UR13, 0x4, UPT ;  /* 0x000000040d00788c */ /* 0x000fc8000bf05270 */
[----:B------:R-:W-:Y:S01]  /*1cf0*/  USEL UR13, UR13, URZ, UP0 ;  /* 0x0000003f0d0d7287 */ /* 0x000fe20008000000 */
[----:B------:R-:W-:Y:S02]  /*1d00*/  WARPGROUP.DEPBAR.LE gsb0, 0x0 ;  /* 0x00008000000079c5 */ /* 0x000fe40000010000 */
[----:B------:R-:W-:-:S06]  /*1d10*/  WARPGROUP.ARRIVE ;  /* 0x00000000000079c5 */ /* 0x000fcc0000000000 */
[----:B------:R-:W-:Y:S01]  /*1d20*/  HGMMA.64x128x16.F32 R88, gdesc[UR16], R88, gsb0 ;  /* 0x01e00000105879f0 */ /* 0x000fe20008000858 */
[----:B------:R-:W-:-:S04]  /*1d30*/  USEL UR16, URZ, 0x1, UP0 ;  /* 0x000000013f107887 */ /* 0x000fc80008000000 */
[----:B------:R-:W-:Y:S01]  /*1d40*/  ULOP3.LUT UR14, UR14, UR16, URZ, 0x3c, !UPT ;  /* 0x000000100e0e7292 */ /* 0x000fe2000f8e3c3f */
[----:B------:R-:W-:Y:S02]  /*1d50*/  WARPGROUP.DEPBAR.LE gsb0, 0x0 ;  /* 0x00008000000079c5 */ /* 0x000fe40000010000 */
[----:B------:R-:W-:Y:S09]  /*1d60*/  @!P0 BRA `(.L_x_23) ;  /* 0x0000000000048947 */ /* 0x000ff20003800000 */
[----:B------:R-:W-:Y:S01]  /*1d70*/  BPT.TRAP 0x1 ;  /* 0x000000040000795c */ /* 0x000fe20000300000 */
.L_x_23:
[----:B------:R-:W-:Y:S01]  /*1d80*/  ULEA UR16, UR13, UR36, 0x3 ;  /* 0x000000240d107291 */ /* 0x000fe2000f8e183f */
[----:B-1----:R-:W-:-:S05]  /*1d90*/  IMAD.U32 R0, RZ, RZ, UR14 ;  /* 0x0000000eff007e24 */ /* 0x002fca000f8e00ff */
[----:B------:R-:W-:-:S04]  /*1da0*/  SHF.L.U32 R0, R0, 0x1f, RZ ;  /* 0x0000001f00007819 */ /* 0x000fc800000006ff */
[----:B------:R-:W1:Y:S02]  /*1db0*/  SYNCS.PHASECHK.TRANS64.TRYWAIT P1, [UR16+0x58800], R0 ;  /* 0x05880000ff0075a7 */ /* 0x000e640008020150 */
[----:B-1----:R-:W-:Y:S05]  /*1dc0*/  @!P1 BRA `(.L_x_24) ;  /* 0x000000d800cc9947 */ /* 0x002fea0003800000 */
.L_x_149:
[----:B------:R-:W-:Y:S01]  /*1dd0*/  ULEA UR27, UR13, UR21, 0xb ;  /* 0x000000150d1b7291 */ /* 0x000fe2000f8e583f */
[----:B----4-:R-:W2:Y:S01]  /*1de0*/  LDL R2, [R1+0x200] ;  /* 0x0002000001027983 */ /* 0x010ea20000100800 */
[----:B------:R-:W-:Y:S01]  /*1df0*/  UIADD3 UR16, UR22, 0x400, URZ ;  /* 0x0000040016107890 */ /* 0x000fe2000fffe03f */
[----:B------:R-:W-:Y:S01]  /*1e00*/  WARPGROUP.ARRIVE ;  /* 0x00000000000079c5 */ /* 0x000fe20000000000 */
[----:B------:R-:W-:Y:S01]  /*1e10*/  UMOV UR19, 0x40000040 ;  /* 0x4000004000137882 */ /* 0x000fe20000000000 */
[----:B------:R-:W-:Y:S01]  /*1e20*/  UMOV UR17, 0x40000040 ;  /* 0x4000004000117882 */ /* 0x000fe20000000000 */
[----:B-1----:R-:W1:Y:S01]  /*1e30*/  MUFU.RCP64H R7, 2.3591403961181640625 ;  /* 0x4002df8500077908 */ /* 0x002e620000001800 */
[----:B------:R-:W-:Y:S01]  /*1e40*/  UMOV UR18, UR27 ;  /* 0x0000001b00127c82 */ /* 0x000fe20008000000 */
[----:B------:R-:W-:Y:S01]  /*1e50*/  IMAD.MOV.U32 R10, RZ, RZ, 0x458a2bb4 ;  /* 0x458a2bb4ff0a7424 */ /* 0x000fe200078e00ff */
[----:B------:R-:W-:Y:S01]  /*1e60*/  UMOV UR28, 0x2c515da4 ;  /* 0x2c515da4001c7882 */ /* 0x000fe20000000000 */
[----:B------:R-:W-:Y:S01]  /*1e70*/  IMAD.MOV.U32 R11, RZ, RZ, 0x4002df85 ;  /* 0x4002df85ff0b7424 */ /* 0x000fe200078e00ff */
[----:B------:R-:W-:Y:S01]  /*1e80*/  HGMMA.64x128x16.F32 R24, gdesc[UR16], RZ, !UPT, gsb0 ;  /* 0x01e00000101879f0 */ /* 0x000fe2000c0008ff */
[----:B------:R-:W-:Y:S01]  /*1e90*/  UIADD3 UR16, UR22, 0x402, URZ ;  /* 0x0000040216107890 */ /* 0x000fe2000fffe03f */
[----:B------:R-:W-:Y:S01]  /*1ea0*/  IMAD.MOV.U32 R6, RZ, RZ, RZ ;  /* 0x000000ffff067224 */ /* 0x000fe200078e00ff */
[----:B------:R-:W-:Y:S01]  /*1eb0*/  UIADD3 UR18, UR27, 0x2, URZ ;  /* 0x000000021b127890 */ /* 0x000fe2000fffe03f */
[----:B------:R-:W-:Y:S01]  /*1ec0*/  IMAD.MOV.U32 R12, RZ, RZ, -0x748574fc ;  /* 0x8b7a8b04ff0c7424 */ /* 0x000fe200078e00ff */
[----:B------:R-:W-:Y:S01]  /*1ed0*/  UMOV UR17, 0x40000040 ;  /* 0x4000004000117882 */ /* 0x000fe20000000000 */
[----:B------:R-:W-:Y:S01]  /*1ee0*/  UMOV UR19, 0x40000040 ;  /* 0x4000004000137882 */ /* 0x000fe20000000000 */
[----:B------:R-:W-:Y:S01]  /*1ef0*/  UMOV UR29, 0x3fd6fc2a ;  /* 0x3fd6fc2a001d7882 */ /* 0x000fe20000000000 */
[----:B------:R-:W-:Y:S01]  /*1f00*/  IMAD.MOV.U32 R13, RZ, RZ, 0x3ed0ee25 ;  /* 0x3ed0ee25ff0d7424 */ /* 0x000fe200078e00ff */
[----:B------:R-:W-:Y:S01]  /*1f10*/  STL.128 [R1], RZ ;  /* 0x000000ff01007387 */ /* 0x000fe20000100c00 */
[----:B------:R-:W-:Y:S01]  /*1f20*/  IMAD.U32 R0, RZ, RZ, UR20 ;  /* 0x00000014ff007e24 */ /* 0x000fe2000f8e00ff */
[----:B------:R-:W-:Y:S01]  /*1f30*/  UIADD3 UR21, UR36, 0x588a0, URZ ;  /* 0x000588a024157890 */ /* 0x000fe2000fffe03f */
[----:B-1----:R-:W-:Y:S01]  /*1f40*/  DFMA R10, R6, -R10, 1 ;  /* 0x3ff00000060a742b */ /* 0x002fe2000000080a */
[----:B------:R-:W-:Y:S04]  /*1f50*/  STL.128 [R1+0x10], RZ ;  /* 0x000010ff01007387 */ /* 0x000fe80000100c00 */
[----:B------:R-:W-:Y:S03]  /*1f60*/  STL.128 [R1+0x20], RZ ;  /* 0x000020ff01007387 */ /* 0x000fe60000100c00 */
[----:B------:R-:W-:Y:S01]  /*1f70*/  DFMA R10, R10, R10, R10 ;  /* 0x0000000a0a0a722b */ /* 0x000fe2000000000a */
[----:B------:R-:W-:Y:S04]  /*1f80*/  STL.128 [R1+0x30], RZ ;  /* 0x000030ff01007387 */ /* 0x000fe80000100c00 */
[----:B------:R-:W-:Y:S03]  /*1f90*/  STL.128 [R1+0x50], RZ ;  /* 0x000050ff01007387 */ /* 0x000fe60000100c00 */
[----:B------:R-:W-:Y:S01]  /*1fa0*/  DFMA R10, R6, R10, R6 ;  /* 0x0000000a060a722b */ /* 0x000fe20000000006 */
[----:B------:R-:W-:Y:S04]  /*1fb0*/  STL.128 [R1+0x60], RZ ;  /* 0x000060ff01007387 */ /* 0x000fe80000100c00 */
[----:B------:R-:W-:Y:S03]  /*1fc0*/  STL.128 [R1+0x40], RZ ;  /* 0x000040ff01007387 */ /* 0x000fe60000100c00 */
[C---:B------:R-:W-:Y:S01]  /*1fd0*/  DMUL R8, R10.reuse, UR28 ;  /* 0x0000001c0a087c28 */ /* 0x040fe20008000000 */
[----:B------:R-:W-:Y:S04]  /*1fe0*/  STL.128 [R1+0x70], RZ ;  /* 0x000070ff01007387 */ /* 0x000fe80000100c00 */
[----:B------:R-:W-:Y:S03]  /*1ff0*/  STL.128 [R1+0x80], RZ ;  /* 0x000080ff01007387 */ /* 0x000fe60000100c00 */
[----:B------:R-:W-:Y:S01]  /*2000*/  DFMA R8, R10, UR28, R8 ;  /* 0x0000001c0a087c2b */ /* 0x000fe20008000008 */
[----:B------:R-:W-:Y:S04]  /*2010*/  STL.128 [R1+0xa0], RZ ;  /* 0x0000a0ff01007387 */ /* 0x000fe80000100c00 */
[----:B------:R-:W-:Y:S03]  /*2020*/  STL.128 [R1+0x90], RZ ;  /* 0x000090ff01007387 */ /* 0x000fe60000100c00 */
[----:B------:R-:W-:Y:S01]  /*2030*/  DMUL R6, R8, R8 ;  /* 0x0000000808067228 */ /* 0x000fe20000000000 */
[----:B------:R-:W-:Y:S04]  /*2040*/  STL.128 [R1+0xb0], RZ ;  /* 0x0000b0ff01007387 */ /* 0x000fe80000100c00 */
[----:B------:R-:W-:Y:S04]  /*2050*/  STL.128 [R1+0xc0], RZ ;  /* 0x0000c0ff01007387 */ /* 0x000fe80000100c00 */
[----:B------:R-:W-:Y:S04]  /*2060*/  STL.128 [R1+0xe0], RZ ;  /* 0x0000e0ff01007387 */ /* 0x000fe80000100c00 */
[----:B------:R-:W-:Y:S04]  /*2070*/  STL.128 [R1+0xd0], RZ ;  /* 0x0000d0ff01007387 */ /* 0x000fe80000100c00 */
[----:B------:R-:W-:Y:S01]  /*2080*/  STL.128 [R1+0xf0], RZ ;  /* 0x0000f0ff01007387 */ /* 0x000fe20000100c00 */
        /* <DEDUP_REMOVED lines=10> */
[----:B------:R-:W-:Y:S01]  /*2130*/  UMOV UR16, 0x3ae80f1e ;  /* 0x3ae80f1e00107882 */ /* 0x000fe20000000000 */
[----:B------:R-:W-:Y:S01]  /*2140*/  UMOV UR17, 0x3eb1380b ;  /* 0x3eb1380b00117882 */ /* 0x000fe20000000000 */
[----:B------:R-:W-:-:S09]  /*2150*/  UIADD3 UR18, UR27, 0x6, URZ ;  /* 0x000000061b127890 */ /* 0x000fd2000fffe03f */
[----:B------:R-:W-:Y:S01]  /*2160*/  DFMA R12, R6, UR16, R12 ;  /* 0x00000010060c7c2b */ /* 0x000fe2000800000c */
[----:B------:R-:W-:Y:S01]  /*2170*/  UMOV UR16, 0x9f02676f ;  /* 0x9f02676f00107882 */ /* 0x000fe20000000000 */
[----:B------:R-:W-:Y:S01]  /*2180*/  UMOV UR17, 0x3ef3b266 ;  /* 0x3ef3b26600117882 */ /* 0x000fe20000000000 */
[----:B------:R-:W-:Y:S01]  /*2190*/  UMOV UR19, 0x40000040 ;  /* 0x4000004000137882 */ /* 0x000fe20000000000 */
[----:B--2---:R-:W-:-:S04]  /*21a0*/  IMAD R0, R0, 0x80, R2 ;  /* 0x0000008000007824 */ /* 0x004fc800078e0202 */
[----:B------:R-:W-:Y:S01]  /*21b0*/  DFMA R12, R6, R12, UR16 ;  /* 0x00000010060c7e2b */ /* 0x000fe2000800000c */
[----:B------:R-:W-:Y:S01]  /*21c0*/  UMOV UR16, 0xa9ab0956 ;  /* 0xa9ab095600107882 */ /* 0x000fe20000000000 */
[----:B------:R-:W-:Y:S01]  /*21d0*/  UMOV UR17, 0x3f1745cb ;  /* 0x3f1745cb00117882 */ /* 0x000fe20000000000 */
[----:B------:R-:W-:-:S05]  /*21e0*/  LEA R2, R0, UR36, 0x2 ;  /* 0x0000002400027c11 */ /* 0x000fca000f8e10ff */
[----:B------:R-:W-:Y:S01]  /*21f0*/  DFMA R12, R6, R12, UR16 ;  /* 0x00000010060c7e2b */ /* 0x000fe2000800000c */
[----:B------:R-:W-:Y:S01]  /*2200*/  UMOV UR16, 0x2d1b5154 ;  /* 0x2d1b515400107882 */ /* 0x000fe20000000000 */
[----:B------:R-:W-:-:S06]  /*2210*/  UMOV UR17, 0x3f3c71c7 ;  /* 0x3f3c71c700117882 */ /* 0x000fcc0000000000 */
[----:B------:R-:W-:Y:S01]  /*2220*/  DFMA R12, R6, R12, UR16 ;  /* 0x00000010060c7e2b */ /* 0x000fe2000800000c */
[----:B------:R-:W-:Y:S01]  /*2230*/  UMOV UR16, 0x923be72d ;  /* 0x923be72d00107882 */ /* 0x000fe20000000000 */
[----:B------:R-:W-:-:S06]  /*2240*/  UMOV UR17, 0x3f624924 ;  /* 0x3f62492400117882 */ /* 0x000fcc0000000000 */
[----:B------:R-:W-:Y:S01]  /*2250*/  DFMA R14, R6, R12, UR16 ;  /* 0x00000010060e7e2b */ /* 0x000fe2000800000c */
[----:B------:R-:W-:Y:S01]  /*2260*/  UMOV UR16, 0x9999a3c4 ;  /* 0x9999a3c400107882 */ /* 0x000fe20000000000 */
[----:B------:R-:W-:Y:S01]  /*2270*/  UMOV UR17, 0x3f899999 ;  /* 0x3f89999900117882 */ /* 0x000fe20000000000 */
[----:B------:R-:W-:-:S05]  /*2280*/  DADD R12, -R8, UR28 ;  /* 0x0000001c080c7e29 */ /* 0x000fca0008000100 */
[----:B------:R-:W-:Y:S01]  /*2290*/  DFMA R14, R6, R14, UR16 ;  /* 0x00000010060e7e2b */ /* 0x000fe2000800000e */
[----:B------:R-:W-:Y:S01]  /*22a0*/  UMOV UR16, 0x55555554 ;  /* 0x5555555400107882 */ /* 0x000fe20000000000 */
[----:B------:R-:W-:Y:S01]  /*22b0*/  UMOV UR17, 0x3fb55555 ;  /* 0x3fb5555500117882 */ /* 0x000fe20000000000 */
[----:B------:R-:W-:-:S05]  /*22c0*/  DADD R12, R12, R12 ;  /* 0x000000000c0c7229 */ /* 0x000fca000000000c */
[----:B------:R-:W-:Y:S01]  /*22d0*/  DFMA R14, R6, R14, UR16 ;  /* 0x00000010060e7e2b */ /* 0x000fe2000800000e */
[----:B------:R-:W-:Y:S01]  /*22e0*/  UIADD3 UR16, UR22, 0x406, URZ ;  /* 0x0000040616107890 */ /* 0x000fe2000fffe03f */
[----:B------:R-:W-:Y:S01]  /*22f0*/  UMOV UR17, 0x40000040 ;  /* 0x4000004000117882 */ /* 0x000fe20000000000 */
[----:B------:R-:W-:-:S08]  /*2300*/  DFMA R12, -R8, UR28, R12 ;  /* 0x0000001c080c7c2b */ /* 0x000fd0000800010c */
[----:B------:R-:W-:Y:S01]  /*2310*/  DMUL R16, R10, R12 ;  /* 0x0000000c0a107228 */ /* 0x000fe20000000000 */
[----:B------:R-:W-:Y:S01]  /*2320*/  IMAD.MOV.U32 R10, RZ, RZ, -0x105c611 ;  /* 0xfefa39efff0a7424 */ /* 0x000fe200078e00ff */
[----:B------:R-:W-:Y:S01]  /*2330*/  DMUL R12, R6, R14 ;  /* 0x0000000e060c7228 */ /* 0x000fe20000000000 */
[----:B------:R-:W-:-:S06]  /*2340*/  IMAD.MOV.U32 R11, RZ, RZ, 0x3fe62e42 ;  /* 0x3fe62e42ff0b7424 */ /* 0x000fcc00078e00ff */
[----:B------:R-:W-:Y:S02]  /*2350*/  DFMA R6, R10, 1, R8 ;  /* 0x3ff000000a06782b */ /* 0x000fe40000000008 */
[----:B------:R-:W-:-:S06]  /*2360*/  DFMA R12, R8, R12, R16 ;  /* 0x0000000c080c722b */ /* 0x000fcc0000000010 */
[----:B------:R-:W-:-:S08]  /*2370*/  DFMA R10, R10, -1, R6 ;  /* 0xbff000000a0a782b */ /* 0x000fd00000000006 */
[----:B------:R-:W-:Y:S01]  /*2380*/  DADD R8, -R8, R10 ;  /* 0x0000000008087229 */ /* 0x000fe2000000010a */
[----:B------:R-:W-:Y:S02]  /*2390*/  IMAD.MOV.U32 R10, RZ, RZ, 0x3b39803f ;  /* 0x3b39803fff0a7424 */ /* 0x000fe400078e00ff */
[----:B------:R-:W-:-:S05]  /*23a0*/  IMAD.MOV.U32 R11, RZ, RZ, 0x3c7abc9e ;  /* 0x3c7abc9eff0b7424 */ /* 0x000fca00078e00ff */
[----:B------:R-:W-:-:S08]  /*23b0*/  DADD R8, R12, -R8 ;  /* 0x000000000c087229 */ /* 0x000fd00000000808 */
[----:B------:R-:W-:-:S08]  /*23c0*/  DFMA R8, R10, 1, R8 ;  /* 0x3ff000000a08782b */ /* 0x000fd00000000008 */
[----:B------:R-:W-:Y:S01]  /*23d0*/  DADD R6, R6, R8 ;  /* 0x0000000006067229 */ /* 0x000fe20000000008 */
[----:B------:R-:W-:Y:S02]  /*23e0*/  WARPGROUP.DEPBAR.LE gsb0, 0x0 ;  /* 0x00008000000079c5 */ /* 0x000fe40000010000 */
[----:B------:R-:W-:-:S06]  /*23f0*/  WARPGROUP.ARRIVE ;  /* 0x00000000000079c5 */ /* 0x000fcc0000000000 */
[----:B------:R-:W-:Y:S01]  /*2400*/  HGMMA.64x128x16.F32 R24, gdesc[UR16], R24, gsb0 ;  /* 0x01e00000101879f0 */ /* 0x000fe20008000818 */
[----:B------:R-:W-:Y:S01]  /*2410*/  UMOV UR16, 0xffda0d24 ;  /* 0xffda0d2400107882 */ /* 0x000fe20000000000 */
[----:B------:R-:W-:Y:S01]  /*2420*/  UMOV UR17, 0x3c7777d0 ;  /* 0x3c7777d000117882 */ /* 0x000fe20000000000 */
[----:B------:R-:W-:-:S09]  /*2430*/  UIADD3 UR18, UR27, 0x400, URZ ;  /* 0x000004001b127890 */ /* 0x000fd2000fffe03f */
[----:B------:R-:W-:Y:S01]  /*2440*/  DMUL R10, R6, UR16 ;  /* 0x00000010060a7c28 */ /* 0x000fe20008000000 */
[----:B------:R-:W-:Y:S01]  /*2450*/  UMOV UR16, 0x652b82fe ;  /* 0x652b82fe00107882 */ /* 0x000fe20000000000 */
[----:B------:R-:W-:Y:S01]  /*2460*/  UMOV UR17, 0x3ff71547 ;  /* 0x3ff7154700117882 */ /* 0x000fe20000000000 */
[----:B------:R-:W-:-:S05]  /*2470*/  UMOV UR19, 0x40000040 ;  /* 0x4000004000137882 */ /* 0x000fca0000000000 */
[----:B------:R-:W-:Y:S01]  /*2480*/  DFMA R6, R6, UR16, R10 ;  /* 0x0000001006067c2b */ /* 0x000fe2000800000a */
[----:B------:R-:W-:Y:S01]  /*2490*/  UIADD3 UR16, UR22, 0x600, URZ ;  /* 0x0000060016107890 */ /* 0x000fe2000fffe03f */
[----:B------:R-:W-:-:S04]  /*24a0*/  UMOV UR17, 0x40000040 ;  /* 0x4000004000117882 */ /* 0x000fc80000000000 */
[----:B------:R1:W2:Y:S01]  /*24b0*/  F2F.F32.F64 R0, R6 ;  /* 0x0000000600007310 */ /* 0x0002a20000301000 */
[----:B------:R-:W-:Y:S02]  /*24c0*/  WARPGROUP.DEPBAR.LE gsb0, 0x0 ;  /* 0x00008000000079c5 */ /* 0x000fe40000010000 */
[----:B------:R-:W2:Y:S04]  /*24d0*/  LDS.64 R8, [R2+0x58000] ;  /* 0x0580000002087984 */ /* 0x000ea80000000a00 */
[----:B------:R-:W4:Y:S04]  /*24e0*/  LDS.64 R12, [R2+0x58020] ;  /* 0x05802000020c7984 */ /* 0x000f280000000a00 */
[----:B-1----:R-:W1:Y:S04]  /*24f0*/  LDS.64 R6, [R2+0x58040] ;  /* 0x0580400002067984 */ /* 0x002e680000000a00 */
[----:B------:R-:W5:Y:S01]  /*2500*/  LDS.64 R14, [R2+0x58060] ;  /* 0x05806000020e7984 */ /* 0x000f620000000a00 */
[----:B------:R-:W-:-:S06]  /*2510*/  WARPGROUP.ARRIVE ;  /* 0x00000000000079c5 */ /* 0x000fcc0000000000 */
[----:B------:R-:W-:Y:S01]  /*2520*/  HGMMA.64x128x16.F32 R24, gdesc[UR16], R24, gsb0 ;  /* 0x01e00000101879f0 */ /* 0x000fe20008000818 */
[----:B------:R-:W-:Y:S02]  /*2530*/  UIADD3 UR16, UR22, 0x602, URZ ;  /* 0x0000060216107890 */ /* 0x000fe4000fffe03f */
[----:B------:R-:W-:Y:S01]  /*2540*/  UIADD3 UR18, UR27, 0x402, URZ ;  /* 0x000004021b127890 */ /* 0x000fe2000fffe03f */
[----:B------:R-:W-:Y:S01]  /*2550*/  UMOV UR17, 0x40000040 ;  /* 0x4000004000117882 */ /* 0x000fe20000000000 */
[----:B------:R-:W-:Y:S01]  /*2560*/  UMOV UR19, 0x40000040 ;  /* 0x4000004000137882 */ /* 0x000fe20000000000 */
[C---:B--2---:R-:W-:Y:S01]  /*2570*/  FMUL R8, R0.reuse, R8 ;  /* 0x0000000800087220 */ /* 0x044fe20000400000 */
[----:B------:R-:W-:-:S03]  /*2580*/  FMUL R9, R0, R9 ;  /* 0x0000000900097220 */ /* 0x000fc60000400000 */
[----:B------:R-:W-:Y:S02]  /*2590*/  IMAD.MOV.U32 R10, RZ, RZ, R8 ;  /* 0x000000ffff0a7224 */ /* 0x000fe400078e0008 */
[----:B------:R-:W-:-:S05]  /*25a0*/  IMAD.MOV.U32 R11, RZ, RZ, R9 ;  /* 0x000000ffff0b7224 */ /* 0x000fca00078e0009 */
[----:B------:R4:W-:Y:S02]  /*25b0*/  STL.128 [R1], R8 ;  /* 0x0000000801007387 */ /* 0x0009e40000100c00 */
[C---:B----4-:R-:W-:Y:S01]  /*25c0*/  FMUL R8, R0.reuse, R12 ;  /* 0x0000000c00087220 */ /* 0x050fe20000400000 */
[----:B------:R-:W-:-:S03]  /*25d0*/  FMUL R9, R0, R13 ;  /* 0x0000000d00097220 */ /* 0x000fc60000400000 */
[----:B------:R-:W-:Y:S02]  /*25e0*/  IMAD.MOV.U32 R10, RZ, RZ, R8 ;  /* 0x000000ffff0a7224 */ /* 0x000fe400078e0008 */
[----:B------:R-:W-:-:S05]  /*25f0*/  IMAD.MOV.U32 R11, RZ, RZ, R9 ;  /* 0x000000ffff0b7224 */ /* 0x000fca00078e0009 */
[----:B------:R1:W-:Y:S02]  /*2600*/  STL.128 [R1+0x10], R8 ;  /* 0x0000100801007387 */ /* 0x0003e40000100c00 */
[C---:B-1----:R-:W-:Y:S01]  /*2610*/  FMUL R8, R0.reuse, R6 ;  /* 0x0000000600087220 */ /* 0x042fe20000400000 */
[----:B------:R-:W-:-:S03]  /*2620*/  FMUL R9, R0, R7 ;  /* 0x0000000700097220 */ /* 0x000fc60000400000 */
[----:B------:R-:W-:Y:S02]  /*2630*/  IMAD.MOV.U32 R10, RZ, RZ, R8 ;  /* 0x000000ffff0a7224 */ /* 0x000fe400078e0008 */
[----:B------:R-:W-:-:S05]  /*2640*/  IMAD.MOV.U32 R11, RZ, RZ, R9 ;  /* 0x000000ffff0b7224 */ /* 0x000fca00078e0009 */
[----:B------:R5:W-:Y:S02]  /*2650*/  STL.128 [R1+0x20], R8 ;  /* 0x0000200801007387 */ /* 0x000be40000100c00 */
[C---:B-----5:R-:W-:Y:S01]  /*2660*/  FMUL R8, R0.reuse, R14 ;  /* 0x0000000e00087220 */ /* 0x060fe20000400000 */
[----:B------:R-:W-:-:S03]  /*2670*/  FMUL R9, R0, R15 ;  /* 0x0000000f00097220 */ /* 0x000fc60000400000 */
[----:B------:R-:W-:Y:S02]  /*2680*/  IMAD.MOV.U32 R10, RZ, RZ, R8 ;  /* 0x000000ffff0a7224 */ /* 0x000fe400078e0008 */
[----:B------:R-:W-:-:S05]  /*2690*/  IMAD.MOV.U32 R11, RZ, RZ, R9 ;  /* 0x000000ffff0b7224 */ /* 0x000fca00078e0009 */
[----:B------:R-:W-:Y:S01]  /*26a0*/  STL.128 [R1+0x30], R8 ;  /* 0x0000300801007387 */ /* 0x000fe20000100c00 */
[----:B------:R-:W-:-:S03]  /*26b0*/  WARPGROUP.DEPBAR.LE gsb0, 0x0 ;  /* 0x00008000000079c5 */ /* 0x000fc60000010000 */
[----:B------:R-:W1:Y:S04]  /*26c0*/  LDS.64 R12, [R2+0x58080] ;  /* 0x05808000020c7984 */ /* 0x000e680000000a00 */
[----:B------:R-:W2:Y:S04]  /*26d0*/  LDS.64 R8, [R2+0x580a0] ;  /* 0x0580a00002087984 */ /* 0x000ea80000000a00 */
[----:B------:R-:W4:Y:S04]  /*26e0*/  LDS.64 R16, [R2+0x580c0] ;  /* 0x0580c00002107984 */ /* 0x000f280000000a00 */
[----:B------:R-:W5:Y:S01]  /*26f0*/  LDS.64 R6, [R2+0x580e0] ;  /* 0x0580e00002067984 */ /* 0x000f620000000a00 */
[----:B------:R-:W-:-:S06]  /*2700*/  WARPGROUP.ARRIVE ;  /* 0x00000000000079c5 */ /* 0x000fcc0000000000 */
[----:B------:R-:W-:Y:S01]  /*2710*/  HGMMA.64x128x16.F32 R24, gdesc[UR16], R24, gsb0 ;  /* 0x01e00000101879f0 */ /* 0x000fe20008000818 */
[----:B------:R-:W-:Y:S02]  /*2720*/  UIADD3 UR16, UR22, 0x604, URZ ;  /* 0x0000060416107890 */ /* 0x000fe4000fffe03f */
[----:B------:R-:W-:Y:S01]  /*2730*/  UIADD3 UR18, UR27, 0x404, URZ ;  /* 0x000004041b127890 */ /* 0x000fe2000fffe03f */
[----:B------:R-:W-:Y:S01]  /*2740*/  UMOV UR17, 0x40000040 ;  /* 0x4000004000117882 */ /* 0x000fe20000000000 */
[----:B------:R-:W-:Y:S01]  /*2750*/  UMOV UR19, 0x40000040 ;  /* 0x4000004000137882 */ /* 0x000fe20000000000 */
[C---:B-1----:R-:W-:Y:S01]  /*2760*/  FMUL R12, R0.reuse, R12 ;  /* 0x0000000c000c7220 */ /* 0x042fe20000400000 */
[C---:B------:R-:W-:Y:S01]  /*2770*/  FMUL R13, R0.reuse, R13 ;  /* 0x0000000d000d7220 */ /* 0x040fe20000400000 */
[C---:B--2---:R-:W-:Y:S01]  /*2780*/  FMUL R8, R0.reuse, R8 ;  /* 0x0000000800087220 */ /* 0x044fe20000400000 */
[----:B------:R-:W-:Y:S01]  /*2790*/  FMUL R9, R0, R9 ;  /* 0x0000000900097220 */ /* 0x000fe20000400000 */
[----:B------:R-:W-:-:S02]  /*27a0*/  IMAD.MOV.U32 R14, RZ, RZ, R12 ;  /* 0x000000ffff0e7224 */ /* 0x000fc400078e000c */
[----:B------:R-:W-:Y:S02]  /*27b0*/  IMAD.MOV.U32 R10, RZ, RZ, R8 ;  /* 0x000000ffff0a7224 */ /* 0x000fe400078e0008 */
[----:B------:R-:W-:Y:S02]  /*27c0*/  IMAD.MOV.U32 R11, RZ, RZ, R9 ;  /* 0x000000ffff0b7224 */ /* 0x000fe400078e0009 */
[----:B------:R-:W-:-:S03]  /*27d0*/  IMAD.MOV.U32 R15, RZ, RZ, R13 ;  /* 0x000000ffff0f7224 */ /* 0x000fc600078e000d */
[----:B------:R4:W-:Y:S04]  /*27e0*/  STL.128 [R1+0x50], R8 ;  /* 0x0000500801007387 */ /* 0x0009e80000100c00 */
[----:B------:R-:W-:Y:S01]  /*27f0*/  STL.128 [R1+0x40], R12 ;  /* 0x0000400c01007387 */ /* 0x000fe20000100c00 */
[C---:B----4-:R-:W-:Y:S01]  /*2800*/  FMUL R8, R0.reuse, R16 ;  /* 0x0000001000087220 */ /* 0x050fe20000400000 */
        /* <DEDUP_REMOVED lines=16> */
[----:B------:R-:W-:Y:S02]  /*2910*/  ULEA UR17, UR37, UR39, 0x1 ;  /* 0x0000002725117291 */ /* 0x000fe4000f8e083f */
[----:B------:R-:W-:Y:S02]  /*2920*/  UIADD3 UR16, UR22, 0x606, URZ ;  /* 0x0000060616107890 */ /* 0x000fe4000fffe03f */
[----:B------:R-:W-:Y:S02]  /*2930*/  UIADD3 UR18, UR27, 0x406, URZ ;  /* 0x000004061b127890 */ /* 0x000fe4000fffe03f */
[----:B------:R-:W-:Y:S01]  /*2940*/  ULEA UR22, UR17, UR21, 0x3 ;  /* 0x0000001511167291 */ /* 0x000fe2000f8e183f */
[----:B------:R-:W-:Y:S02]  /*2950*/  UMOV UR19, 0x40000040 ;  /* 0x4000004000137882 */ /* 0x000fe40000000000 */
[----:B------:R-:W-:Y:S01]  /*2960*/  UMOV UR17, 0x40000040 ;  /* 0x4000004000117882 */ /* 0x000fe20000000000 */
[C---:B-1----:R-:W-:Y:S01]  /*2970*/  FMUL R8, R0.reuse, R8 ;  /* 0x0000000800087220 */ /* 0x042fe20000400000 */
[----:B------:R-:W-:-:S03]  /*2980*/  FMUL R9, R0, R9 ;  /* 0x0000000900097220 */ /* 0x000fc60000400000 */
[----:B------:R-:W-:Y:S02]  /*2990*/  IMAD.MOV.U32 R10, RZ, RZ, R8 ;  /* 0x000000ffff0a7224 */ /* 0x000fe400078e0008 */
[C---:B--2---:R-:W-:Y:S01]  /*29a0*/  FMUL R12, R0.reuse, R12 ;  /* 0x0000000c000c7220 */ /* 0x044fe20000400000 */
[----:B------:R-:W-:Y:S02]  /*29b0*/  IMAD.MOV.U32 R11, RZ, RZ, R9 ;  /* 0x000000ffff0b7224 */ /* 0x000fe400078e0009 */
[----:B------:R-:W-:Y:S01]  /*29c0*/  FMUL R13, R0, R13 ;  /* 0x0000000d000d7220 */ /* 0x000fe20000400000 */
[----:B------:R-:W-:Y:S02]  /*29d0*/  IMAD.MOV.U32 R14, RZ, RZ, R12 ;  /* 0x000000ffff0e7224 */ /* 0x000fe400078e000c */
[----:B------:R4:W-:Y:S01]  /*29e0*/  STL.128 [R1+0x80], R8 ;  /* 0x0000800801007387 */ /* 0x0009e20000100c00 */
[----:B------:R-:W-:-:S05]  /*29f0*/  IMAD.MOV.U32 R15, RZ, RZ, R13 ;  /* 0x000000ffff0f7224 */ /* 0x000fca00078e000d */
        /* <DEDUP_REMOVED lines=34> */
[----:B------:R-:W-:Y:S01]  /*2c20*/  FMUL R9, R0, R17 ;  /* 0x0000001100097220 */ /* 0x000fe20000400000 */
[----:B------:R-:W-:Y:S02]  /*2c30*/  IMAD.U32 R0, RZ, RZ, UR12 ;  /* 0x0000000cff007e24 */ /* 0x000fe4000f8e00ff */
[----:B------:R-:W-:Y:S02]  /*2c40*/  IMAD.MOV.U32 R10, RZ, RZ, R8 ;  /* 0x000000ffff0a7224 */ /* 0x000fe400078e0008 */
[----:B------:R-:W-:Y:S01]  /*2c50*/  IMAD.MOV.U32 R11, RZ, RZ, R9 ;  /* 0x000000ffff0b7224 */ /* 0x000fe200078e0009 */
[----:B------:R-:W-:-:S04]  /*2c60*/  SHF.L.U32 R0, R0, 0x1f, RZ ;  /* 0x0000001f00007819 */ /* 0x000fc800000006ff */
[----:B------:R1:W-:Y:S01]  /*2c70*/  STL.128 [R1+0xf0], R8 ;  /* 0x0000f00801007387 */ /* 0x0003e20000100c00 */
[----:B------:R-:W-:Y:S02]  /*2c80*/  WARPGROUP.DEPBAR.LE gsb0, 0x0 ;  /* 0x00008000000079c5 */ /* 0x000fe40000010000 */
[----:B------:R-:W2:Y:S02]  /*2c90*/  SYNCS.PHASECHK.TRANS64.TRYWAIT P1, [UR22], R0 ;  /* 0x00000000ff0075a7 */ /* 0x000ea40008020156 */
[----:B-12---:R-:W-:Y:S05]  /*2ca0*/  @!P1 BRA `(.L_x_25) ;  /* 0x000000cc002c9947 */ /* 0x006fea0003800000 */
.L_x_150:
[----:B------:R-:W2:Y:S01]  /*2cb0*/  LDL.128 R12, [R1+0x10] ;  /* 0x00001000010c7983 */ /* 0x000ea20000100c00 */
[C---:B------:R-:W-:Y:S01]  /*2cc0*/  VIADD R2, R3.reuse, 0x1 ;  /* 0x0000000103027836 */ /* 0x040fe20000000000 */
[----:B------:R-:W-:Y:S02]  /*2cd0*/  ULDC UR27, c[0x0][0xa04] ;  /* 0x00028100001b7ab9 */ /* 0x000fe40000000800 */
[----:B------:R-:W4:Y:S01]  /*2ce0*/  LDL.128 R20, [R1+0x30] ;  /* 0x0000300001147983 */ /* 0x000f220000100c00 */
[----:B-1----:R-:W-:Y:S01]  /*2cf0*/  VIADD R0, R4, 0x8 ;  /* 0x0000000804007836 */ /* 0x002fe20000000000 */
[C---:B------:R-:W-:Y:S02]  /*2d00*/  ISETP.GE.AND P6, PT, R2.reuse, R4, PT ;  /* 0x000000040200720c */ /* 0x040fe40003fc6270 */
[----:B------:R-:W5:Y:S02]  /*2d10*/  LDL.128 R8, [R1+0x20] ;  /* 0x0000200001087983 */ /* 0x000f640000100c00 */
[----:B------:R-:W-:Y:S01]  /*2d20*/  ISETP.GE.AND P5, PT, R2, R0, PT ;  /* 0x000000000200720c */ /* 0x000fe20003fa6270 */
[----:B------:R-:W-:Y:S01]  /*2d30*/  VIADD R2, R3, 0x8 ;  /* 0x0000000803027836 */ /* 0x000fe20000000000 */
[----:B------:R-:W-:-:S02]  /*2d40*/  FSEL R17, R89, -INF , P6 ;  /* 0xff80000059117808 */ /* 0x000fc40003000000 */
[----:B------:R-:W-:Y:S02]  /*2d50*/  FSEL R16, R91, -INF , P5 ;  /* 0xff8000005b107808 */ /* 0x000fe40002800000 */
[C---:B------:R-:W-:Y:S02]  /*2d60*/  ISETP.GE.AND P4, PT, R2.reuse, R4, PT ;  /* 0x000000040200720c */ /* 0x040fe40003f86270 */
[----:B------:R-:W-:Y:S01]  /*2d70*/  ISETP.GE.AND P2, PT, R2, R0, PT ;  /* 0x000000000200720c */ /* 0x000fe20003f46270 */
[----:B------:R-:W-:Y:S01]  /*2d80*/  VIADD R2, R3, 0x9 ;  /* 0x0000000903027836 */ /* 0x000fe20000000000 */
[----:B------:R-:W-:Y:S02]  /*2d90*/  FSEL R92, R92, -INF , P4 ;  /* 0xff8000005c5c7808 */ /* 0x000fe40002000000 */
[----:B------:R-:W-:Y:S02]  /*2da0*/  FSEL R94, R94, -INF , P2 ;  /* 0xff8000005e5e7808 */ /* 0x000fe40001000000 */
[----:B------:R-:W-:-:S02]  /*2db0*/  ISETP.GE.AND P1, PT, R2, R4, PT ;  /* 0x000000040200720c */ /* 0x000fc40003f26270 */
[----:B------:R-:W-:Y:S01]  /*2dc0*/  ISETP.GE.AND P3, PT, R2, R0, PT ;  /* 0x000000000200720c */ /* 0x000fe20003f66270 */
[----:B------:R-:W-:Y:S01]  /*2dd0*/  VIADD R2, R3, 0x10 ;  /* 0x0000001003027836 */ /* 0x000fe20000000000 */
[----:B------:R-:W-:Y:S02]  /*2de0*/  FSEL R89, R93, -INF , P1 ;  /* 0xff8000005d597808 */ /* 0x000fe40000800000 */
[----:B------:R-:W-:Y:S02]  /*2df0*/  FSEL R7, R95, -INF , P3 ;  /* 0xff8000005f077808 */ /* 0x000fe40001800000 */
[C---:B------:R-:W-:Y:S02]  /*2e00*/  ISETP.GE.AND P6, PT, R2.reuse, R4, PT ;  /* 0x000000040200720c */ /* 0x040fe40003fc6270 */
        /* <DEDUP_REMOVED lines=11> */
[C---:B------:R-:W-:Y:S01]  /*2ec0*/  VIADD R2, R3.reuse, 0x19 ;  /* 0x0000001903027836 */ /* 0x040fe20000000000 */
        /* <DEDUP_REMOVED lines=36> */
[----:B------:R-:W-:Y:S01]  /*3110*/  FSEL R93, R115, -INF , P5 ;  /* 0xff800000735d7808 */ /* 0x000fe20002800000 */
[----:B------:R-:W-:Y:S01]  /*3120*/  IMAD.MOV.U32 R115, RZ, RZ, R17 ;  /* 0x000000ffff737224 */ /* 0x000fe200078e0011 */
[C---:B------:R-:W-:Y:S02]  /*3130*/  ISETP.GE.AND P4, PT, R2.reuse, R4, PT ;  /* 0x000000040200720c */ /* 0x040fe40003f86270 */
[----:B------:R-:W-:Y:S01]  /*3140*/  ISETP.GE.AND P2, PT, R2, R0, PT ;  /* 0x000000000200720c */ /* 0x000fe20003f46270 */
[----:B------:R-:W-:Y:S01]  /*3150*/  VIADD R2, R3, 0x39 ;  /* 0x0000003903027836 */ /* 0x000fe20000000000 */
[----:B------:R-:W-:Y:S01]  /*3160*/  FSEL R111, R116, -INF , P4 ;  /* 0xff800000746f7808 */ /* 0x000fe20002000000 */
[----:B------:R-:W-:Y:S01]  /*3170*/  IMAD.MOV.U32 R116, RZ, RZ, R16 ;  /* 0x000000ffff747224 */ /* 0x000fe200078e0010 */
        /* <DEDUP_REMOVED lines=72> */
[-C--:B------:R-:W-:Y:S01]  /*3600*/  ISETP.GE.AND P2, PT, R2, R0.reuse, PT ;  /* 0x000000000200720c */ /* 0x080fe20003f46270 */
[C---:B------:R-:W-:Y:S01]  /*3610*/  VIADD R2, R3.reuse, 0x78 ;  /* 0x0000007803027836 */ /* 0x040fe20000000000 */
[C---:B------:R-:W-:Y:S02]  /*3620*/  ISETP.GE.AND P5, PT, R3.reuse, R0, PT ;  /* 0x000000000300720c */ /* 0x040fe40003fa6270 */
[-C--:B------:R-:W-:Y:S02]  /*3630*/  ISETP.GE.AND P6, PT, R3, R4.reuse, PT ;  /* 0x000000040300720c */ /* 0x080fe40003fc6270 */
[----:B------:R-:W-:-:S02]  /*3640*/  ISETP.GE.AND P1, PT, R2, R4, PT ;  /* 0x000000040200720c */ /* 0x000fc40003f26270 */
[-C--:B------:R-:W-:Y:S01]  /*3650*/  ISETP.GE.AND P3, PT, R2, R0.reuse, PT ;  /* 0x000000000200720c */ /* 0x080fe20003f66270 */
[----:B------:R-:W-:Y:S01]  /*3660*/  VIADD R2, R3, 0x79 ;  /* 0x0000007903027836 */ /* 0x000fe20000000000 */
[----:B------:R-:W-:Y:S02]  /*3670*/  FSEL R142, R90, -INF , P5 ;  /* 0xff8000005a8e7808 */ /* 0x000fe40002800000 */
[----:B------:R-:W-:Y:S02]  /*3680*/  FSEL R124, R88, -INF , P6 ;  /* 0xff800000587c7808 */ /* 0x000fe40003000000 */
[C---:B------:R-:W-:Y:S02]  /*3690*/  ISETP.GE.AND P5, PT, R2.reuse, R0, PT ;  /* 0x000000000200720c */ /* 0x040fe40003fa6270 */
[----:B------:R-:W-:Y:S01]  /*36a0*/  ISETP.GE.AND P6, PT, R2, R4, PT ;  /* 0x000000040200720c */ /* 0x000fe20003fc6270 */
[----:B--2---:R-:W-:Y:S01]  /*36b0*/  FFMA R90, R92, UR27, -R12 ;  /* 0x0000001b5c5a7c23 */ /* 0x004fe2000800080c */
[----:B------:R-:W-:-:S02]  /*36c0*/  IMAD.MOV.U32 R92, RZ, RZ, R16 ;  /* 0x000000ffff5c7224 */ /* 0x000fc400078e0010 */
[----:B------:R-:W-:Y:S01]  /*36d0*/  FFMA R89, R89, UR27, -R13 ;  /* 0x0000001b59597c23 */ /* 0x000fe2000800080d */
[----:B------:R-:W-:Y:S01]  /*36e0*/  FFMA R88, R94, UR27, -R14 ;  /* 0x0000001b5e587c23 */ /* 0x000fe2000800080e */
[----:B------:R-:W-:Y:S01]  /*36f0*/  FFMA R7, R7, UR27, -R15 ;  /* 0x0000001b07077c23 */ /* 0x000fe2000800080f */
[----:B------:R-:W2:Y:S01]  /*3700*/  LDL.128 R16, [R1+0x40] ;  /* 0x0000400001107983 */ /* 0x000ea20000100c00 */
[----:B----4-:R-:W-:Y:S01]  /*3710*/  FFMA R96, R96, UR27, -R20 ;  /* 0x0000001b60607c23 */ /* 0x010fe20008000814 */
[----:B------:R-:W-:Y:S01]  /*3720*/  FFMA R95, R95, UR27, -R21 ;  /* 0x0000001b5f5f7c23 */ /* 0x000fe20008000815 */
[----:B------:R-:W-:Y:S01]  /*3730*/  FFMA R94, R102, UR27, -R22 ;  /* 0x0000001b665e7c23 */ /* 0x000fe20008000816 */
[----:B------:R-:W4:Y:S01]  /*3740*/  LDL.128 R12, [R1+0x50] ;  /* 0x00005000010c7983 */ /* 0x000f220000100c00 */
[----:B------:R-:W-:-:S03]  /*3750*/  FFMA R0, R103, UR27, -R23 ;  /* 0x0000001b67007c23 */ /* 0x000fc60008000817 */
[----:B------:R-:W3:Y:S01]  /*3760*/  LDL.128 R20, [R1+0x60] ;  /* 0x0000600001147983 */ /* 0x000ee20000100c00 */
[----:B------:R-:W-:Y:S02]  /*3770*/  IMAD.MOV.U32 R102, RZ, RZ, R109 ;  /* 0x000000ffff667224 */ /* 0x000fe400078e006d */
[----:B-----5:R-:W-:Y:S01]  /*3780*/  FFMA R2, R97, UR27, -R9 ;  /* 0x0000001b61027c23 */ /* 0x020fe20008000809 */
[----:B------:R-:W-:Y:S01]  /*3790*/  FFMA R97, R99, UR27, -R11 ;  /* 0x0000001b63617c23 */ /* 0x000fe2000800080b */
[----:B------:R-:W-:Y:S01]  /*37a0*/  FFMA R6, R6, UR27, -R8 ;  /* 0x0000001b06067c23 */ /* 0x000fe20008000808 */
[----:B------:R-:W-:Y:S02]  /*37b0*/  FFMA R98, R98, UR27, -R10 ;  /* 0x0000001b62627c23 */ /* 0x000fe4000800080a */
[----:B------:R-:W5:Y:S01]  /*37c0*/  LDL.128 R8, [R1+0x70] ;  /* 0x0000700001087983 */ /* 0x000f620000100c00 */
[----:B--2---:R-:W-:Y:S01]  /*37d0*/  FFMA R109, R91, UR27, -R18 ;  /* 0x0000001b5b6d7c23 */ /* 0x004fe20008000812 */
[----:B------:R-:W-:-:S02]  /*37e0*/  IMAD.MOV.U32 R91, RZ, RZ, R115 ;  /* 0x000000ffff5b7224 */ /* 0x000fc400078e0073 */
[----:B----4-:R-:W-:Y:S01]  /*37f0*/  FFMA R103, R217, UR27, -R14 ;  /* 0x0000001bd9677c23 */ /* 0x010fe2000800080e */
[----:B------:R-:W-:Y:S02]  /*3800*/  IMAD.MOV.U32 R217, RZ, RZ, R116 ;  /* 0x000000ffffd97224 */ /* 0x000fe400078e0074 */
[----:B---3--:R-:W-:Y:S01]  /*3810*/  FFMA R117, R112, UR27, -R20 ;  /* 0x0000001b70757c23 */ /* 0x008fe20008000814 */
[----:B------:R-:W-:Y:S01]  /*3820*/  FFMA R116, R113, UR27, -R21 ;  /* 0x0000001b71747c23 */ /* 0x000fe20008000815 */
[----:B------:R-:W-:Y:S01]  /*3830*/  FFMA R115, R114, UR27, -R22 ;  /* 0x0000001b72737c23 */ /* 0x000fe20008000816 */
[----:B------:R-:W-:Y:S02]  /*3840*/  FFMA R122, R93, UR27, -R23 ;  /* 0x0000001b5d7a7c23 */ /* 0x000fe40008000817 */
[----:B------:R-:W2:Y:S01]  /*3850*/  LDL.128 R20, [R1+0x90] ;  /* 0x0000900001147983 */ /* 0x000ea20000100c00 */
[----:B------:R-:W-:Y:S01]  /*3860*/  FFMA R99, R104, UR27, -R16 ;  /* 0x0000001b68637c23 */ /* 0x000fe20008000810 */
[----:B------:R-:W-:Y:S01]  /*3870*/  FFMA R105, R105, UR27, -R12 ;  /* 0x0000001b69697c23 */ /* 0x000fe2000800080c */
[----:B------:R-:W-:Y:S01]  /*3880*/  FFMA R104, R108, UR27, -R13 ;  /* 0x0000001b6c687c23 */ /* 0x000fe2000800080d */
[----:B------:R-:W-:-:S02]  /*3890*/  FFMA R110, R110, UR27, -R15 ;  /* 0x0000001b6e6e7c23 */ /* 0x000fc4000800080f */
[----:B------:R-:W3:Y:S01]  /*38a0*/  LDL.128 R12, [R1+0xa0] ;  /* 0x0000a000010c7983 */ /* 0x000ee20000100c00 */
[----:B------:R-:W-:Y:S01]  /*38b0*/  FFMA R101, R101, UR27, -R17 ;  /* 0x0000001b65657c23 */ /* 0x000fe20008000811 */
[----:B------:R-:W-:Y:S02]  /*38c0*/  FFMA R106, R106, UR27, -R19 ;  /* 0x0000001b6a6a7c23 */ /* 0x000fe40008000813 */
[----:B------:R-:W4:Y:S01]  /*38d0*/  LDL.128 R16, [R1+0x80] ;  /* 0x0000800001107983 */ /* 0x000f220000100c00 */
[----:B-----5:R-:W-:Y:S01]  /*38e0*/  FFMA R121, R111, UR27, -R8 ;  /* 0x0000001b6f797c23 */ /* 0x020fe20008000808 */
[----:B------:R-:W-:Y:S01]  /*38f0*/  FFMA R120, R107, UR27, -R9 ;  /* 0x0000001b6b787c23 */ /* 0x000fe20008000809 */
[----:B------:R-:W-:Y:S01]  /*3900*/  FFMA R119, R216, UR27, -R10 ;  /* 0x0000001bd8777c23 */ /* 0x000fe2000800080a */
[----:B------:R-:W-:Y:S02]  /*3910*/  FFMA R118, R118, UR27, -R11 ;  /* 0x0000001b76767c23 */ /* 0x000fe4000800080b */
[----:B------:R-:W5:Y:S01]  /*3920*/  LDL.128 R8, [R1+0xb0] ;  /* 0x0000b00001087983 */ /* 0x000f620000100c00 */
[----:B--2---:R-:W-:Y:S01]  /*3930*/  FFMA R131, R220, UR27, -R20 ;  /* 0x0000001bdc837c23 */ /* 0x004fe20008000814 */
[----:B------:R-:W-:Y:S01]  /*3940*/  FFMA R130, R125, UR27, -R21 ;  /* 0x0000001b7d827c23 */ /* 0x000fe20008000815 */
[----:B------:R-:W-:Y:S01]  /*3950*/  FFMA R129, R223, UR27, -R22 ;  /* 0x0000001bdf817c23 */ /* 0x000fe20008000816 */
[----:B------:R-:W-:-:S02]  /*3960*/  FFMA R128, R123, UR27, -R23 ;  /* 0x0000001b7b807c23 */ /* 0x000fc40008000817 */
[----:B------:R-:W2:Y:S01]  /*3970*/  LDL.128 R20, [R1] ;  /* 0x0000000001147983 */ /* 0x000ea20000100c00 */
[----:B---3--:R-:W-:Y:S01]  /*3980*/  FFMA R135, R225, UR27, -R12 ;  /* 0x0000001be1877c23 */ /* 0x008fe2000800080c */
[----:B------:R-:W-:Y:S01]  /*3990*/  FFMA R134, R219, UR27, -R13 ;  /* 0x0000001bdb867c23 */ /* 0x000fe2000800080d */
[----:B------:R-:W-:Y:S01]  /*39a0*/  FFMA R141, R226, UR27, -R14 ;  /* 0x0000001be28d7c23 */ /* 0x000fe2000800080e */
[----:B------:R-:W-:Y:S02]  /*39b0*/  FFMA R140, R222, UR27, -R15 ;  /* 0x0000001bde8c7c23 */ /* 0x000fe4000800080f */
[----:B------:R-:W3:Y:S01]  /*39c0*/  LDL.128 R12, [R1+0xd0] ;  /* 0x0000d000010c7983 */ /* 0x000ee20000100c00 */
[----:B----4-:R-:W-:Y:S01]  /*39d0*/  FFMA R127, R100, UR27, -R16 ;  /* 0x0000001b647f7c23 */ /* 0x010fe20008000810 */
[----:B------:R-:W-:Y:S01]  /*39e0*/  FFMA R126, R221, UR27, -R17 ;  /* 0x0000001bdd7e7c23 */ /* 0x000fe20008000811 */
[----:B------:R-:W-:Y:S01]  /*39f0*/  FFMA R133, R227, UR27, -R18 ;  /* 0x0000001be3857c23 */ /* 0x000fe20008000812 */
[----:B------:R-:W-:-:S02]  /*3a00*/  FFMA R132, R224, UR27, -R19 ;  /* 0x0000001be0847c23 */ /* 0x000fc40008000813 */
[----:B------:R-:W4:Y:S01]  /*3a10*/  LDL.128 R16, [R1+0xc0] ;  /* 0x0000c00001107983 */ /* 0x000f220000100c00 */
[----:B------:R-:W-:Y:S02]  /*3a20*/  FSEL R113, R145, -INF , P4 ;  /* 0xff80000091717808 */ /* 0x000fe40002000000 */
[----:B------:R-:W-:Y:S01]  /*3a30*/  FSEL R112, R147, -INF , P2 ;  /* 0xff80000093707808 */ /* 0x000fe20001000000 */
[----:B-----5:R-:W-:Y:S01]  /*3a40*/  FFMA R139, R218, UR27, -R8 ;  /* 0x0000001bda8b7c23 */ /* 0x020fe20008000808 */
[----:B------:R-:W-:Y:S01]  /*3a50*/  FFMA R138, R231, UR27, -R9 ;  /* 0x0000001be78a7c23 */ /* 0x000fe20008000809 */
[----:B------:R-:W-:Y:S01]  /*3a60*/  FFMA R137, R234, UR27, -R10 ;  /* 0x0000001bea897c23 */ /* 0x000fe2000800080a */
[----:B------:R-:W-:Y:S01]  /*3a70*/  FFMA R136, R233, UR27, -R11 ;  /* 0x0000001be9887c23 */ /* 0x000fe2000800080b */
[----:B------:R-:W5:Y:S04]  /*3a80*/  LDL R145, [R1+0x200] ;  /* 0x0002000001917983 */ /* 0x000f680000100800 */
[----:B------:R-:W5:Y:S01]  /*3a90*/  LDL.128 R8, [R1+0xe0] ;  /* 0x0000e00001087983 */ /* 0x000f620000100c00 */
[----:B------:R-:W-:Y:S01]  /*3aa0*/  IMAD.MOV.U32 R108, RZ, RZ, R144 ;  /* 0x000000ffff6c7224 */ /* 0x000fe200078e0090 */
[----:B------:R-:W-:-:S02]  /*3ab0*/  ULOP3.LUT UR22, UR39, 0x1, URZ, 0xc, !UPT ;  /* 0x0000000127167892 */ /* 0x000fc4000f8e0c3f */
[----:B------:R-:W-:-:S04]  /*3ac0*/  USHF.L.U32 UR16, UR37, 0x1, URZ ;  /* 0x0000000125107899 */ /* 0x000fc8000800063f */
[----:B------:R-:W-:-:S04]  /*3ad0*/  ULOP3.LUT UR16, UR16, 0xfffffffe, UR22, 0xe2, !UPT ;  /* 0xfffffffe10107892 */ /* 0x000fc8000f8ee216 */
[----:B------:R-:W-:Y:S02]  /*3ae0*/  ULEA UR16, UR16, UR21, 0x3 ;  /* 0x0000001510107291 */ /* 0x000fe4000f8e183f */
[----:B------:R-:W-:-:S04]  /*3af0*/  ULOP3.LUT UR23, UR23, 0x4000000, URZ, 0xfc, !UPT ;  /* 0x0400000017177892 */ /* 0x000fc8000f8efc3f */
[----:B------:R-:W-:Y:S01]  /*3b00*/  ULEA UR17, UR13, UR23, 0xb ;  /* 0x000000170d117291 */ /* 0x000fe2000f8e583f */
[----:B------:R-:W-:-:S06]  /*3b10*/  UMOV UR19, 0x40000040 ;  /* 0x4000004000137882 */ /* 0x000fcc0000000000 */
[----:B------:R-:W-:Y:S01]  /*3b20*/  UMOV UR18, UR17 ;  /* 0x0000001100127c82 */ /* 0x000fe20008000000 */
[----:B--2---:R-:W-:Y:S01]  /*3b30*/  FFMA R20, R124, UR27, -R20 ;  /* 0x0000001b7c147c23 */ /* 0x004fe20008000814 */
[----:B------:R-:W-:-:S04]  /*3b40*/  FFMA R91, R91, UR27, -R21 ;  /* 0x0000001b5b5b7c23 */ /* 0x000fc80008000815 */
[----:B------:R-:W-:Y:S02]  /*3b50*/  FSETP.GEU.AND P4, PT, R20, -126, PT ;  /* 0xc2fc00001400780b */ /* 0x000fe40003f8e000 */
[----:B------:R-:W-:-:S11]  /*3b60*/  FSETP.GEU.AND P2, PT, R91, -126, PT ;  /* 0xc2fc00005b00780b */ /* 0x000fd60003f4e000 */
[----:B------:R-:W-:Y:S02]  /*3b70*/  @!P4 FMUL R20, R20, 0.5 ;  /* 0x3f0000001414c820 */ /* 0x000fe40000400000 */
[----:B------:R-:W-:Y:S02]  /*3b80*/  @!P2 FMUL R91, R91, 0.5 ;  /* 0x3f0000005b5ba820 */ /* 0x000fe40000400000 */
[----:B------:R-:W1:Y:S08]  /*3b90*/  MUFU.EX2 R21, R20 ;  /* 0x0000001400157308 */ /* 0x000e700000000800 */
[----:B------:R-:W2:Y:S01]  /*3ba0*/  MUFU.EX2 R20, R91 ;  /* 0x0000005b00147308 */ /* 0x000ea20000000800 */
[----:B------:R-:W-:Y:S01]  /*3bb0*/  FFMA R22, R142, UR27, -R22 ;  /* 0x0000001b8e167c23 */ /* 0x000fe20008000816 */
[----:B------:R-:W-:Y:S01]  /*3bc0*/  FFMA R23, R217, UR27, -R23 ;  /* 0x0000001bd9177c23 */ /* 0x000fe20008000817 */
[----:B-1----:R-:W-:-:S03]  /*3bd0*/  @!P4 FMUL R21, R21, R21 ;  /* 0x000000151515c220 */ /* 0x002fc60000400000 */
[----:B------:R-:W-:Y:S01]  /*3be0*/  FSETP.GEU.AND P4, PT, R22, -126, PT ;  /* 0xc2fc00001600780b */ /* 0x000fe20003f8e000 */
[----:B--2---:R-:W-:Y:S01]  /*3bf0*/  @!P2 FMUL R20, R20, R20 ;  /* 0x000000141414a220 */ /* 0x004fe20000400000 */
[----:B------:R-:W-:Y:S01]  /*3c00*/  FSETP.GEU.AND P2, PT, R23, -126, PT ;  /* 0xc2fc00001700780b */ /* 0x000fe20003f4e000 */
[----:B---3--:R-:W-:-:S10]  /*3c10*/  FFMA R142, R235, UR27, -R12 ;  /* 0x0000001beb8e7c23 */ /* 0x008fd4000800080c */
[----:B------:R-:W-:-:S04]  /*3c20*/  @!P4 FMUL R22, R22, 0.5 ;  /* 0x3f0000001616c820 */ /* 0x000fc80000400000 */
[----:B------:R-:W1:Y:S01]  /*3c30*/  MUFU.EX2 R12, R22 ;  /* 0x00000016000c7308 */ /* 0x000e620000000800 */
[----:B------:R-:W-:-:S07]  /*3c40*/  @!P2 FMUL R23, R23, 0.5 ;  /* 0x3f0000001717a820 */ /* 0x000fce0000400000 */
[----:B------:R-:W2:Y:S01]  /*3c50*/  MUFU.EX2 R22, R23 ;  /* 0x0000001700167308 */ /* 0x000ea20000000800 */
[----:B-1----:R-:W-:Y:S01]  /*3c60*/  @!P4 FMUL R12, R12, R12 ;  /* 0x0000000c0c0cc220 */ /* 0x002fe20000400000 */
[----:B------:R-:W-:Y:S01]  /*3c70*/  FSETP.GEU.AND P4, PT, R90, -126, PT ;  /* 0xc2fc00005a00780b */ /* 0x000fe20003f8e000 */
[----:B--2---:R-:W-:Y:S01]  /*3c80*/  @!P2 FMUL R22, R22, R22 ;  /* 0x000000161616a220 */ /* 0x004fe20000400000 */
[----:B------:R-:W-:-:S11]  /*3c90*/  FSETP.GEU.AND P2, PT, R89, -126, PT ;  /* 0xc2fc00005900780b */ /* 0x000fd60003f4e000 */
[----:B------:R-:W-:Y:S02]  /*3ca0*/  @!P4 FMUL R90, R90, 0.5 ;  /* 0x3f0000005a5ac820 */ /* 0x000fe40000400000 */
[----:B------:R-:W-:Y:S02]  /*3cb0*/  @!P2 FMUL R89, R89, 0.5 ;  /* 0x3f0000005959a820 */ /* 0x000fe40000400000 */
[----:B------:R-:W1:Y:S08]  /*3cc0*/  MUFU.EX2 R93, R90 ;  /* 0x0000005a005d7308 */ /* 0x000e700000000800 */
[----:B------:R-:W2:Y:S01]  /*3cd0*/  MUFU.EX2 R23, R89 ;  /* 0x0000005900177308 */ /* 0x000ea20000000800 */
[----:B-1----:R-:W-:Y:S01]  /*3ce0*/  @!P4 FMUL R93, R93, R93 ;  /* 0x0000005d5d5dc220 */ /* 0x002fe20000400000 */
[----:B------:R-:W-:Y:S01]  /*3cf0*/  FSETP.GEU.AND P4, PT, R88, -126, PT ;  /* 0xc2fc00005800780b */ /* 0x000fe20003f8e000 */
[----:B--2---:R-:W-:Y:S01]  /*3d00*/  @!P2 FMUL R23, R23, R23 ;  /* 0x000000171717a220 */ /* 0x004fe20000400000 */
[----:B------:R-:W-:Y:S01]  /*3d10*/  FSETP.GEU.AND P2, PT, R7, -126, PT ;  /* 0xc2fc00000700780b */ /* 0x000fe20003f4e000 */
[----:B----4-:R-:W-:Y:S01]  /*3d20*/  FFMA R144, R230, UR27, -R16 ;  /* 0x0000001be6907c23 */ /* 0x010fe20008000810 */
[----:B------:R-:W-:Y:S01]  /*3d30*/  FFMA R143, R228, UR27, -R17 ;  /* 0x0000001be48f7c23 */ /* 0x000fe20008000811 */
[----:B------:R-:W-:Y:S01]  /*3d40*/  FFMA R216, R232, UR27, -R18 ;  /* 0x0000001be8d87c23 */ /* 0x000fe20008000812 */
[----:B------:R-:W-:-:S07]  /*3d50*/  FFMA R146, R229, UR27, -R19 ;  /* 0x0000001be5927c23 */ /* 0x000fce0008000813 */
[----:B------:R-:W-:Y:S01]  /*3d60*/  @!P4 FMUL R88, R88, 0.5 ;  /* 0x3f0000005858c820 */ /* 0x000fe20000400000 */
[----:B------:R-:W2:Y:S01]  /*3d70*/  LDL.128 R16, [R1+0xf0] ;  /* 0x0000f00001107983 */ /* 0x000ea20000100c00 */
[----:B------:R-:W-:Y:S01]  /*3d80*/  IMAD.MOV.U32 R217, RZ, RZ, R92 ;  /* 0x000000ffffd97224 */ /* 0x000fe200078e005c */
[----:B------:R-:W-:Y:S01]  /*3d90*/  F2FP.F16.F32.PACK_AB R90, R23, R93 ;  /* 0x0000005d175a723e */ /* 0x000fe200000000ff */
[----:B------:R-:W-:Y:S01]  /*3da0*/  @!P2 FMUL R7, R7, 0.5 ;  /* 0x3f0000000707a820 */ /* 0x000fe20000400000 */
[----:B------:R1:W3:Y:S01]  /*3db0*/  MUFU.EX2 R92, R88 ;  /* 0x00000058005c7308 */ /* 0x0002e20000000800 */
[----:B------:R-:W-:Y:S01]  /*3dc0*/  F2FP.F16.F32.PACK_AB R89, R22, R12 ;  /* 0x0000000c1659723e */ /* 0x000fe200000000ff */
[----:B------:R-:W-:Y:S01]  /*3dd0*/  SYNCS.ARRIVE.TRANS64.A1T0 RZ, [UR16], RZ ;  /* 0x000000ffffff79a7 */ /* 0x000fe20008100010 */
[----:B------:R-:W-:Y:S01]  /*3de0*/  FFMA R125, R236, UR27, -R13 ;  /* 0x0000001bec7d7c23 */ /* 0x000fe2000800080d */
[----:B------:R-:W-:-:S04]  /*3df0*/  FFMA R124, R217, UR27, -R14 ;  /* 0x0000001bd97c7c23 */ /* 0x000fc8000800080e */
[----:B------:R-:W4:Y:S01]  /*3e00*/  MUFU.EX2 R7, R7 ;  /* 0x0000000700077308 */ /* 0x000f220000000800 */
[----:B-1----:R-:W-:Y:S01]  /*3e10*/  F2FP.F16.F32.PACK_AB R88, R20, R21 ;  /* 0x000000151458723e */ /* 0x002fe200000000ff */
[----:B------:R-:W-:Y:S01]  /*3e20*/  FFMA R123, R237, UR27, -R15 ;  /* 0x0000001bed7b7c23 */ /* 0x000fe2000800080f */
[----:B------:R-:W-:Y:S02]  /*3e30*/  FSEL R107, R148, -INF , P1 ;  /* 0xff800000946b7808 */ /* 0x000fe40000800000 */
[----:B------:R-:W-:Y:S01]  /*3e40*/  FSEL R100, R150, -INF , P3 ;  /* 0xff80000096647808 */ /* 0x000fe20001800000 */
[----:B-----5:R-:W-:Y:S01]  /*3e50*/  FFMA R113, R113, UR27, -R9 ;  /* 0x0000001b71717c23 */ /* 0x020fe20008000809 */
[----:B------:R-:W-:Y:S01]  /*3e60*/  FFMA R111, R102, UR27, -R10 ;  /* 0x0000001b666f7c23 */ /* 0x000fe2000800080a */
[----:B------:R-:W-:Y:S01]  /*3e70*/  FFMA R112, R112, UR27, -R11 ;  /* 0x0000001b70707c23 */ /* 0x000fe2000800080b */
[----:B---3--:R-:W-:Y:S01]  /*3e80*/  @!P4 FMUL R92, R92, R92 ;  /* 0x0000005c5c5cc220 */ /* 0x008fe20000400000 */
[----:B------:R-:W-:Y:S01]  /*3e90*/  FSETP.GEU.AND P4, PT, R6, -126, PT ;  /* 0xc2fc00000600780b */ /* 0x000fe20003f8e000 */
[----:B------:R-:W-:Y:S01]  /*3ea0*/  ULDC UR16, c[0x0][0xa00] ;  /* 0x0002800000107ab9 */ /* 0x000fe20000000800 */
[----:B----4-:R-:W-:Y:S01]  /*3eb0*/  @!P2 FMUL R7, R7, R7 ;  /* 0x000000070707a220 */ /* 0x010fe20000400000 */
[----:B------:R-:W-:-:S10]  /*3ec0*/  FSETP.GEU.AND P2, PT, R2, -126, PT ;  /* 0xc2fc00000200780b */ /* 0x000fd40003f4e000 */
[----:B------:R-:W-:-:S03]  /*3ed0*/  @!P4 FMUL R6, R6, 0.5 ;  /* 0x3f0000000606c820 */ /* 0x000fc60000400000 */
[----:B------:R-:W-:-:S03]  /*3ee0*/  @!P2 FMUL R2, R2, 0.5 ;  /* 0x3f0000000202a820 */ /* 0x000fc60000400000 */
[----:B------:R-:W1:Y:S08]  /*3ef0*/  MUFU.EX2 R6, R6 ;  /* 0x0000000600067308 */ /* 0x000e700000000800 */
[----:B------:R-:W3:Y:S01]  /*3f00*/  MUFU.EX2 R2, R2 ;  /* 0x0000000200027308 */ /* 0x000ee20000000800 */
[----:B------:R-:W-:Y:S01]  /*3f10*/  F2FP.F16.F32.PACK_AB R91, R7, R92 ;  /* 0x0000005c075b723e */ /* 0x000fe200000000ff */
[----:B-1----:R-:W-:Y:S01]  /*3f20*/  @!P4 FMUL R6, R6, R6 ;  /* 0x000000060606c220 */ /* 0x002fe20000400000 */
[----:B------:R-:W-:Y:S01]  /*3f30*/  FSETP.GEU.AND P4, PT, R98, -126, PT ;  /* 0xc2fc00006200780b */ /* 0x000fe20003f8e000 */
[----:B---3--:R-:W-:Y:S01]  /*3f40*/  @!P2 FMUL R2, R2, R2 ;  /* 0x000000020202a220 */ /* 0x008fe20000400000 */
[----:B------:R-:W-:Y:S01]  /*3f50*/  FSETP.GEU.AND P2, PT, R97, -126, PT ;  /* 0xc2fc00006100780b */ /* 0x000fe20003f4e000 */
[----:B------:R-:W-:-:S10]  /*3f60*/  WARPGROUP.ARRIVE ;  /* 0x00000000000079c5 */ /* 0x000fd40000000000 */
[----:B------:R-:W-:Y:S01]  /*3f70*/  @!P4 FMUL R98, R98, 0.5 ;  /* 0x3f0000006262c820 */ /* 0x000fe20000400000 */
[----:B------:R-:W-:Y:S03]  /*3f80*/  HGMMA.64x128x16.F32 R152, R88, gdesc[UR16].tnspB, R152, gsb0 ;  /* 0x41e0001058987df0 */ /* 0x000fe60008000898 */
[----:B------:R-:W1:Y:S01]  /*3f90*/  MUFU.EX2 R13, R98 ;  /* 0x00000062000d7308 */ /* 0x000e620000000800 */
[----:B------:R-:W-:-:S07]  /*3fa0*/  @!P2 FMUL R97, R97, 0.5 ;  /* 0x3f0000006161a820 */ /* 0x000fce0000400000 */
[----:B------:R-:W3:Y:S01]  /*3fb0*/  MUFU.EX2 R14, R97 ;  /* 0x00000061000e7308 */ /* 0x000ee20000000800 */
[----:B-1----:R-:W-:Y:S01]  /*3fc0*/  @!P4 FMUL R13, R13, R13 ;  /* 0x0000000d0d0dc220 */ /* 0x002fe20000400000 */
[----:B------:R-:W-:Y:S01]  /*3fd0*/  FSETP.GEU.AND P4, PT, R96, -126, PT ;  /* 0xc2fc00006000780b */ /* 0x000fe20003f8e000 */
[----:B---3--:R-:W-:Y:S01]  /*3fe0*/  @!P2 FMUL R14, R14, R14 ;  /* 0x0000000e0e0ea220 */ /* 0x008fe20000400000 */
[----:B------:R-:W-:-:S11]  /*3ff0*/  FSETP.GEU.AND P2, PT, R95, -126, PT ;  /* 0xc2fc00005f00780b */ /* 0x000fd60003f4e000 */
[----:B------:R-:W-:-:S04]  /*4000*/  @!P4 FMUL R96, R96, 0.5 ;  /* 0x3f0000006060c820 */ /* 0x000fc80000400000 */
[----:B------:R-:W1:Y:S01]  /*4010*/  MUFU.EX2 R15, R96 ;  /* 0x00000060000f7308 */ /* 0x000e620000000800 */
[----:B------:R-:W-:-:S07]  /*4020*/  @!P2 FMUL R95, R95, 0.5 ;  /* 0x3f0000005f5fa820 */ /* 0x000fce0000400000 */
[----:B------:R-:W3:Y:S01]  /*4030*/  MUFU.EX2 R95, R95 ;  /* 0x0000005f005f7308 */ /* 0x000ee20000000800 */
[----:B-1----:R-:W-:Y:S01]  /*4040*/  @!P4 FMUL R15, R15, R15 ;  /* 0x0000000f0f0fc220 */ /* 0x002fe20000400000 */
[----:B------:R-:W-:Y:S01]  /*4050*/  FSETP.GEU.AND P4, PT, R94, -126, PT ;  /* 0xc2fc00005e00780b */ /* 0x000fe20003f8e000 */
[----:B---3--:R-:W-:Y:S01]  /*4060*/  @!P2 FMUL R95, R95, R95 ;  /* 0x0000005f5f5fa220 */ /* 0x008fe20000400000 */
[----:B------:R-:W-:-:S11]  /*4070*/  FSETP.GEU.AND P2, PT, R0, -126, PT ;  /* 0xc2fc00000000780b */ /* 0x000fd60003f4e000 */
[----:B------:R-:W-:Y:S01]  /*4080*/  @!P4 FMUL R94, R94, 0.5 ;  /* 0x3f0000005e5ec820 */ /* 0x000fe20000400000 */
[----:B------:R-:W-:-:S05]  /*4090*/  IMAD.MOV.U32 R217, RZ, RZ, R108 ;  /* 0x000000ffffd97224 */ /* 0x000fca00078e006c */
[----:B------:R-:W1:Y:S01]  /*40a0*/  MUFU.EX2 R94, R94 ;  /* 0x0000005e005e7308 */ /* 0x000e620000000800 */
[----:B------:R-:W-:-:S07]  /*40b0*/  @!P2 FMUL R0, R0, 0.5 ;  /* 0x3f0000000000a820 */ /* 0x000fce0000400000 */
[----:B------:R-:W3:Y:S01]  /*40c0*/  MUFU.EX2 R108, R0 ;  /* 0x00000000006c7308 */ /* 0x000ee20000000800 */
[----:B------:R-:W-:Y:S01]  /*40d0*/  UIADD3 UR18, UR17, 0x80, URZ ;  /* 0x0000008011127890 */ /* 0x000fe2000fffe03f */
[----:B-1----:R-:W-:Y:S01]  /*40e0*/  @!P4 FMUL R94, R94, R94 ;  /* 0x0000005e5e5ec220 */ /* 0x002fe20000400000 */
[----:B---3--:R-:W-:Y:S01]  /*40f0*/  @!P2 FMUL R108, R108, R108 ;  /* 0x0000006c6c6ca220 */ /* 0x008fe20000400000 */
[----:B------:R-:W-:Y:S01]  /*4100*/  UMOV UR19, 0x40000040 ;  /* 0x4000004000137882 */ /* 0x000fe20000000000 */
[----:B------:R-:W-:Y:S02]  /*4110*/  WARPGROUP.DEPBAR.LE gsb0, 0x0 ;  /* 0x00008000000079c5 */ /* 0x000fe40000010000 */
[----:B------:R-:W-:Y:S02]  /*4120*/  F2FP.F16.F32.PACK_AB R88, R2, R6 ;  /* 0x000000060258723e */ /* 0x000fe400000000ff */
[----:B------:R-:W-:Y:S02]  /*4130*/  F2FP.F16.F32.PACK_AB R89, R14, R13 ;  /* 0x0000000d0e59723e */ /* 0x000fe400000000ff */
[----:B------:R-:W-:-:S02]  /*4140*/  F2FP.F16.F32.PACK_AB R90, R95, R15 ;  /* 0x0000000f5f5a723e */ /* 0x000fc400000000ff */
[----:B------:R-:W-:-:S04]  /*4150*/  F2FP.F16.F32.PACK_AB R91, R108, R94 ;  /* 0x0000005e6c5b723e */ /* 0x000fc800000000ff */
[----:B------:R-:W-:-:S06]  /*4160*/  WARPGROUP.ARRIVE ;  /* 0x00000000000079c5 */ /* 0x000fcc0000000000 */
[----:B------:R-:W-:Y:S01]  /*4170*/  HGMMA.64x128x16.F32 R152, R88, gdesc[UR16].tnspB, R152, gsb0 ;  /* 0x41e0001058987df0 */ /* 0x000fe20008000898 */
[----:B------:R-:W-:Y:S02]  /*4180*/  FSETP.GEU.AND P1, PT, R99, -126, PT ;  /* 0xc2fc00006300780b */ /* 0x000fe40003f2e000 */
[----:B------:R-:W-:Y:S01]  /*4190*/  FSETP.GEU.AND P3, PT, R101, -126, PT ;  /* 0xc2fc00006500780b */ /* 0x000fe20003f6e000 */
[----:B------:R-:W-:Y:S02]  /*41a0*/  IMAD.U32 R0, RZ, RZ, UR13 ;  /* 0x0000000dff007e24 */ /* 0x000fe4000f8e00ff */
[----:B------:R-:W-:Y:S02]  /*41b0*/  FFMA R114, R217, UR27, -R8 ;  /* 0x0000001bd9727c23 */ /* 0x000fe40008000808 */
[----:B------:R-:W-:-:S06]  /*41c0*/  IMAD R0, R0, 0x80, R145 ;  /* 0x0000008000007824 */ /* 0x000fcc00078e0291 */
[----:B------:R-:W-:Y:S02]  /*41d0*/  @!P1 FMUL R99, R99, 0.5 ;  /* 0x3f00000063639820 */ /* 0x000fe40000400000 */
[----:B------:R-:W-:Y:S02]  /*41e0*/  @!P3 FMUL R101, R101, 0.5 ;  /* 0x3f0000006565b820 */ /* 0x000fe40000400000 */
[----:B------:R-:W1:Y:S01]  /*41f0*/  MUFU.EX2 R9, R99 ;  /* 0x0000006300097308 */ /* 0x000e620000000800 */
[----:B------:R-:W-:-:S07]  /*4200*/  LEA R0, R0, UR36, 0x2 ;  /* 0x0000002400007c11 */ /* 0x000fce000f8e10ff */
[----:B------:R-:W3:Y:S01]  /*4210*/  MUFU.EX2 R8, R101 ;  /* 0x0000006500087308 */ /* 0x000ee20000000800 */
[----:B------:R-:W-:Y:S02]  /*4220*/  FSEL R102, R149, -INF , P6 ;  /* 0xff80000095667808 */ /* 0x000fe40003000000 */
[----:B------:R-:W-:Y:S02]  /*4230*/  FSEL R151, R151, -INF , P5 ;  /* 0xff80000097977808 */ /* 0x000fe40002800000 */
[----:B------:R-:W-:Y:S02]  /*4240*/  FSETP.GEU.AND P2, PT, R109, -126, PT ;  /* 0xc2fc00006d00780b */ /* 0x000fe40003f4e000 */
[----:B------:R-:W-:Y:S01]  /*4250*/  FSETP.GEU.AND P6, PT, R106, -126, PT ;  /* 0xc2fc00006a00780b */ /* 0x000fe20003fce000 */
[----:B-1----:R-:W-:Y:S01]  /*4260*/  @!P1 FMUL R9, R9, R9 ;  /* 0x0000000909099220 */ /* 0x002fe20000400000 */
[----:B------:R-:W-:Y:S02]  /*4270*/  FSETP.GEU.AND P4, PT, R105, -126, PT ;  /* 0xc2fc00006900780b */ /* 0x000fe40003f8e000 */
[----:B------:R-:W-:-:S02]  /*4280*/  FSETP.GEU.AND P5, PT, R104, -126, PT ;  /* 0xc2fc00006800780b */ /* 0x000fc40003fae000 */
[----:B------:R-:W-:Y:S01]  /*4290*/  FSETP.GEU.AND P1, PT, R103, -126, PT ;  /* 0xc2fc00006700780b */ /* 0x000fe20003f2e000 */
[----:B---3--:R-:W-:Y:S01]  /*42a0*/  @!P3 FMUL R8, R8, R8 ;  /* 0x000000080808b220 */ /* 0x008fe20000400000 */
[----:B------:R-:W-:-:S03]  /*42b0*/  FSETP.GEU.AND P3, PT, R110, -126, PT ;  /* 0xc2fc00006e00780b */ /* 0x000fc60003f6e000 */
[----:B------:R-:W-:Y:S02]  /*42c0*/  @!P2 FMUL R109, R109, 0.5 ;  /* 0x3f0000006d6da820 */ /* 0x000fe40000400000 */
[----:B------:R-:W-:Y:S02]  /*42d0*/  @!P6 FMUL R106, R106, 0.5 ;  /* 0x3f0000006a6ae820 */ /* 0x000fe40000400000 */
[----:B------:R-:W-:Y:S02]  /*42e0*/  @!P4 FMUL R105, R105, 0.5 ;  /* 0x3f0000006969c820 */ /* 0x000fe40000400000 */
[----:B------:R-:W-:Y:S02]  /*42f0*/  @!P5 FMUL R104, R104, 0.5 ;  /* 0x3f0000006868d820 */ /* 0x000fe40000400000 */
[----:B------:R-:W-:Y:S02]  /*4300*/  @!P1 FMUL R103, R103, 0.5 ;  /* 0x3f00000067679820 */ /* 0x000fe40000400000 */
[----:B------:R-:W-:Y:S01]  /*4310*/  @!P3 FMUL R110, R110, 0.5 ;  /* 0x3f0000006e6eb820 */ /* 0x000fe20000400000 */
[----:B------:R-:W-:Y:S01]  /*4320*/  MUFU.EX2 R99, R105 ;  /* 0x0000006900637308 */ /* 0x000fe20000000800 */
[----:B--2---:R-:W-:Y:S01]  /*4330*/  FFMA R107, R107, UR27, -R16 ;  /* 0x0000001b6b6b7c23 */ /* 0x004fe20008000810 */
[----:B------:R-:W-:-:S06]  /*4340*/  FFMA R102, R102, UR27, -R17 ;  /* 0x0000001b66667c23 */ /* 0x000fcc0008000811 */
[----:B------:R-:W1:Y:S08]  /*4350*/  MUFU.EX2 R16, R109 ;  /* 0x0000006d00107308 */ /* 0x000e700000000800 */
[----:B------:R-:W2:Y:S08]  /*4360*/  MUFU.EX2 R17, R106 ;  /* 0x0000006a00117308 */ /* 0x000eb00000000800 */
[----:B------:R-:W3:Y:S08]  /*4370*/  MUFU.EX2 R98, R104 ;  /* 0x0000006800627308 */ /* 0x000ef00000000800 */
[----:B------:R-:W4:Y:S08]  /*4380*/  MUFU.EX2 R97, R103 ;  /* 0x0000006700617308 */ /* 0x000f300000000800 */
[----:B------:R-:W5:Y:S01]  /*4390*/  MUFU.EX2 R96, R110 ;  /* 0x0000006e00607308 */ /* 0x000f620000000800 */
[----:B------:R-:W-:Y:S01]  /*43a0*/  FMUL R21, R21, UR16 ;  /* 0x0000001015157c20 */ /* 0x000fe20008400000 */
[----:B-1----:R-:W-:Y:S01]  /*43b0*/  @!P2 FMUL R16, R16, R16 ;  /* 0x000000101010a220 */ /* 0x002fe20000400000 */
[----:B--2---:R-:W-:Y:S01]  /*43c0*/  @!P6 FMUL R17, R17, R17 ;  /* 0x000000111111e220 */ /* 0x004fe20000400000 */
[----:B------:R-:W-:-:S02]  /*43d0*/  WARPGROUP.DEPBAR.LE gsb0, 0x0 ;  /* 0x00008000000079c5 */ /* 0x000fc40000010000 */
[----:B------:R-:W1:Y:S01]  /*43e0*/  LDS.64 R10, [R0+0x58000] ;  /* 0x05800000000a7984 */ /* 0x000e620000000a00 */
[----:B------:R-:W-:Y:S01]  /*43f0*/  @!P4 FMUL R99, R99, R99 ;  /* 0x000000636363c220 */ /* 0x000fe20000400000 */
[----:B---3--:R-:W-:Y:S01]  /*4400*/  @!P5 FMUL R98, R98, R98 ;  /* 0x000000626262d220 */ /* 0x008fe20000400000 */
[----:B----4-:R-:W-:Y:S01]  /*4410*/  @!P1 FMUL R97, R97, R97 ;  /* 0x0000006161619220 */ /* 0x010fe20000400000 */
[----:B-----5:R-:W-:Y:S01]  /*4420*/  @!P3 FMUL R96, R96, R96 ;  /* 0x000000606060b220 */ /* 0x020fe20000400000 */
[----:B------:R-:W-:Y:S01]  /*4430*/  FFMA R100, R100, UR27, -R18 ;  /* 0x0000001b64647c23 */ /* 0x000fe20008000812 */
[----:B------:R-:W-:Y:S01]  /*4440*/  UIADD3 UR18, UR17, 0x100, URZ ;  /* 0x0000010011127890 */ /* 0x000fe2000fffe03f */
[----:B------:R-:W-:Y:S01]  /*4450*/  UMOV UR19, 0x40000040 ;  /* 0x4000004000137882 */ /* 0x000fe20000000000 */
[--C-:B-1----:R-:W-:Y:S01]  /*4460*/  FADD R24, R24, -R10.reuse ;  /* 0x8000000a18187221 */ /* 0x102fe20000000000 */
[----:B------:R-:W-:Y:S01]  /*4470*/  FADD R18, R26, -R10 ;  /* 0x8000000a1a127221 */ /* 0x000fe20000000000 */
[--C-:B------:R-:W-:Y:S01]  /*4480*/  FADD R10, R25, -R11.reuse ;  /* 0x8000000b190a7221 */ /* 0x100fe20000000000 */
[----:B------:R-:W-:Y:S01]  /*4490*/  FADD R91, R27, -R11 ;  /* 0x8000000b1b5b7221 */ /* 0x000fe20000000000 */
[----:B------:R-:W-:Y:S01]  /*44a0*/  FMUL R150, R21, R24 ;  /* 0x0000001815967220 */ /* 0x000fe20000400000 */
[----:B------:R-:W-:-:S02]  /*44b0*/  F2FP.F16.F32.PACK_AB R24, R8, R9 ;  /* 0x000000090818723e */ /* 0x000fc400000000ff */
[----:B------:R-:W-:Y:S02]  /*44c0*/  F2FP.F16.F32.PACK_AB R25, R17, R16 ;  /* 0x000000101119723e */ /* 0x000fe400000000ff */
[----:B------:R-:W-:Y:S02]  /*44d0*/  F2FP.F16.F32.PACK_AB R26, R98, R99 ;  /* 0x00000063621a723e */ /* 0x000fe400000000ff */
[----:B------:R-:W-:-:S04]  /*44e0*/  F2FP.F16.F32.PACK_AB R27, R96, R97 ;  /* 0x00000061601b723e */ /* 0x000fc800000000ff */
[----:B------:R-:W-:-:S06]  /*44f0*/  WARPGROUP.ARRIVE ;  /* 0x00000000000079c5 */ /* 0x000fcc0000000000 */
[----:B------:R-:W-:Y:S01]  /*4500*/  HGMMA.64x128x16.F32 R152, R24, gdesc[UR16].tnspB, R152, gsb0 ;  /* 0x41e0001018987df0 */ /* 0x000fe20008000898 */
[----:B------:R-:W-:Y:S02]  /*4510*/  FSETP.GEU.AND P6, PT, R117, -126, PT ;  /* 0xc2fc00007500780b */ /* 0x000fe40003fce000 */
[----:B------:R-:W-:Y:S01]  /*4520*/  FSETP.GEU.AND P1, PT, R116, -126, PT ;  /* 0xc2fc00007400780b */ /* 0x000fe20003f2e000 */
[----:B------:R-:W-:Y:S01]  /*4530*/  FMUL R20, R20, UR16 ;  /* 0x0000001014147c20 */ /* 0x000fe20008400000 */
[----:B------:R-:W-:-:S03]  /*4540*/  FMUL R12, R12, UR16 ;  /* 0x000000100c0c7c20 */ /* 0x000fc60008400000 */
[----:B------:R-:W-:Y:S01]  /*4550*/  FMUL R149, R20, R10 ;  /* 0x0000000a14957220 */ /* 0x000fe20000400000 */
[----:B------:R-:W-:-:S05]  /*4560*/  FMUL R148, R12, R18 ;  /* 0x000000120c947220 */ /* 0x000fca0000400000 */
[----:B------:R-:W-:Y:S02]  /*4570*/  @!P6 FMUL R117, R117, 0.5 ;  /* 0x3f0000007575e820 */ /* 0x000fe40000400000 */
[----:B------:R-:W-:Y:S02]  /*4580*/  @!P1 FMUL R116, R116, 0.5 ;  /* 0x3f00000074749820 */ /* 0x000fe40000400000 */
[----:B------:R-:W1:Y:S08]  /*4590*/  MUFU.EX2 R10, R117 ;  /* 0x00000075000a7308 */ /* 0x000e700000000800 */
[----:B------:R-:W2:Y:S01]  /*45a0*/  MUFU.EX2 R18, R116 ;  /* 0x0000007400127308 */ /* 0x000ea20000000800 */
[----:B------:R-:W-:-:S02]  /*45b0*/  FSETP.GEU.AND P2, PT, R115, -126, PT ;  /* 0xc2fc00007300780b */ /* 0x000fc40003f4e000 */
[----:B------:R-:W-:Y:S02]  /*45c0*/  FSETP.GEU.AND P3, PT, R122, -126, PT ;  /* 0xc2fc00007a00780b */ /* 0x000fe40003f6e000 */
[----:B------:R-:W-:Y:S02]  /*45d0*/  FSETP.GEU.AND P4, PT, R121, -126, PT ;  /* 0xc2fc00007900780b */ /* 0x000fe40003f8e000 */
[----:B------:R-:W-:Y:S01]  /*45e0*/  FSETP.GEU.AND P5, PT, R120, -126, PT ;  /* 0xc2fc00007800780b */ /* 0x000fe20003fae000 */
[----:B-1----:R-:W-:Y:S01]  /*45f0*/  @!P6 FMUL R10, R10, R10 ;  /* 0x0000000a0a0ae220 */ /* 0x002fe20000400000 */
[----:B------:R-:W-:Y:S01]  /*4600*/  FSETP.GEU.AND P6, PT, R119, -126, PT ;  /* 0xc2fc00007700780b */ /* 0x000fe20003fce000 */
[----:B--2---:R-:W-:Y:S01]  /*4610*/  @!P1 FMUL R18, R18, R18 ;  /* 0x0000001212129220 */ /* 0x004fe20000400000 */
[----:B------:R-:W-:-:S03]  /*4620*/  FSETP.GEU.AND P1, PT, R118, -126, PT ;  /* 0xc2fc00007600780b */ /* 0x000fc60003f2e000 */
[----:B------:R-:W-:Y:S02]  /*4630*/  @!P2 FMUL R115, R115, 0.5 ;  /* 0x3f0000007373a820 */ /* 0x000fe40000400000 */
[----:B------:R-:W-:Y:S02]  /*4640*/  @!P3 FMUL R122, R122, 0.5 ;  /* 0x3f0000007a7ab820 */ /* 0x000fe40000400000 */
[----:B------:R-:W-:Y:S02]  /*4650*/  @!P4 FMUL R121, R121, 0.5 ;  /* 0x3f0000007979c820 */ /* 0x000fe40000400000 */
[----:B------:R-:W-:Y:S02]  /*4660*/  @!P5 FMUL R120, R120, 0.5 ;  /* 0x3f0000007878d820 */ /* 0x000fe40000400000 */
[----:B------:R-:W-:Y:S01]  /*4670*/  @!P6 FMUL R119, R119, 0.5 ;  /* 0x3f0000007777e820 */ /* 0x000fe20000400000 */
[----:B------:R-:W1:Y:S01]  /*4680*/  MUFU.EX2 R89, R115 ;  /* 0x0000007300597308 */ /* 0x000e620000000800 */
[----:B------:R-:W-:-:S07]  /*4690*/  @!P1 FMUL R118, R118, 0.5 ;  /* 0x3f00000076769820 */ /* 0x000fce0000400000 */
[----:B------:R-:W2:Y:S08]  /*46a0*/  MUFU.EX2 R11, R122 ;  /* 0x0000007a000b7308 */ /* 0x000eb00000000800 */
[----:B------:R-:W3:Y:S08]  /*46b0*/  MUFU.EX2 R88, R121 ;  /* 0x0000007900587308 */ /* 0x000ef00000000800 */
[----:B------:R-:W4:Y:S08]  /*46c0*/  MUFU.EX2 R90, R120 ;  /* 0x00000078005a7308 */ /* 0x000f300000000800 */
[----:B------:R-:W5:Y:S01]  /*46d0*/  MUFU.EX2 R12, R119 ;  /* 0x00000077000c7308 */ /* 0x000f620000000800 */
[----:B-1----:R-:W-:Y:S01]  /*46e0*/  @!P2 FMUL R89, R89, R89 ;  /* 0x000000595959a220 */ /* 0x002fe20000400000 */
[----:B--2---:R-:W-:Y:S01]  /*46f0*/  @!P3 FMUL R11, R11, R11 ;  /* 0x0000000b0b0bb220 */ /* 0x004fe20000400000 */
[----:B---3--:R-:W-:Y:S01]  /*4700*/  @!P4 FMUL R88, R88, R88 ;  /* 0x000000585858c220 */ /* 0x008fe20000400000 */
[----:B----4-:R-:W-:Y:S01]  /*4710*/  @!P5 FMUL R90, R90, R90 ;  /* 0x0000005a5a5ad220 */ /* 0x010fe20000400000 */
[----:B------:R-:W-:Y:S01]  /*4720*/  UIADD3 UR18, UR17, 0x180, URZ ;  /* 0x0000018011127890 */ /* 0x000fe2000fffe03f */
[----:B-----5:R-:W-:Y:S01]  /*4730*/  @!P6 FMUL R12, R12, R12 ;  /* 0x0000000c0c0ce220 */ /* 0x020fe20000400000 */
[----:B------:R-:W-:Y:S01]  /*4740*/  UMOV UR19, 0x40000040 ;  /* 0x4000004000137882 */ /* 0x000fe20000000000 */
[----:B------:R-:W-:-:S02]  /*4750*/  WARPGROUP.DEPBAR.LE gsb0, 0x0 ;  /* 0x00008000000079c5 */ /* 0x000fc40000010000 */
[----:B------:R-:W-:Y:S01]  /*4760*/  FMUL R24, R22, UR16 ;  /* 0x0000001016187c20 */ /* 0x000fe20008400000 */
[----:B------:R-:W-:Y:S01]  /*4770*/  F2FP.F16.F32.PACK_AB R25, R11, R89 ;  /* 0x000000590b19723e */ /* 0x000fe200000000ff */
[----:B------:R-:W1:Y:S01]  /*4780*/  MUFU.EX2 R22, R118 ;  /* 0x0000007600167308 */ /* 0x000e620000000800 */
[----:B------:R-:W-:Y:S01]  /*4790*/  F2FP.F16.F32.PACK_AB R26, R90, R88 ;  /* 0x000000585a1a723e */ /* 0x000fe200000000ff */
[----:B------:R-:W-:Y:S01]  /*47a0*/  FMUL R147, R24, R91 ;  /* 0x0000005b18937220 */ /* 0x000fe20000400000 */
[----:B------:R-:W-:Y:S01]  /*47b0*/  F2FP.F16.F32.PACK_AB R24, R18, R10 ;  /* 0x0000000a1218723e */ /* 0x000fe200000000ff */
[----:B------:R-:W2:Y:S01]  /*47c0*/  LDS.64 R20, [R0+0x58020] ;  /* 0x0580200000147984 */ /* 0x000ea20000000a00 */
[----:B-1----:R-:W-:-:S05]  /*47d0*/  @!P1 FMUL R22, R22, R22 ;  /* 0x0000001616169220 */ /* 0x002fca0000400000 */
[----:B------:R-:W-:-:S04]  /*47e0*/  F2FP.F16.F32.PACK_AB R27, R22, R12 ;  /* 0x0000000c161b723e */ /* 0x000fc800000000ff */
[----:B------:R-:W-:-:S06]  /*47f0*/  WARPGROUP.ARRIVE ;  /* 0x00000000000079c5 */ /* 0x000fcc0000000000 */
[----:B------:R-:W-:Y:S01]  /*4800*/  HGMMA.64x128x16.F32 R152, R24, gdesc[UR16].tnspB, R152, gsb0 ;  /* 0x41e0001018987df0 */ /* 0x000fe20008000898 */
[----:B------:R-:W-:Y:S02]  /*4810*/  FSETP.GEU.AND P6, PT, R127, -126, PT ;  /* 0xc2fc00007f00780b */ /* 0x000fe40003fce000 */
[----:B------:R-:W-:-:S11]  /*4820*/  FSETP.GEU.AND P1, PT, R126, -126, PT ;  /* 0xc2fc00007e00780b */ /* 0x000fd60003f2e000 */
[----:B------:R-:W-:Y:S02]  /*4830*/  @!P6 FMUL R127, R127, 0.5 ;  /* 0x3f0000007f7fe820 */ /* 0x000fe40000400000 */
[----:B------:R-:W-:Y:S01]  /*4840*/  @!P1 FMUL R126, R126, 0.5 ;  /* 0x3f0000007e7e9820 */ /* 0x000fe20000400000 */
[--C-:B--2---:R-:W-:Y:S01]  /*4850*/  FADD R28, R28, -R20.reuse ;  /* 0x800000141c1c7221 */ /* 0x104fe20000000000 */
[----:B------:R-:W-:Y:S01]  /*4860*/  FADD R30, R30, -R20 ;  /* 0x800000141e1e7221 */ /* 0x000fe20000000000 */
[----:B------:R-:W-:Y:S01]  /*4870*/  FADD R91, R31, -R21 ;  /* 0x800000151f5b7221 */ /* 0x000fe20000000000 */
        /* <DEDUP_REMOVED lines=9> */
[----:B------:R-:W-:Y:S01]  /*4910*/  FSETP.GEU.AND P1, PT, R128, -126, PT ;  /* 0xc2fc00008000780b */ /* 0x000fe20003f2e000 */
[----:B------:R-:W-:Y:S01]  /*4920*/  FADD R29, R29, -R21 ;  /* 0x800000151d1d7221 */ /* 0x000fe20000000000 */
[----:B------:R-:W-:Y:S01]  /*4930*/  FMUL R23, R23, UR16 ;  /* 0x0000001017177c20 */ /* 0x000fe20008400000 */
[----:B------:R-:W-:Y:S01]  /*4940*/  FMUL R93, R93, UR16 ;  /* 0x000000105d5d7c20 */ /* 0x000fe20008400000 */
[----:B------:R-:W-:Y:S01]  /*4950*/  FMUL R92, R92, UR16 ;  /* 0x000000105c5c7c20 */ /* 0x000fe20008400000 */
[----:B------:R-:W-:Y:S01]  /*4960*/  @!P2 FMUL R133, R133, 0.5 ;  /* 0x3f0000008585a820 */ /* 0x000fe20000400000 */
[----:B------:R-:W-:Y:S01]  /*4970*/  @!P3 FMUL R132, R132, 0.5 ;  /* 0x3f0000008484b820 */ /* 0x000fe20000400000 */
[----:B------:R-:W-:-:S02]  /*4980*/  @!P4 FMUL R131, R131, 0.5 ;  /* 0x3f0000008383c820 */ /* 0x000fc40000400000 */
[----:B------:R-:W-:Y:S02]  /*4990*/  @!P5 FMUL R130, R130, 0.5 ;  /* 0x3f0000008282d820 */ /* 0x000fe40000400000 */
[----:B------:R-:W-:Y:S01]  /*49a0*/  @!P6 FMUL R129, R129, 0.5 ;  /* 0x3f0000008181e820 */ /* 0x000fe20000400000 */
[----:B------:R-:W-:Y:S01]  /*49b0*/  FMUL R145, R93, R28 ;  /* 0x0000001c5d917220 */ /* 0x000fe20000400000 */
[----:B------:R-:W-:Y:S01]  /*49c0*/  @!P1 FMUL R128, R128, 0.5 ;  /* 0x3f00000080809820 */ /* 0x000fe20000400000 */
[----:B------:R-:W-:Y:S01]  /*49d0*/  FMUL R122, R23, R29 ;  /* 0x0000001d177a7220 */ /* 0x000fe20000400000 */
[----:B------:R-:W-:Y:S01]  /*49e0*/  FMUL R121, R92, R30 ;  /* 0x0000001e5c797220 */ /* 0x000fe20000400000 */
[----:B------:R-:W1:Y:S08]  /*49f0*/  MUFU.EX2 R23, R133 ;  /* 0x0000008500177308 */ /* 0x000e700000000800 */
        /* <DEDUP_REMOVED lines=8> */
[----:B------:R-:W-:-:S02]  /*4a80*/  WARPGROUP.DEPBAR.LE gsb0, 0x0 ;  /* 0x00008000000079c5 */ /* 0x000fc40000010000 */
[----:B------:R-:W1:Y:S01]  /*4a90*/  LDS.64 R24, [R0+0x58040] ;  /* 0x0580400000187984 */ /* 0x000e620000000a00 */
[----:B------:R-:W-:Y:S02]  /*4aa0*/  FMUL R26, R7, UR16 ;  /* 0x00000010071a7c20 */ /* 0x000fe40008400000 */
[----:B------:R-:W2:Y:S01]  /*4ab0*/  MUFU.EX2 R7, R128 ;  /* 0x0000008000077308 */ /* 0x000ea20000000800 */
[----:B-----5:R-:W-:Y:S01]  /*4ac0*/  @!P6 FMUL R28, R28, R28 ;  /* 0x0000001c1c1ce220 */ /* 0x020fe20000400000 */
[----:B------:R-:W-:Y:S01]  /*4ad0*/  FMUL R120, R26, R91 ;  /* 0x0000005b1a787220 */ /* 0x000fe20000400000 */
[----:B------:R-:W-:Y:S01]  /*4ae0*/  F2FP.F16.F32.PACK_AB R26, R30, R29 ;  /* 0x0000001d1e1a723e */ /* 0x000fe200000000ff */
[----:B------:R-:W-:Y:S01]  /*4af0*/  UIADD3 UR18, UR17, 0x200, URZ ;  /* 0x0000020011127890 */ /* 0x000fe2000fffe03f */
[----:B--2---:R-:W-:-:S05]  /*4b00*/  @!P1 FMUL R7, R7, R7 ;  /* 0x0000000707079220 */ /* 0x004fca0000400000 */
[----:B------:R-:W-:Y:S01]  /*4b10*/  F2FP.F16.F32.PACK_AB R27, R7, R28 ;  /* 0x0000001c071b723e */ /* 0x000fe200000000ff */
[----:B------:R-:W-:Y:S01]  /*4b20*/  UMOV UR19, 0x40000040 ;  /* 0x4000004000137882 */ /* 0x000fe20000000000 */
[--C-:B-1----:R-:W-:Y:S01]  /*4b30*/  FADD R32, R32, -R24.reuse ;  /* 0x8000001820207221 */ /* 0x102fe20000000000 */
[----:B------:R-:W-:Y:S01]  /*4b40*/  FADD R91, R34, -R24 ;  /* 0x80000018225b7221 */ /* 0x000fe20000000000 */
[--C-:B------:R-:W-:Y:S01]  /*4b50*/  FADD R33, R33, -R25.reuse ;  /* 0x8000001921217221 */ /* 0x100fe20000000000 */
[----:B------:R-:W-:Y:S01]  /*4b60*/  FADD R92, R35, -R25 ;  /* 0x80000019235c7221 */ /* 0x000fe20000000000 */
[----:B------:R-:W-:Y:S02]  /*4b70*/  F2FP.F16.F32.PACK_AB R24, R31, R20 ;  /* 0x000000141f18723e */ /* 0x000fe400000000ff */
[----:B------:R-:W-:-:S04]  /*4b80*/  F2FP.F16.F32.PACK_AB R25, R21, R23 ;  /* 0x000000171519723e */ /* 0x000fc800000000ff */
[----:B------:R-:W-:-:S06]  /*4b90*/  WARPGROUP.ARRIVE ;  /* 0x00000000000079c5 */ /* 0x000fcc0000000000 */
[----:B------:R-:W-:Y:S01]  /*4ba0*/  HGMMA.64x128x16.F32 R152, R24, gdesc[UR16].tnspB, R152, gsb0 ;  /* 0x41e0001018987df0 */ /* 0x000fe20008000898 */
[----:B------:R-:W-:Y:S02]  /*4bb0*/  FSETP.GEU.AND P6, PT, R135, -126, PT ;  /* 0xc2fc00008700780b */ /* 0x000fe40003fce000 */
[----:B------:R-:W-:Y:S01]  /*4bc0*/  FSETP.GEU.AND P1, PT, R134, -126, PT ;  /* 0xc2fc00008600780b */ /* 0x000fe20003f2e000 */
[----:B------:R-:W-:-:S04]  /*4bd0*/  FMUL R6, R6, UR16 ;  /* 0x0000001006067c20 */ /* 0x000fc80008400000 */
[----:B------:R-:W-:-:S06]  /*4be0*/  FMUL R119, R6, R32 ;  /* 0x0000002006777220 */ /* 0x000fcc0000400000 */
        /* <DEDUP_REMOVED lines=12> */
[----:B------:R-:W-:Y:S01]  /*4cb0*/  FMUL R2, R2, UR16 ;  /* 0x0000001002027c20 */ /* 0x000fe20008400000 */
[----:B------:R-:W-:Y:S01]  /*4cc0*/  FMUL R13, R13, UR16 ;  /* 0x000000100d0d7c20 */ /* 0x000fe20008400000 */
[----:B------:R-:W-:-:S02]  /*4cd0*/  @!P2 FMUL R141, R141, 0.5 ;  /* 0x3f0000008d8da820 */ /* 0x000fc40000400000 */
[----:B------:R-:W-:Y:S02]  /*4ce0*/  @!P3 FMUL R140, R140, 0.5 ;  /* 0x3f0000008c8cb820 */ /* 0x000fe40000400000 */
[----:B------:R-:W-:Y:S02]  /*4cf0*/  @!P4 FMUL R139, R139, 0.5 ;  /* 0x3f0000008b8bc820 */ /* 0x000fe40000400000 */
[----:B------:R-:W-:Y:S02]  /*4d00*/  @!P5 FMUL R138, R138, 0.5 ;  /* 0x3f0000008a8ad820 */ /* 0x000fe40000400000 */
[----:B------:R-:W-:Y:S01]  /*4d10*/  @!P6 FMUL R137, R137, 0.5 ;  /* 0x3f0000008989e820 */ /* 0x000fe20000400000 */
[----:B------:R-:W-:Y:S01]  /*4d20*/  FMUL R118, R2, R33 ;  /* 0x0000002102767220 */ /* 0x000fe20000400000 */
[----:B------:R-:W-:Y:S01]  /*4d30*/  FMUL R117, R13, R91 ;  /* 0x0000005b0d757220 */ /* 0x000fe20000400000 */
[----:B------:R-:W-:Y:S01]  /*4d40*/  @!P1 FMUL R136, R136, 0.5 ;  /* 0x3f00000088889820 */ /* 0x000fe20000400000 */
[----:B------:R-:W1:Y:S08]  /*4d50*/  MUFU.EX2 R91, R141 ;  /* 0x0000008d005b7308 */ /* 0x000e700000000800 */
[----:B------:R-:W2:Y:S08]  /*4d60*/  MUFU.EX2 R2, R140 ;  /* 0x0000008c00027308 */ /* 0x000eb00000000800 */
[----:B------:R-:W3:Y:S08]  /*4d70*/  MUFU.EX2 R33, R139 ;  /* 0x0000008b00217308 */ /* 0x000ef00000000800 */
[----:B------:R-:W4:Y:S08]  /*4d80*/  MUFU.EX2 R35, R138 ;  /* 0x0000008a00237308 */ /* 0x000f300000000800 */
[----:B------:R-:W5:Y:S08]  /*4d90*/  MUFU.EX2 R13, R137 ;  /* 0x00000089000d7308 */ /* 0x000f700000000800 */
[----:B------:R-:W5:Y:S01]  /*4da0*/  MUFU.EX2 R32, R136 ;  /* 0x0000008800207308 */ /* 0x000f620000000800 */
[----:B-1----:R-:W-:Y:S01]  /*4db0*/  @!P2 FMUL R91, R91, R91 ;  /* 0x0000005b5b5ba220 */ /* 0x002fe20000400000 */
[----:B--2---:R-:W-:Y:S01]  /*4dc0*/  @!P3 FMUL R2, R2, R2 ;  /* 0x000000020202b220 */ /* 0x004fe20000400000 */
[----:B---3--:R-:W-:Y:S01]  /*4dd0*/  @!P4 FMUL R33, R33, R33 ;  /* 0x000000212121c220 */ /* 0x008fe20000400000 */
[----:B----4-:R-:W-:Y:S01]  /*4de0*/  @!P5 FMUL R35, R35, R35 ;  /* 0x000000232323d220 */ /* 0x010fe20000400000 */
[----:B------:R-:W-:-:S02]  /*4df0*/  WARPGROUP.DEPBAR.LE gsb0, 0x0 ;  /* 0x00008000000079c5 */ /* 0x000fc40000010000 */
[----:B------:R-:W1:Y:S01]  /*4e00*/  LDS.64 R24, [R0+0x58060] ;  /* 0x0580600000187984 */ /* 0x000e620000000a00 */
[----:B-----5:R-:W-:Y:S01]  /*4e10*/  @!P6 FMUL R13, R13, R13 ;  /* 0x0000000d0d0de220 */ /* 0x020fe20000400000 */
[----:B------:R-:W-:Y:S01]  /*4e20*/  @!P1 FMUL R32, R32, R32 ;  /* 0x0000002020209220 */ /* 0x000fe20000400000 */
[----:B------:R-:W-:Y:S01]  /*4e30*/  F2FP.F16.F32.PACK_AB R26, R35, R33 ;  /* 0x00000021231a723e */ /* 0x000fe200000000ff */
[----:B------:R-:W-:-:S03]  /*4e40*/  UIADD3 UR18, UR17, 0x280, URZ ;  /* 0x0000028011127890 */ /* 0x000fc6000fffe03f */
        /* <DEDUP_REMOVED lines=48> */
[----:B-----5:R-:W-:Y:S01]  /*5150*/  @!P6 FMUL R94, R94, R94 ;  /* 0x0000005e5e5ee220 */ /* 0x020fe20000400000 */
[----:B------:R-:W-:Y:S01]  /*5160*/  UIADD3 UR18, UR17, 0x300, URZ ;  /* 0x0000030011127890 */ /* 0x000fe2000fffe03f */
[----:B------:R-:W-:Y:S01]  /*5170*/  @!P1 FMUL R95, R95, R95 ;  /* 0x0000005f5f5f9220 */ /* 0x000fe20000400000 */
[----:B------:R-:W-:Y:S01]  /*5180*/  UMOV UR19, 0x40000040 ;  /* 0x4000004000137882 */ /* 0x000fe20000000000 */
[----:B------:R-:W-:-:S02]  /*5190*/  WARPGROUP.DEPBAR.LE gsb0, 0x0 ;  /* 0x00008000000079c5 */ /* 0x000fc40000010000 */
[----:B------:R-:W-:Y:S01]  /*51a0*/  F2FP.F16.F32.PACK_AB R24, R37, R36 ;  /* 0x000000242518723e */ /* 0x000fe200000000ff */
[----:B------:R-:W1:Y:S01]  /*51b0*/  LDS.64 R14, [R0+0x58080] ;  /* 0x05808000000e7984 */ /* 0x000e620000000a00 */
[----:B------:R-:W-:Y:S02]  /*51c0*/  F2FP.F16.F32.PACK_AB R25, R39, R38 ;  /* 0x000000262719723e */ /* 0x000fe400000000ff */
[----:B------:R-:W-:Y:S02]  /*51d0*/  F2FP.F16.F32.PACK_AB R26, R93, R92 ;  /* 0x0000005c5d1a723e */ /* 0x000fe400000000ff */
[----:B------:R-:W-:-:S04]  /*51e0*/  F2FP.F16.F32.PACK_AB R27, R95, R94 ;  /* 0x0000005e5f1b723e */ /* 0x000fc800000000ff */
[----:B------:R-:W-:-:S06]  /*51f0*/  WARPGROUP.ARRIVE ;  /* 0x00000000000079c5 */ /* 0x000fcc0000000000 */
[----:B------:R-:W-:Y:S01]  /*5200*/  HGMMA.64x128x16.F32 R152, R24, gdesc[UR16].tnspB, R152, gsb0 ;  /* 0x41e0001018987df0 */ /* 0x000fe20008000898 */
[----:B------:R-:W-:Y:S02]  /*5210*/  FSETP.GEU.AND P6, PT, R114, -126, PT ;  /* 0xc2fc00007200780b */ /* 0x000fe40003fce000 */
[----:B------:R-:W-:-:S11]  /*5220*/  FSETP.GEU.AND P1, PT, R113, -126, PT ;  /* 0xc2fc00007100780b */ /* 0x000fd60003f2e000 */
[----:B------:R-:W-:Y:S02]  /*5230*/  @!P6 FMUL R114, R114, 0.5 ;  /* 0x3f0000007272e820 */ /* 0x000fe40000400000 */
[----:B------:R-:W-:-:S04]  /*5240*/  @!P1 FMUL R113, R113, 0.5 ;  /* 0x3f00000071719820 */ /* 0x000fc80000400000 */
[----:B------:R-:W2:Y:S08]  /*5250*/  MUFU.EX2 R114, R114 ;  /* 0x0000007200727308 */ /* 0x000eb00000000800 */
[----:B------:R-:W3:Y:S01]  /*5260*/  MUFU.EX2 R113, R113 ;  /* 0x0000007100717308 */ /* 0x000ee20000000800 */
[----:B------:R-:W-:Y:S01]  /*5270*/  FFMA R19, R151, UR27, -R19 ;  /* 0x0000001b97137c23 */ /* 0x000fe20008000813 */
[----:B------:R-:W-:Y:S01]  /*5280*/  FMUL R106, R108, UR16 ;  /* 0x000000106c6a7c20 */ /* 0x000fe20008400000 */
[----:B------:R-:W-:-:S02]  /*5290*/  FSETP.GEU.AND P2, PT, R111, -126, PT ;  /* 0xc2fc00006f00780b */ /* 0x000fc40003f4e000 */
[----:B------:R-:W-:Y:S01]  /*52a0*/  FSETP.GEU.AND P3, PT, R112, -126, PT ;  /* 0xc2fc00007000780b */ /* 0x000fe20003f6e000 */
[----:B------:R-:W-:Y:S01]  /*52b0*/  FMUL R106, R106, R101 ;  /* 0x000000656a6a7220 */ /* 0x000fe20000400000 */
[----:B------:R-:W-:Y:S01]  /*52c0*/  FSETP.GEU.AND P4, PT, R107, -126, PT ;  /* 0xc2fc00006b00780b */ /* 0x000fe20003f8e000 */
[----:B--2---:R-:W-:Y:S01]  /*52d0*/  @!P6 FMUL R114, R114, R114 ;  /* 0x000000727272e220 */ /* 0x004fe20000400000 */
[----:B------:R-:W-:Y:S02]  /*52e0*/  FSETP.GEU.AND P5, PT, R102, -126, PT ;  /* 0xc2fc00006600780b */ /* 0x000fe40003fae000 */
[----:B------:R-:W-:Y:S01]  /*52f0*/  FSETP.GEU.AND P6, PT, R100, -126, PT ;  /* 0xc2fc00006400780b */ /* 0x000fe20003fce000 */
[--C-:B-1----:R-:W-:Y:S01]  /*5300*/  FADD R105, R40, -R14.reuse ;  /* 0x8000000e28697221 */ /* 0x102fe20000000000 */
[----:B------:R-:W-:Y:S01]  /*5310*/  FADD R104, R42, -R14 ;  /* 0x8000000e2a687221 */ /* 0x000fe20000000000 */
[----:B---3--:R-:W-:Y:S01]  /*5320*/  @!P1 FMUL R113, R113, R113 ;  /* 0x0000007171719220 */ /* 0x008fe20000400000 */
[----:B------:R-:W-:Y:S01]  /*5330*/  FSETP.GEU.AND P1, PT, R19, -126, PT ;  /* 0xc2fc00001300780b */ /* 0x000fe20003f2e000 */
[--C-:B------:R-:W-:Y:S01]  /*5340*/  FADD R103, R41, -R15.reuse ;  /* 0x8000000f29677221 */ /* 0x100fe20000000000 */
[----:B------:R-:W-:Y:S01]  /*5350*/  FADD R101, R43, -R15 ;  /* 0x8000000f2b657221 */ /* 0x000fe20000000000 */
[----:B------:R-:W-:Y:S01]  /*5360*/  @!P2 FMUL R111, R111, 0.5 ;  /* 0x3f0000006f6fa820 */ /* 0x000fe20000400000 */
[----:B------:R-:W-:Y:S01]  /*5370*/  @!P3 FMUL R112, R112, 0.5 ;  /* 0x3f0000007070b820 */ /* 0x000fe20000400000 */
[----:B------:R-:W-:-:S02]  /*5380*/  @!P4 FMUL R107, R107, 0.5 ;  /* 0x3f0000006b6bc820 */ /* 0x000fc40000400000 */
[----:B------:R-:W-:Y:S02]  /*5390*/  @!P5 FMUL R102, R102, 0.5 ;  /* 0x3f0000006666d820 */ /* 0x000fe40000400000 */
[----:B------:R-:W-:-:S04]  /*53a0*/  @!P6 FMUL R100, R100, 0.5 ;  /* 0x3f0000006464e820 */ /* 0x000fc80000400000 */
        /* <DEDUP_REMOVED lines=11> */
[----:B------:R-:W-:Y:S01]  /*5460*/  FMUL R9, R9, UR16 ;  /* 0x0000001009097c20 */ /* 0x000fe20008400000 */
[----:B------:R-:W-:Y:S01]  /*5470*/  FMUL R8, R8, UR16 ;  /* 0x0000001008087c20 */ /* 0x000fe20008400000 */
[----:B------:R-:W-:-:S02]  /*5480*/  WARPGROUP.DEPBAR.LE gsb0, 0x0 ;  /* 0x00008000000079c5 */ /* 0x000fc40000010000 */
[----:B------:R-:W1:Y:S01]  /*5490*/  LDS.64 R14, [R0+0x580a0] ;  /* 0x0580a000000e7984 */ /* 0x000e620000000a00 */
[----:B-----5:R-:W-:Y:S01]  /*54a0*/  @!P6 FMUL R100, R100, R100 ;  /* 0x000000646464e220 */ /* 0x020fe20000400000 */
[----:B------:R-:W-:Y:S01]  /*54b0*/  @!P1 FMUL R19, R19, R19 ;  /* 0x0000001313139220 */ /* 0x000fe20000400000 */
[----:B------:R-:W-:Y:S01]  /*54c0*/  FMUL R16, R16, UR16 ;  /* 0x0000001010107c20 */ /* 0x000fe20008400000 */
[----:B------:R-:W-:Y:S01]  /*54d0*/  FMUL R17, R17, UR16 ;  /* 0x0000001011117c20 */ /* 0x000fe20008400000 */
[----:B------:R-:W-:Y:S01]  /*54e0*/  F2FP.F16.F32.PACK_AB R24, R113, R114 ;  /* 0x000000727118723e */ /* 0x000fe200000000ff */
[----:B------:R-:W-:Y:S01]  /*54f0*/  UIADD3 UR18, UR17, 0x380, URZ ;  /* 0x0000038011127890 */ /* 0x000fe2000fffe03f */
[----:B------:R-:W-:Y:S02]  /*5500*/  F2FP.F16.F32.PACK_AB R25, R112, R111 ;  /* 0x0000006f7019723e */ /* 0x000fe400000000ff */
[----:B------:R-:W-:Y:S02]  /*5510*/  F2FP.F16.F32.PACK_AB R26, R102, R107 ;  /* 0x0000006b661a723e */ /* 0x000fe400000000ff */
[----:B------:R-:W-:Y:S01]  /*5520*/  F2FP.F16.F32.PACK_AB R27, R19, R100 ;  /* 0x00000064131b723e */ /* 0x000fe200000000ff */
[----:B------:R-:W-:Y:S01]  /*5530*/  FMUL R105, R9, R105 ;  /* 0x0000006909697220 */ /* 0x000fe20000400000 */
[----:B------:R-:W-:Y:S01]  /*5540*/  FMUL R103, R8, R103 ;  /* 0x0000006708677220 */ /* 0x000fe20000400000 */
[----:B------:R-:W-:Y:S01]  /*5550*/  FMUL R104, R16, R104 ;  /* 0x0000006810687220 */ /* 0x000fe20000400000 */
[----:B------:R-:W-:Y:S01]  /*5560*/  FMUL R101, R17, R101 ;  /* 0x0000006511657220 */ /* 0x000fe20000400000 */
[----:B------:R-:W2:Y:S04]  /*5570*/  LDS.64 R8, [R0+0x580c0] ;  /* 0x0580c00000087984 */ /* 0x000ea80000000a00 */
[----:B------:R-:W-:Y:S01]  /*5580*/  LDS.64 R16, [R0+0x58100] ;  /* 0x0581000000107984 */ /* 0x000fe20000000a00 */
[----:B------:R-:W-:Y:S01]  /*5590*/  UMOV UR19, 0x40000040 ;  /* 0x4000004000137882 */ /* 0x000fe20000000000 */
[--C-:B-1----:R-:W-:Y:S01]  /*55a0*/  FADD R40, R44, -R14.reuse ;  /* 0x8000000e2c287221 */ /* 0x102fe20000000000 */
[----:B------:R-:W-:Y:S01]  /*55b0*/  FADD R42, R46, -R14 ;  /* 0x8000000e2e2a7221 */ /* 0x000fe20000000000 */
[--C-:B------:R-:W-:Y:S01]  /*55c0*/  FADD R41, R45, -R15.reuse ;  /* 0x8000000f2d297221 */ /* 0x100fe20000000000 */
[----:B------:R-:W-:-:S02]  /*55d0*/  FADD R43, R47, -R15 ;  /* 0x8000000f2f2b7221 */ /* 0x000fc40000000000 */
[----:B------:R-:W1:Y:S01]  /*55e0*/  LDS.64 R14, [R0+0x580e0] ;  /* 0x0580e000000e7984 */ /* 0x000e620000000a00 */
[----:B------:R-:W-:-:S06]  /*55f0*/  WARPGROUP.ARRIVE ;  /* 0x00000000000079c5 */ /* 0x000fcc0000000000 */
[----:B------:R-:W-:Y:S01]  /*5600*/  HGMMA.64x128x16.F32 R152, R24, gdesc[UR16].tnspB, R152, gsb0 ;  /* 0x41e0001018987df0 */ /* 0x000fe20008000898 */
[----:B------:R-:W-:Y:S01]  /*5610*/  FMUL R99, R99, UR16 ;  /* 0x0000001063637c20 */ /* 0x000fe20008400000 */
[----:B------:R-:W-:Y:S01]  /*5620*/  FMUL R97, R97, UR16 ;  /* 0x0000001061617c20 */ /* 0x000fe20008400000 */
[----:B------:R-:W-:Y:S02]  /*5630*/  FMUL R96, R96, UR16 ;  /* 0x0000001060607c20 */ /* 0x000fe40008400000 */
[----:B------:R-:W-:Y:S01]  /*5640*/  FMUL R40, R99, R40 ;  /* 0x0000002863287220 */ /* 0x000fe20000400000 */
[----:B------:R-:W-:Y:S01]  /*5650*/  FMUL R99, R10, UR16 ;  /* 0x000000100a637c20 */ /* 0x000fe20008400000 */
[--C-:B--2---:R-:W-:Y:S01]  /*5660*/  FADD R49, R49, -R9.reuse ;  /* 0x8000000931317221 */ /* 0x104fe20000000000 */
[----:B------:R-:W-:Y:S01]  /*5670*/  FMUL R10, R18, UR16 ;  /* 0x00000010120a7c20 */ /* 0x000fe20008400000 */
[----:B------:R-:W-:Y:S01]  /*5680*/  FMUL R42, R97, R42 ;  /* 0x0000002a612a7220 */ /* 0x000fe20000400000 */
[----:B------:R-:W-:Y:S01]  /*5690*/  FMUL R43, R96, R43 ;  /* 0x0000002b602b7220 */ /* 0x000fe20000400000 */
[--C-:B------:R-:W-:Y:S01]  /*56a0*/  FADD R96, R48, -R8.reuse ;  /* 0x8000000830607221 */ /* 0x100fe20000000000 */
[----:B------:R-:W-:Y:S01]  /*56b0*/  FADD R97, R50, -R8 ;  /* 0x8000000832617221 */ /* 0x000fe20000000000 */
[----:B------:R-:W-:Y:S01]  /*56c0*/  FADD R51, R51, -R9 ;  /* 0x8000000933337221 */ /* 0x000fe20000000000 */
[----:B------:R-:W-:Y:S01]  /*56d0*/  FMUL R49, R10, R49 ;  /* 0x000000310a317220 */ /* 0x000fe20000400000 */
[----:B------:R-:W-:Y:S01]  /*56e0*/  FMUL R10, R89, UR16 ;  /* 0x00000010590a7c20 */ /* 0x000fe20008400000 */
[----:B------:R-:W-:Y:S01]  /*56f0*/  FMUL R98, R98, UR16 ;  /* 0x0000001062627c20 */ /* 0x000fe20008400000 */
[----:B------:R-:W-:Y:S01]  /*5700*/  FMUL R18, R99, R96 ;  /* 0x0000006063127220 */ /* 0x000fe20000400000 */
[----:B------:R-:W-:Y:S01]  /*5710*/  FMUL R96, R11, UR16 ;  /* 0x000000100b607c20 */ /* 0x000fe20008400000 */
[----:B------:R-:W-:Y:S01]  /*5720*/  FMUL R97, R10, R97 ;  /* 0x000000610a617220 */ /* 0x000fe20000400000 */
[----:B------:R-:W-:Y:S01]  /*5730*/  FMUL R41, R98, R41 ;  /* 0x0000002962297220 */ /* 0x000fe20000400000 */
[----:B------:R-:W-:-:S04]  /*5740*/  F2FP.F16.F32.PACK_AB R42, R43, R42 ;  /* 0x0000002a2b2a723e */ /* 0x000fc800000000ff */
[----:B------:R-:W-:Y:S01]  /*5750*/  F2FP.F16.F32.PACK_AB R40, R41, R40 ;  /* 0x000000282928723e */ /* 0x000fe200000000ff */
[--C-:B-1----:R-:W-:Y:S01]  /*5760*/  FADD R41, R52, -R14.reuse ;  /* 0x8000000e34297221 */ /* 0x102fe20000000000 */
[----:B------:R-:W-:Y:S01]  /*5770*/  FADD R43, R54, -R14 ;  /* 0x8000000e362b7221 */ /* 0x000fe20000000000 */
[--C-:B------:R-:W-:Y:S01]  /*5780*/  FADD R53, R53, -R15.reuse ;  /* 0x8000000f35357221 */ /* 0x100fe20000000000 */
[----:B------:R-:W-:Y:S01]  /*5790*/  FADD R52, R55, -R15 ;  /* 0x8000000f37347221 */ /* 0x000fe20000000000 */
[----:B------:R-:W-:Y:S01]  /*57a0*/  FMUL R14, R12, UR16 ;  /* 0x000000100c0e7c20 */ /* 0x000fe20008400000 */
[----:B------:R-:W-:-:S03]  /*57b0*/  FMUL R15, R22, UR16 ;  /* 0x00000010160f7c20 */ /* 0x000fc60008400000 */
[----:B------:R-:W-:Y:S01]  /*57c0*/  FMUL R22, R14, R43 ;  /* 0x0000002b0e167220 */ /* 0x000fe20000400000 */
[----:B------:R-:W-:Y:S01]  /*57d0*/  FMUL R43, R15, R52 ;  /* 0x000000340f2b7220 */ /* 0x000fe20000400000 */
[----:B------:R-:W-:Y:S01]  /*57e0*/  F2FP.F16.F32.PACK_AB R18, R49, R18 ;  /* 0x000000123112723e */ /* 0x000fe200000000ff */
[--C-:B------:R-:W-:Y:S01]  /*57f0*/  FADD R49, R56, -R16.reuse ;  /* 0x8000001038317221 */ /* 0x100fe20000000000 */
[----:B------:R-:W-:Y:S01]  /*5800*/  FADD R58, R58, -R16 ;  /* 0x800000103a3a7221 */ /* 0x000fe20000000000 */
[--C-:B------:R-:W-:Y:S01]  /*5810*/  FADD R16, R57, -R17.reuse ;  /* 0x8000001139107221 */ /* 0x100fe20000000000 */
[----:B------:R-:W-:Y:S01]  /*5820*/  FMUL R20, R20, UR16 ;  /* 0x0000001014147c20 */ /* 0x000fe20008400000 */
[----:B------:R-:W-:Y:S01]  /*5830*/  FMUL R31, R31, UR16 ;  /* 0x000000101f1f7c20 */ /* 0x000fe20008400000 */
[----:B------:R-:W-:Y:S01]  /*5840*/  FADD R52, R59, -R17 ;  /* 0x800000113b347221 */ /* 0x000fe20000000000 */
[----:B------:R-:W-:Y:S01]  /*5850*/  FMUL R21, R21, UR16 ;  /* 0x0000001015157c20 */ /* 0x000fe20008400000 */
[----:B------:R-:W-:Y:S01]  /*5860*/  FMUL R49, R20, R49 ;  /* 0x0000003114317220 */ /* 0x000fe20000400000 */
[----:B------:R-:W-:Y:S01]  /*5870*/  FMUL R16, R31, R16 ;  /* 0x000000101f107220 */ /* 0x000fe20000400000 */
[----:B------:R-:W-:Y:S01]  /*5880*/  F2FP.F16.F32.PACK_AB R20, R43, R22 ;  /* 0x000000162b14723e */ /* 0x000fe200000000ff */
[----:B------:R-:W-:Y:S01]  /*5890*/  FMUL R52, R21, R52 ;  /* 0x0000003415347220 */ /* 0x000fe20000400000 */
[----:B------:R-:W-:-:S02]  /*58a0*/  FMUL R7, R7, UR16 ;  /* 0x0000001007077c20 */ /* 0x000fc40008400000 */
[----:B------:R-:W-:Y:S01]  /*58b0*/  F2FP.F16.F32.PACK_AB R22, R16, R49 ;  /* 0x000000311016723e */ /* 0x000fe200000000ff */
[----:B------:R-:W-:Y:S01]  /*58c0*/  FMUL R28, R28, UR16 ;  /* 0x000000101c1c7c20 */ /* 0x000fe20008400000 */
[----:B------:R-:W-:Y:S01]  /*58d0*/  FMUL R6, R6, UR16 ;  /* 0x0000001006067c20 */ /* 0x000fe20008400000 */
[----:B------:R-:W-:Y:S01]  /*58e0*/  FMUL R29, R29, UR16 ;  /* 0x000000101d1d7c20 */ /* 0x000fe20008400000 */
[----:B------:R-:W-:Y:S01]  /*58f0*/  FMUL R30, R30, UR16 ;  /* 0x000000101e1e7c20 */ /* 0x000fe20008400000 */
[----:B------:R-:W-:Y:S01]  /*5900*/  FMUL R34, R34, UR16 ;  /* 0x0000001022227c20 */ /* 0x000fe20008400000 */
[----:B------:R-:W-:Y:S01]  /*5910*/  FMUL R91, R91, UR16 ;  /* 0x000000105b5b7c20 */ /* 0x000fe20008400000 */
[----:B------:R-:W-:Y:S01]  /*5920*/  FMUL R35, R35, UR16 ;  /* 0x0000001023237c20 */ /* 0x000fe20008400000 */
[----:B------:R-:W-:Y:S01]  /*5930*/  FMUL R13, R13, UR16 ;  /* 0x000000100d0d7c20 */ /* 0x000fe20008400000 */
[----:B------:R-:W-:Y:S02]  /*5940*/  WARPGROUP.DEPBAR.LE gsb0, 0x0 ;  /* 0x00008000000079c5 */ /* 0x000fe40000010000 */
[----:B------:R-:W1:Y:S04]  /*5950*/  LDS.64 R8, [R0+0x58120] ;  /* 0x0581200000087984 */ /* 0x000e680000000a00 */
[----:B------:R-:W2:Y:S04]  /*5960*/  LDS.64 R10, [R0+0x58140] ;  /* 0x05814000000a7984 */ /* 0x000ea80000000a00 */
[----:B------:R-:W3:Y:S04]  /*5970*/  LDS.64 R14, [R0+0x58160] ;  /* 0x05816000000e7984 */ /* 0x000ee80000000a00 */
[----:B------:R-:W4:Y:S01]  /*5980*/  LDS.64 R16, [R0+0x58180] ;  /* 0x0581800000107984 */ /* 0x000f220000000a00 */
[--C-:B-1----:R-:W-:Y:S01]  /*5990*/  FADD R60, R60, -R8.reuse ;  /* 0x800000083c3c7221 */ /* 0x102fe20000000000 */
[----:B------:R-:W-:Y:S01]  /*59a0*/  FADD R21, R62, -R8 ;  /* 0x800000083e157221 */ /* 0x000fe20000000000 */
[--C-:B------:R-:W-:Y:S01]  /*59b0*/  FADD R8, R63, -R9.reuse ;  /* 0x800000093f087221 */ /* 0x100fe20000000000 */
[----:B------:R-:W-:-:S03]  /*59c0*/  FADD R61, R61, -R9 ;  /* 0x800000093d3d7221 */ /* 0x000fc60000000000 */
[----:B------:R-:W-:Y:S01]  /*59d0*/  FMUL R9, R7, R8 ;  /* 0x0000000807097220 */ /* 0x000fe20000400000 */
[--C-:B--2---:R-:W-:Y:S01]  /*59e0*/  FADD R7, R64, -R10.reuse ;  /* 0x8000000a40077221 */ /* 0x104fe20000000000 */
[----:B------:R-:W-:Y:S01]  /*59f0*/  FMUL R28, R28, R21 ;  /* 0x000000151c1c7220 */ /* 0x000fe20000400000 */
[--C-:B------:R-:W-:Y:S01]  /*5a00*/  FADD R65, R65, -R11.reuse ;  /* 0x8000000b41417221 */ /* 0x100fe20000000000 */
[----:B------:R-:W-:Y:S01]  /*5a10*/  FMUL R8, R2, UR16 ;  /* 0x0000001002087c20 */ /* 0x000fe20008400000 */
[----:B------:R-:W-:Y:S01]  /*5a20*/  FMUL R21, R6, R7 ;  /* 0x0000000706157220 */ /* 0x000fe20000400000 */
[----:B------:R-:W-:Y:S01]  /*5a30*/  FADD R11, R67, -R11 ;  /* 0x8000000b430b7221 */ /* 0x000fe20000000000 */
[----:B------:R-:W1:Y:S01]  /*5a40*/  LDS.64 R6, [R0+0x581a0] ;  /* 0x0581a00000067984 */ /* 0x000e620000000a00 */
[----:B------:R-:W-:Y:S01]  /*5a50*/  FADD R10, R66, -R10 ;  /* 0x8000000a420a7221 */ /* 0x000fe20000000000 */
[----:B------:R-:W-:Y:S01]  /*5a60*/  F2FP.F16.F32.PACK_AB R28, R9, R28 ;  /* 0x0000001c091c723e */ /* 0x000fe200000000ff */
[----:B------:R-:W-:-:S02]  /*5a70*/  FMUL R54, R8, R11 ;  /* 0x0000000b08367220 */ /* 0x000fc40000400000 */
[----:B------:R-:W2:Y:S01]  /*5a80*/  LDS.64 R8, [R0+0x581c0] ;  /* 0x0581c00000087984 */ /* 0x000ea20000000a00 */
[----:B------:R-:W-:Y:S01]  /*5a90*/  FMUL R29, R29, R60 ;  /* 0x0000003c1d1d7220 */ /* 0x000fe20000400000 */
[----:B------:R-:W-:Y:S01]  /*5aa0*/  FMUL R30, R30, R61 ;  /* 0x0000003d1e1e7220 */ /* 0x000fe20000400000 */
[----:B------:R-:W-:Y:S01]  /*5ab0*/  FMUL R34, R34, R65 ;  /* 0x0000004122227220 */ /* 0x000fe20000400000 */
[----:B------:R-:W-:Y:S01]  /*5ac0*/  FMUL R91, R91, R10 ;  /* 0x0000000a5b5b7220 */ /* 0x000fe20000400000 */
[----:B---3--:R-:W-:Y:S02]  /*5ad0*/  FADD R10, R69, -R15 ;  /* 0x8000000f450a7221 */ /* 0x008fe40000000000 */
[----:B------:R-:W-:Y:S02]  /*5ae0*/  F2FP.F16.F32.PACK_AB R2, R30, R29 ;  /* 0x0000001d1e02723e */ /* 0x000fe400000000ff */
[----:B------:R-:W-:Y:S01]  /*5af0*/  F2FP.F16.F32.PACK_AB R30, R34, R21 ;  /* 0x00000015221e723e */ /* 0x000fe200000000ff */
[----:B------:R-:W-:-:S02]  /*5b00*/  FMUL R34, R35, R10 ;  /* 0x0000000a23227220 */ /* 0x000fc40000400000 */
[----:B------:R3:W5:Y:S01]  /*5b10*/  LDS.64 R10, [R0+0x581e0] ;  /* 0x0581e000000a7984 */ /* 0x0007620000000a00 */
[--C-:B------:R-:W-:Y:S01]  /*5b20*/  FADD R68, R68, -R14.reuse ;  /* 0x8000000e44447221 */ /* 0x100fe20000000000 */
[----:B------:R-:W-:Y:S01]  /*5b30*/  FADD R14, R70, -R14 ;  /* 0x8000000e460e7221 */ /* 0x000fe20000000000 */
[----:B------:R-:W-:Y:S01]  /*5b40*/  FADD R15, R71, -R15 ;  /* 0x8000000f470f7221 */ /* 0x000fe20000000000 */
[----:B------:R-:W-:Y:S01]  /*5b50*/  FMUL R32, R32, UR16 ;  /* 0x0000001020207c20 */ /* 0x000fe20008400000 */
[----:B------:R-:W-:Y:S01]  /*5b60*/  FMUL R33, R33, UR16 ;  /* 0x0000001021217c20 */ /* 0x000fe20008400000 */
[----:B------:R-:W-:Y:S01]  /*5b70*/  FMUL R21, R13, R14 ;  /* 0x0000000e0d157220 */ /* 0x000fe20000400000 */
[--C-:B----4-:R-:W-:Y:S01]  /*5b80*/  FADD R13, R72, -R16.reuse ;  /* 0x80000010480d7221 */ /* 0x110fe20000000000 */
[----:B------:R-:W-:Y:S01]  /*5b90*/  FMUL R32, R32, R15 ;  /* 0x0000000f20207220 */ /* 0x000fe20000400000 */
[----:B------:R-:W-:Y:S01]  /*5ba0*/  FMUL R36, R36, UR16 ;  /* 0x0000001024247c20 */ /* 0x000fe20008400000 */
        /* <DEDUP_REMOVED lines=8> */
[----:B------:R-:W-:Y:S01]  /*5c30*/  FMUL R36, R37, R14 ;  /* 0x0000000e25247220 */ /* 0x000fe20000400000 */
[----:B------:R-:W-:Y:S01]  /*5c40*/  FMUL R15, R38, R15 ;  /* 0x0000000f260f7220 */ /* 0x000fe20000400000 */
[----:B------:R-:W-:Y:S01]  /*5c50*/  FMUL R38, R39, R16 ;  /* 0x0000001027267220 */ /* 0x000fe20000400000 */
[----:B------:R-:W-:-:S02]  /*5c60*/  F2FP.F16.F32.PACK_AB R16, R34, R33 ;  /* 0x000000212210723e */ /* 0x000fc400000000ff */
[----:B------:R-:W-:Y:S01]  /*5c70*/  F2FP.F16.F32.PACK_AB R34, R36, R13 ;  /* 0x0000000d2422723e */ /* 0x000fe200000000ff */
[--C-:B-1----:R-:W-:Y:S01]  /*5c80*/  FADD R13, R76, -R6.reuse ;  /* 0x800000064c0d7221 */ /* 0x102fe20000000000 */
[----:B------:R-:W-:Y:S01]  /*5c90*/  F2FP.F16.F32.PACK_AB R36, R38, R15 ;  /* 0x0000000f2624723e */ /* 0x000fe200000000ff */
[----:B------:R-:W-:Y:S01]  /*5ca0*/  FADD R15, R78, -R6 ;  /* 0x800000064e0f7221 */ /* 0x000fe20000000000 */
[--C-:B------:R-:W-:Y:S01]  /*5cb0*/  FADD R6, R77, -R7.reuse ;  /* 0x800000074d067221 */ /* 0x100fe20000000000 */
[----:B------:R-:W-:Y:S01]  /*5cc0*/  FMUL R93, R93, UR16 ;  /* 0x000000105d5d7c20 */ /* 0x000fe20008400000 */
[----:B---3--:R-:W-:Y:S01]  /*5cd0*/  F2FP.F16.F32.PACK_AB R0, R32, R21 ;  /* 0x000000152000723e */ /* 0x008fe200000000ff */
[----:B------:R-:W-:Y:S01]  /*5ce0*/  FADD R32, R79, -R7 ;  /* 0x800000074f207221 */ /* 0x000fe20000000000 */
[--C-:B--2---:R-:W-:Y:S01]  /*5cf0*/  FADD R7, R80, -R8.reuse ;  /* 0x8000000850077221 */ /* 0x104fe20000000000 */
[----:B------:R-:W-:Y:S01]  /*5d00*/  FMUL R38, R93, R6 ;  /* 0x000000065d267220 */ /* 0x000fe20000400000 */
[--C-:B------:R-:W-:Y:S01]  /*5d10*/  FADD R6, R81, -R9.reuse ;  /* 0x8000000951067221 */ /* 0x100fe20000000000 */
[----:B------:R-:W-:Y:S01]  /*5d20*/  FMUL R114, R114, UR16 ;  /* 0x0000001072727c20 */ /* 0x000fe20008400000 */
[----:B------:R-:W-:Y:S01]  /*5d30*/  FMUL R113, R113, UR16 ;  /* 0x0000001071717c20 */ /* 0x000fe20008400000 */
[----:B------:R-:W-:Y:S01]  /*5d40*/  FMUL R92, R92, UR16 ;  /* 0x000000105c5c7c20 */ /* 0x000fe20008400000 */
[----:B------:R-:W-:Y:S01]  /*5d50*/  FMUL R94, R94, UR16 ;  /* 0x000000105e5e7c20 */ /* 0x000fe20008400000 */
[----:B------:R-:W-:Y:S01]  /*5d60*/  FMUL R95, R95, UR16 ;  /* 0x000000105f5f7c20 */ /* 0x000fe20008400000 */
[----:B------:R-:W-:Y:S01]  /*5d70*/  FADD R8, R82, -R8 ;  /* 0x8000000852087221 */ /* 0x000fe20000000000 */
[----:B------:R-:W-:Y:S01]  /*5d80*/  FMUL R7, R114, R7 ;  /* 0x0000000772077220 */ /* 0x000fe20000400000 */
[----:B------:R-:W-:Y:S01]  /*5d90*/  FMUL R6, R113, R6 ;  /* 0x0000000671067220 */ /* 0x000fe20000400000 */
[----:B------:R-:W-:Y:S01]  /*5da0*/  FMUL R111, R111, UR16 ;  /* 0x000000106f6f7c20 */ /* 0x000fe20008400000 */
[----:B------:R-:W-:Y:S01]  /*5db0*/  UIADD3 UR37, UR37, 0x1, URZ ;  /* 0x0000000125257890 */ /* 0x000fe2000fffe03f */
[----:B------:R-:W-:Y:S01]  /*5dc0*/  ISETP.NE.AND P2, PT, RZ, UR10, PT ;  /* 0x0000000aff007c0c */ /* 0x000fe2000bf45270 */
[----:B------:R-:W-:Y:S01]  /*5dd0*/  FMUL R13, R92, R13 ;  /* 0x0000000d5c0d7220 */ /* 0x000fe20000400000 */
[----:B------:R-:W-:Y:S01]  /*5de0*/  F2FP.F16.F32.PACK_AB R14, R54, R91 ;  /* 0x0000005b360e723e */ /* 0x000fe200000000ff */
[----:B------:R-:W-:Y:S01]  /*5df0*/  FMUL R15, R94, R15 ;  /* 0x0000000f5e0f7220 */ /* 0x000fe20000400000 */
[----:B------:R-:W-:Y:S01]  /*5e00*/  FMUL R54, R95, R32 ;  /* 0x000000205f367220 */ /* 0x000fe20000400000 */
[----:B------:R-:W-:Y:S01]  /*5e10*/  FMUL R111, R111, R8 ;  /* 0x000000086f6f7220 */ /* 0x000fe20000400000 */
[----:B------:R-:W-:Y:S01]  /*5e20*/  UISETP.NE.AND UP0, UPT, UR37, 0x2, UPT ;  /* 0x000000022500788c */ /* 0x000fe2000bf05270 */
[----:B------:R-:W-:Y:S01]  /*5e30*/  FMUL R88, R88, UR16 ;  /* 0x0000001058587c20 */ /* 0x000fe20008400000 */
[----:B------:R-:W-:Y:S01]  /*5e40*/  F2FP.F16.F32.PACK_AB R8, R6, R7 ;  /* 0x000000070608723e */ /* 0x000fe200000000ff */
[----:B------:R-:W-:Y:S01]  /*5e50*/  FMUL R90, R90, UR16 ;  /* 0x000000105a5a7c20 */ /* 0x000fe20008400000 */
[----:B------:R-:W-:Y:S01]  /*5e60*/  FMUL R23, R23, UR16 ;  /* 0x0000001017177c20 */ /* 0x000fe20008400000 */
[----:B------:R-:W-:Y:S01]  /*5e70*/  FADD R9, R83, -R9 ;  /* 0x8000000953097221 */ /* 0x000fe20000000000 */
[----:B------:R-:W-:Y:S01]  /*5e80*/  FMUL R112, R112, UR16 ;  /* 0x0000001070707c20 */ /* 0x000fe20008400000 */
[--C-:B-----5:R-:W-:Y:S01]  /*5e90*/  FADD R84, R84, -R10.reuse ;  /* 0x8000000a54547221 */ /* 0x120fe20000000000 */
[--C-:B------:R-:W-:Y:S01]  /*5ea0*/  FADD R85, R85, -R11.reuse ;  /* 0x8000000b55557221 */ /* 0x100fe20000000000 */
[----:B------:R-:W-:Y:S01]  /*5eb0*/  FMUL R107, R107, UR16 ;  /* 0x000000106b6b7c20 */ /* 0x000fe20008400000 */
[----:B------:R-:W-:Y:S01]  /*5ec0*/  FMUL R102, R102, UR16 ;  /* 0x0000001066667c20 */ /* 0x000fe20008400000 */
[----:B------:R-:W-:Y:S01]  /*5ed0*/  FADD R7, R86, -R10 ;  /* 0x8000000a56077221 */ /* 0x000fe20000000000 */
[----:B------:R-:W-:Y:S01]  /*5ee0*/  FADD R6, R87, -R11 ;  /* 0x8000000b57067221 */ /* 0x000fe20000000000 */
[----:B------:R-:W-:Y:S01]  /*5ef0*/  FMUL R100, R100, UR16 ;  /* 0x0000001064647c20 */ /* 0x000fe20008400000 */
[----:B------:R-:W-:Y:S01]  /*5f00*/  FMUL R19, R19, UR16 ;  /* 0x0000001013137c20 */ /* 0x000fe20008400000 */
[----:B------:R-:W-:Y:S01]  /*5f10*/  F2FP.F16.F32.PACK_AB R32, R38, R13 ;  /* 0x0000000d2620723e */ /* 0x000fe200000000ff */
[----:B------:R-:W-:Y:S01]  /*5f20*/  USEL UR16, URZ, 0x1, UP0 ;  /* 0x000000013f107887 */ /* 0x000fe20008000000 */
[----:B------:R-:W-:Y:S01]  /*5f30*/  FMUL R12, R88, R41 ;  /* 0x00000029580c7220 */ /* 0x000fe20000400000 */
[----:B------:R-:W-:Y:S01]  /*5f40*/  F2FP.F16.F32.PACK_AB R38, R54, R15 ;  /* 0x0000000f3626723e */ /* 0x000fe200000000ff */
[----:B------:R-:W-:Y:S01]  /*5f50*/  FMUL R96, R96, R51 ;  /* 0x0000003360607220 */ /* 0x000fe20000400000 */
[----:B------:R-:W-:Y:S01]  /*5f60*/  FMUL R41, R90, R53 ;  /* 0x000000355a297220 */ /* 0x000fe20000400000 */
[----:B------:R-:W-:Y:S01]  /*5f70*/  FMUL R23, R23, R58 ;  /* 0x0000003a17177220 */ /* 0x000fe20000400000 */
[----:B------:R-:W-:Y:S01]  /*5f80*/  FMUL R112, R112, R9 ;  /* 0x0000000970707220 */ /* 0x000fe20000400000 */
[----:B------:R-:W-:Y:S01]  /*5f90*/  FMUL R10, R107, R84 ;  /* 0x000000546b0a7220 */ /* 0x000fe20000400000 */
[----:B------:R-:W-:Y:S01]  /*5fa0*/  FMUL R85, R102, R85 ;  /* 0x0000005566557220 */ /* 0x000fe20000400000 */
[----:B------:R-:W-:Y:S01]  /*5fb0*/  FMUL R7, R100, R7 ;  /* 0x0000000764077220 */ /* 0x000fe20000400000 */
[----:B------:R-:W-:Y:S01]  /*5fc0*/  FMUL R54, R19, R6 ;  /* 0x0000000613367220 */ /* 0x000fe20000400000 */
[----:B------:R-:W-:-:S02]  /*5fd0*/  USEL UR37, UR37, URZ, UP0 ;  /* 0x0000003f25257287 */ /* 0x000fc40008000000 */
[----:B------:R-:W-:Y:S01]  /*5fe0*/  ULOP3.LUT UR12, UR12, UR16, URZ, 0x3c, !UPT ;  /* 0x000000100c0c7292 */ /* 0x000fe2000f8e3c3f */
[----:B------:R-:W-:Y:S02]  /*5ff0*/  F2FP.F16.F32.PACK_AB R50, R149, R150 ;  /* 0x000000969532723e */ /* 0x000fe400000000ff */
[----:B------:R-:W-:Y:S02]  /*6000*/  F2FP.F16.F32.PACK_AB R48, R147, R148 ;  /* 0x000000949330723e */ /* 0x000fe400000000ff */
[----:B------:R-:W-:Y:S02]  /*6010*/  F2FP.F16.F32.PACK_AB R47, R122, R145 ;  /* 0x000000917a2f723e */ /* 0x000fe400000000ff */
[----:B------:R-:W-:Y:S02]  /*6020*/  F2FP.F16.F32.PACK_AB R46, R120, R121 ;  /* 0x00000079782e723e */ /* 0x000fe400000000ff */
[----:B------:R-:W-:Y:S02]  /*6030*/  F2FP.F16.F32.PACK_AB R45, R118, R119 ;  /* 0x00000077762d723e */ /* 0x000fe400000000ff */
[----:B------:R-:W-:-:S02]  /*6040*/  F2FP.F16.F32.PACK_AB R44, R116, R117 ;  /* 0x00000075742c723e */ /* 0x000fc400000000ff */
        /* <DEDUP_REMOVED lines=9> */
[----:B------:R-:W-:Y:S01]  /*60e0*/  F2FP.F16.F32.PACK_AB R54, R54, R7 ;  /* 0x000000073636723e */ /* 0x000fe200000000ff */
[----:B------:R-:W-:Y:S06]  /*60f0*/  @P2 BRA `(.L_x_26) ;  /* 0x0000000000182947 */ /* 0x000fec0003800000 */
[----:B------:R-:W-:Y:S01]  /*6100*/  ULEA UR16, UR37, UR39, 0x1 ;  /* 0x0000002725107291 */ /* 0x000fe2000f8e083f */
[----:B------:R-:W-:-:S03]  /*6110*/  IMAD.U32 R7, RZ, RZ, UR12 ;  /* 0x0000000cff077e24 */ /* 0x000fc6000f8e00ff */
[----:B------:R-:W-:Y:S02]  /*6120*/  ULEA UR16, UR16, UR36, 0x3 ;  /* 0x0000002410107291 */ /* 0x000fe4000f8e183f */
[----:B------:R-:W-:-:S07]  /*6130*/  SHF.L.U32 R7, R7, 0x1f, RZ ;  /* 0x0000001f07077819 */ /* 0x000fce00000006ff */
[----:B------:R-:W1:Y:S02]  /*6140*/  SYNCS.PHASECHK.TRANS64.TRYWAIT P1, [UR16+0x588a0], R7 ;  /* 0x0588a007ff0075a7 */ /* 0x000e640008020150 */
[----:B-1----:R-:W-:Y:S05]  /*6150*/  @!P1 BRA `(.L_x_27) ;  /* 0x0000009800189947 */ /* 0x002fea0003800000 */
.L_x_26:
[----:B------:R2:W-:Y:S04]  /*6160*/  STS [R5+0x10000], R50 ;  /* 0x0100003205007388 */ /* 0x0005e80000000800 */
        /* <DEDUP_REMOVED lines=30> */
[----:B------:R2:W-:Y:S01]  /*6350*/  STS [R5+0x10f80], R54 ;  /* 0x010f803605007388 */ /* 0x0005e20000000800 */
[----:B------:R-:W-:Y:S01]  /*6360*/  @!PT LDS RZ, [RZ] ;  /* 0x00000000fffff984 */ /* 0x000fe20000000800 */
[----:B------:R-:W-:Y:S01]  /*6370*/  @!PT LDS RZ, [RZ] ;  /* 0x00000000fffff984 */ /* 0x000fe20000000800 */
[----:B------:R-:W-:Y:S01]  /*6380*/  @!PT LDS RZ, [RZ] ;  /* 0x00000000fffff984 */ /* 0x000fe20000000800 */
[----:B------:R-:W-:Y:S01]  /*6390*/  @!PT LDS RZ, [RZ] ;  /* 0x00000000fffff984 */ /* 0x000fe20000000800 */
[----:B------:R3:W-:Y:S06]  /*63a0*/  MEMBAR.ALL.CTA ;  /* 0x0000000000007992 */ /* 0x0007ec0000008000 */
[----:B---3--:R-:W3:Y:S01]  /*63b0*/  FENCE.VIEW.ASYNC.S ;  /* 0x00000000000073c6 */ /* 0x008ee20000000000 */
[----:B------:R-:W-:Y:S05]  /*63c0*/  @P2 BRA `(.L_x_28) ;  /* 0x0000000000242947 */ /* 0x000fea0003800000 */
[----:B------:R-:W-:Y:S02]  /*63d0*/  USHF.L.U32 UR16, UR37, 0x1, URZ ;  /* 0x0000000125107899 */ /* 0x000fe4000800063f */
[----:B------:R-:W-:Y:S02]  /*63e0*/  UIADD3 UR37, UR37, 0x1, URZ ;  /* 0x0000000125257890 */ /* 0x000fe4000fffe03f */
[----:B------:R-:W-:Y:S02]  /*63f0*/  ULOP3.LUT UR16, UR16, 0xfffffffe, UR22, 0xe2, !UPT ;  /* 0xfffffffe10107892 */ /* 0x000fe4000f8ee216 */
[----:B------:R-:W-:Y:S02]  /*6400*/  UISETP.NE.AND UP0, UPT, UR37, 0x2, UPT ;  /* 0x000000022500788c */ /* 0x000fe4000bf05270 */
[----:B------:R-:W-:Y:S02]  /*6410*/  ULEA UR16, UR16, UR36, 0x3 ;  /* 0x0000002410107291 */ /* 0x000fe4000f8e183f */
[----:B------:R-:W-:-:S07]  /*6420*/  USEL UR37, UR37, URZ, UP0 ;  /* 0x0000003f25257287 */ /* 0x000fce0008000000 */
[----:B---3--:R-:W-:Y:S01]  /*6430*/  SYNCS.ARRIVE.TRANS64.A1T0 RZ, [UR16+0x588a0], RZ ;  /* 0x0588a0ffffff79a7 */ /* 0x008fe20008100010 */
[----:B------:R-:W-:-:S04]  /*6440*/  USEL UR16, URZ, 0x1, UP0 ;  /* 0x000000013f107887 */ /* 0x000fc80008000000 */
[----:B------:R-:W-:-:S12]  /*6450*/  ULOP3.LUT UR12, UR12, UR16, URZ, 0x3c, !UPT ;  /* 0x000000100c0c7292 */ /* 0x000fd8000f8e3c3f */
.L_x_28:
[----:B------:R-:W-:Y:S02]  /*6460*/  UISETP.NE.AND UP0, UPT, UR10, 0x1, UPT ;  /* 0x000000010a00788c */ /* 0x000fe4000bf05270 */
[----:B------:R-:W-:-:S04]  /*6470*/  ULOP3.LUT UR27, UR15, 0x2, URZ, 0xfc, !UPT ;  /* 0x000000020f1b7892 */ /* 0x000fc8000f8efc3f */
[----:B------:R-:W-:-:S13]  /*6480*/  PLOP3.LUT P1, PT, PT, PT, UP0, 0x80, 0x0 ;  /* 0x000000000000781c */ /* 0x000fda0003f2f008 */
[----:B------:R-:W-:Y:S05]  /*6490*/  @!P1 BRA `(.L_x_29) ;  /* 0x0000000400ac9947 */ /* 0x000fea0003800000 */
[----:B--2---:R-:W3:Y:S04]  /*64a0*/  LDL.LU.128 R24, [R1+0x100] ;  /* 0x0001000001187983 */ /* 0x004ee80000300c00 */
[----:B------:R-:W3:Y:S04]  /*64b0*/  LDL.LU.128 R28, [R1+0x110] ;  /* 0x00011000011c7983 */ /* 0x000ee80000300c00 */
[----:B------:R-:W3:Y:S04]  /*64c0*/  LDL.LU.128 R32, [R1+0x120] ;  /* 0x0001200001207983 */ /* 0x000ee80000300c00 */
[----:B------:R-:W3:Y:S04]  /*64d0*/  LDL.LU.128 R36, [R1+0x130] ;  /* 0x0001300001247983 */ /* 0x000ee80000300c00 */
[----:B------:R-:W3:Y:S04]  /*64e0*/  LDL.LU.128 R40, [R1+0x140] ;  /* 0x0001400001287983 */ /* 0x000ee80000300c00 */
[----:B------:R-:W3:Y:S04]  /*64f0*/  LDL.LU.128 R44, [R1+0x150] ;  /* 0x00015000012c7983 */ /* 0x000ee80000300c00 */
[----:B------:R-:W3:Y:S04]  /*6500*/  LDL.LU.128 R48, [R1+0x160] ;  /* 0x0001600001307983 */ /* 0x000ee80000300c00 */
[----:B------:R-:W3:Y:S04]  /*6510*/  LDL.LU.128 R52, [R1+0x170] ;  /* 0x0001700001347983 */ /* 0x000ee80000300c00 */
[----:B-1----:R-:W3:Y:S04]  /*6520*/  LDL.LU.128 R56, [R1+0x180] ;  /* 0x0001800001387983 */ /* 0x002ee80000300c00 */
[----:B------:R-:W3:Y:S04]  /*6530*/  LDL.LU.128 R60, [R1+0x190] ;  /* 0x00019000013c7983 */ /* 0x000ee80000300c00 */
[----:B------:R-:W3:Y:S04]  /*6540*/  LDL.LU.128 R64, [R1+0x1a0] ;  /* 0x0001a00001407983 */ /* 0x000ee80000300c00 */
[----:B------:R-:W3:Y:S04]  /*6550*/  LDL.LU.128 R68, [R1+0x1b0] ;  /* 0x0001b00001447983 */ /* 0x000ee80000300c00 */
[----:B------:R-:W3:Y:S04]  /*6560*/  LDL.LU.128 R72, [R1+0x1c0] ;  /* 0x0001c00001487983 */ /* 0x000ee80000300c00 */
[----:B------:R-:W3:Y:S04]  /*6570*/  LDL.LU.128 R76, [R1+0x1d0] ;  /* 0x0001d000014c7983 */ /* 0x000ee80000300c00 */
[----:B------:R-:W3:Y:S04]  /*6580*/  LDL.LU.128 R80, [R1+0x1e0] ;  /* 0x0001e00001507983 */ /* 0x000ee80000300c00 */
[----:B------:R-:W3:Y:S01]  /*6590*/  LDL.LU.128 R84, [R1+0x1f0] ;  /* 0x0001f00001547983 */ /* 0x000ee20000300c00 */
[----:B------:R-:W-:-:S02]  /*65a0*/  UIADD3 UR16, UR36, 0x10000, URZ ;  /* 0x0001000024107890 */ /* 0x000fc4000fffe03f */
[----:B------:R-:W-:Y:S02]  /*65b0*/  ULEA UR23, UR20, UR23, 0xb ;  /* 0x0000001714177291 */ /* 0x000fe4000f8e583f */
[----:B------:R-:W-:Y:S01]  /*65c0*/  USHF.R.U32.HI UR16, URZ, 0x4, UR16 ;  /* 0x000000043f107899 */ /* 0x000fe20008011610 */
[----:B------:R-:W-:Y:S01]  /*65d0*/  UMOV UR19, 0x40000040 ;  /* 0x4000004000137882 */ /* 0x000fe20000000000 */
[----:B------:R-:W-:Y:S02]  /*65e0*/  UMOV UR17, 0x80 ;  /* 0x0000008000117882 */ /* 0x000fe40000000000 */
[----:B------:R-:W-:Y:S01]  /*65f0*/  ULOP3.LUT UR16, UR16, 0x3fff, URZ, 0xc0, !UPT ;  /* 0x00003fff10107892 */ /* 0x000fe2000f8ec03f */
[----:B------:R-:W-:Y:S01]  /*6600*/  UMOV UR18, UR23 ;  /* 0x0000001700127c82 */ /* 0x000fe20008000000 */
[----:B------:R-:W-:Y:S02]  /*6610*/  UISETP.NE.AND UP0, UPT, UR27, 0x3, UPT ;  /* 0x000000031b00788c */ /* 0x000fe4000bf05270 */
[----:B------:R-:W-:-:S04]  /*6620*/  ULOP3.LUT UR16, UR16, 0x80000, URZ, 0xfc, !UPT ;  /* 0x0008000010107892 */ /* 0x000fc8000f8efc3f */
[----:B------:R-:W-:Y:S01]  /*6630*/  ULEA UR20, UR10, UR16, 0xa ;  /* 0x000000100a147291 */ /* 0x000fe2000f8e503f */
[----:B------:R-:W-:-:S06]  /*6640*/  PLOP3.LUT P2, PT, PT, PT, UP0, 0x80, 0x0 ;  /* 0x000000000000781c */ /* 0x000fcc0003f4f008 */
[----:B------:R-:W-:Y:S01]  /*6650*/  UMOV UR16, UR20 ;  /* 0x0000001400107c82 */ /* 0x000fe20008000000 */
[----:B---3--:R-:W-:-:S06]  /*6660*/  WARPGROUP.ARRIVE ;  /* 0x00000000000079c5 */ /* 0x008fcc0000000000 */
[----:B------:R-:W-:Y:S01]  /*6670*/  HGMMA.64x128x16.F32 R24, gdesc[UR16].tnspB, R24, gsb0 ;  /* 0x41e00000101879f0 */ /* 0x000fe20008000818 */
[----:B------:R-:W-:Y:S02]  /*6680*/  UIADD3 UR18, UR23, 0x80, URZ ;  /* 0x0000008017127890 */ /* 0x000fe4000fffe03f */
[----:B------:R-:W-:Y:S01]  /*6690*/  UIADD3 UR16, UR20, 0x10, URZ ;  /* 0x0000001014107890 */ /* 0x000fe2000fffe03f */
[----:B------:R-:W-:Y:S01]  /*66a0*/  UMOV UR19, 0x40000040 ;  /* 0x4000004000137882 */ /* 0x000fe20000000000 */
[----:B------:R-:W-:Y:S01]  /*66b0*/  UMOV UR17, 0x80 ;  /* 0x0000008000117882 */ /* 0x000fe20000000000 */
[----:B------:R-:W-:Y:S02]  /*66c0*/  WARPGROUP.DEPBAR.LE gsb0, 0x0 ;  /* 0x00008000000079c5 */ /* 0x000fe40000010000 */
[----:B------:R-:W-:-:S06]  /*66d0*/  WARPGROUP.ARRIVE ;  /* 0x00000000000079c5 */ /* 0x000fcc0000000000 */
        /* <DEDUP_REMOVED lines=42> */
[----:B------:R-:W-:Y:S03]  /*6980*/  HGMMA.64x128x16.F32 R24, gdesc[UR16].tnspB, R24, gsb0 ;  /* 0x41e00000101879f0 */ /* 0x000fe60008000818 */
[----:B------:R-:W-:Y:S02]  /*6990*/  WARPGROUP.DEPBAR.LE gsb0, 0x0 ;  /* 0x00008000000079c5 */ /* 0x000fe40000010000 */
[----:B------:R1:W-:Y:S04]  /*69a0*/  STL.128 [R1+0x100], R24 ;  /* 0x0001001801007387 */ /* 0x0003e80000100c00 */
        /* <DEDUP_REMOVED lines=14> */
[----:B------:R1:W-:Y:S01]  /*6a90*/  STL.128 [R1+0x1f0], R84 ;  /* 0x0001f05401007387 */ /* 0x0003e20000100c00 */
[----:B------:R-:W-:Y:S05]  /*6aa0*/  @!P2 BRA `(.L_x_30) ;  /* 0x000000000004a947 */ /* 0x000fea0003800000 */
[----:B------:R-:W-:Y:S01]  /*6ab0*/  BPT.TRAP 0x1 ;  /* 0x000000040000795c */ /* 0x000fe20000300000 */
.L_x_30:
[----:B------:R-:W-:Y:S01]  /*6ac0*/  ULEA UR16, UR6, UR36, 0x3 ;  /* 0x0000002406107291 */ /* 0x000fe2000f8e183f */
[----:B------:R-:W-:-:S05]  /*6ad0*/  IMAD.U32 R0, RZ, RZ, UR9 ;  /* 0x00000009ff007e24 */ /* 0x000fca000f8e00ff */
[----:B------:R-:W-:-:S04]  /*6ae0*/  SHF.L.U32 R0, R0, 0x1f, RZ ;  /* 0x0000001f00007819 */ /* 0x000fc800000006ff */
[----:B------:R-:W2:Y:S02]  /*6af0*/  SYNCS.PHASECHK.TRANS64.TRYWAIT P1, [UR16+0x58890], R0 ;  /* 0x05889000ff0075a7 */ /* 0x000ea40008020150 */
[----:B--2---:R-:W-:Y:S05]  /*6b00*/  @!P1 BRA `(.L_x_31) ;  /* 0x0000008c00c49947 */ /* 0x004fea0003800000 */
.L_x_151:
[----:B------:R-:W-:Y:S05]  /*6b10*/  @!P2 BRA `(.L_x_32) ;  /* 0x000000000004a947 */ /* 0x000fea0003800000 */
[----:B------:R-:W-:Y:S01]  /*6b20*/  BPT.TRAP 0x1 ;  /* 0x000000040000795c */ /* 0x000fe20000300000 */
.L_x_32:
[----:B------:R-:W-:Y:S01]  /*6b30*/  SYNCS.ARRIVE.TRANS64.A1T0 RZ, [UR16+0x58880], RZ ;  /* 0x058880ffffff79a7 */ /* 0x000fe20008100010 */
[----:B------:R-:W-:Y:S05]  /*6b40*/  BRA `(.L_x_33) ;  /* 0x0000002c00307947 */ /* 0x000fea0003800000 */
.L_x_29:
[----:B------:R-:W-:Y:S01]  /*6b50*/  ULEA UR16, UR37, UR39, 0x1 ;  /* 0x0000002725107291 */ /* 0x000fe2000f8e083f */
[----:B--2---:R-:W-:Y:S01]  /*6b60*/  IMAD.U32 R0, RZ, RZ, UR12 ;  /* 0x0000000cff007e24 */ /* 0x004fe2000f8e00ff */
[----:B------:R-:W-:Y:S02]  /*6b70*/  UISETP.NE.AND UP0, UPT, UR27, 0x3, UPT ;  /* 0x000000031b00788c */ /* 0x000fe4000bf05270 */
[----:B------:R-:W-:Y:S02]  /*6b80*/  ULEA UR16, UR16, UR21, 0x3 ;  /* 0x0000001510107291 */ /* 0x000fe4000f8e183f */
[----:B------:R-:W-:-:S07]  /*6b90*/  SHF.L.U32 R0, R0, 0x1f, RZ ;  /* 0x0000001f00007819 */ /* 0x000fce00000006ff */
[----:B---3--:R-:W2:Y:S02]  /*6ba0*/  SYNCS.PHASECHK.TRANS64.TRYWAIT P1, [UR16], R0 ;  /* 0x00000000ff0075a7 */ /* 0x008ea40008020150 */
[----:B--2---:R-:W-:Y:S05]  /*6bb0*/  @!P1 BRA `(.L_x_34) ;  /* 0x0000008c00b09947 */ /* 0x004fea0003800000 */
.L_x_152:
[----:B------:R-:W-:Y:S01]  /*6bc0*/  UIADD3 UR16, UR36, 0x10000, URZ ;  /* 0x0001000024107890 */ /* 0x000fe2000fffe03f */
[----:B------:R-:W-:Y:S01]  /*6bd0*/  STL.128 [R1+0x300], R212 ;  /* 0x000300d401007387 */ /* 0x000fe20000100c00 */
[----:B------:R-:W-:Y:S02]  /*6be0*/  USHF.L.U32 UR28, UR5, 0xa, URZ ;  /* 0x0000000a051c7899 */ /* 0x000fe4000800063f */
[----:B------:R-:W-:Y:S01]  /*6bf0*/  USHF.R.U32.HI UR16, URZ, 0x4, UR16 ;  /* 0x000000043f107899 */ /* 0x000fe20008011610 */
[----:B------:R-:W-:Y:S01]  /*6c00*/  STL.128 [R1+0x2f0], R208 ;  /* 0x0002f0d001007387 */ /* 0x000fe20000100c00 */
[----:B------:R-:W-:Y:S02]  /*6c10*/  ULOP3.LUT UR29, UR26, 0x2000000, URZ, 0xfc, !UPT ;  /* 0x020000001a1d7892 */ /* 0x000fe4000f8efc3f */
[----:B------:R-:W-:Y:S01]  /*6c20*/  ULOP3.LUT UR30, UR28, 0x800, URZ, 0x3c, !UPT ;  /* 0x000008001c1e7892 */ /* 0x000fe2000f8e3c3f */
[----:B------:R-:W-:Y:S01]  /*6c30*/  STL.128 [R1+0x2e0], R204 ;  /* 0x0002e0cc01007387 */ /* 0x000fe20000100c00 */
[----:B------:R-:W-:-:S02]  /*6c40*/  ULOP3.LUT UR26, UR16, 0x3fff, URZ, 0xc0, !UPT ;  /* 0x00003fff101a7892 */ /* 0x000fc4000f8ec03f */
[----:B------:R-:W-:Y:S01]  /*6c50*/  UIADD3 UR18, UR30, UR29, URZ ;  /* 0x0000001d1e127290 */ /* 0x000fe2000fffe03f */
[----:B------:R-:W-:Y:S01]  /*6c60*/  STL.128 [R1+0x2d0], R200 ;  /* 0x0002d0c801007387 */ /* 0x000fe20000100c00 */
[----:B------:R-:W-:Y:S01]  /*6c70*/  ULOP3.LUT UR27, UR26, 0x800000, URZ, 0xfc, !UPT ;  /* 0x008000001a1b7892 */ /* 0x000fe2000f8efc3f */
[----:B------:R-:W-:Y:S01]  /*6c80*/  WARPGROUP.ARRIVE ;  /* 0x00000000000079c5 */ /* 0x000fe20000000000 */
[----:B------:R-:W-:Y:S01]  /*6c90*/  UMOV UR19, 0x40000040 ;  /* 0x4000004000137882 */ /* 0x000fe20000000000 */
[----:B------:R-:W-:Y:S01]  /*6ca0*/  UMOV UR17, 0x8 ;  /* 0x0000000800117882 */ /* 0x000fe20000000000 */
[----:B------:R-:W-:Y:S03]  /*6cb0*/  STL.128 [R1+0x2c0], R196 ;  /* 0x0002c0c401007387 */ /* 0x000fe60000100c00 */
[----:B------:R-:W-:Y:S01]  /*6cc0*/  UMOV UR16, UR27 ;  /* 0x0000001b00107c82 */ /* 0x000fe20008000000 */
[----:B------:R-:W-:Y:S01]  /*6cd0*/  STL.128 [R1+0x2b0], R192 ;  /* 0x0002b0c001007387 */ /* 0x000fe20000100c00 */
[----:B------:R-:W-:Y:S01]  /*6ce0*/  HGMMA.64x128x16.F32 R88, gdesc[UR16].tnspA.tnspB, RZ, !UPT, gsb0 ;  /* 0x61e00000105879f0 */ /* 0x000fe2000c0008ff */
[----:B------:R-:W-:Y:S01]  /*6cf0*/  UIADD3 UR16, UR27, 0x40, URZ ;  /* 0x000000401b107890 */ /* 0x000fe2000fffe03f */
[----:B------:R-:W-:Y:S01]  /*6d00*/  UMOV UR17, 0x8 ;  /* 0x0000000800117882 */ /* 0x000fe20000000000 */
[----:B------:R-:W-:Y:S04]  /*6d10*/  STL.128 [R1+0x2a0], R188 ;  /* 0x0002a0bc01007387 */ /* 0x000fe80000100c00 */
[----:B------:R2:W-:Y:S04]  /*6d20*/  STL.128 [R1+0x290], R184 ;  /* 0x000290b801007387 */ /* 0x0005e80000100c00 */
[----:B------:R3:W-:Y:S04]  /*6d30*/  STL.128 [R1+0x280], R180 ;  /* 0x000280b401007387 */ /* 0x0007e80000100c00 */
[----:B------:R4:W-:Y:S04]  /*6d40*/  STL.128 [R1+0x270], R176 ;  /* 0x000270b001007387 */ /* 0x0009e80000100c00 */
[----:B------:R1:W-:Y:S04]  /*6d50*/  STL.128 [R1+0x260], R172 ;  /* 0x000260ac01007387 */ /* 0x0003e80000100c00 */
[----:B--2---:R-:W2:Y:S04]  /*6d60*/  LDL.LU.128 R184, [R1+0x130] ;  /* 0x0001300001b87983 */ /* 0x004ea80000300c00 */
[----:B---3--:R-:W2:Y:S04]  /*6d70*/  LDL.LU.128 R180, [R1+0x120] ;  /* 0x0001200001b47983 */ /* 0x008ea80000300c00 */
[----:B----4-:R-:W2:Y:S04]  /*6d80*/  LDL.LU.128 R176, [R1+0x110] ;  /* 0x0001100001b07983 */ /* 0x010ea80000300c00 */
[----:B-1----:R-:W2:Y:S04]  /*6d90*/  LDL.LU.128 R172, [R1+0x100] ;  /* 0x0001000001ac7983 */ /* 0x002ea80000300c00 */
[----:B------:R-:W2:Y:S04]  /*6da0*/  LDL.LU.128 R188, [R1+0x140] ;  /* 0x0001400001bc7983 */ /* 0x000ea80000300c00 */
        /* <DEDUP_REMOVED lines=10> */
[----:B------:R-:W2:Y:S01]  /*6e50*/  LDL.LU.128 R232, [R1+0x1f0] ;  /* 0x0001f00001e87983 */ /* 0x000ea20000300c00 */
[----:B------:R-:W-:-:S02]  /*6e60*/  WARPGROUP.DEPBAR.LE gsb0, 0x0 ;  /* 0x00008000000079c5 */ /* 0x000fc40000010000 */
[----:B------:R-:W-:-:S06]  /*6e70*/  WARPGROUP.ARRIVE ;  /* 0x00000000000079c5 */ /* 0x000fcc0000000000 */
[----:B------:R-:W-:Y:S01]  /*6e80*/  HGMMA.64x128x16.F32 R24, gdesc[UR16].tnspA.tnspB, RZ, !UPT, gsb0 ;  /* 0x61e00000101879f0 */ /* 0x000fe2000c0008ff */
[----:B------:R-:W-:Y:S02]  /*6e90*/  UIADD3 UR18, UR30, 0x80, UR29 ;  /* 0x000000801e127890 */ /* 0x000fe4000fffe01d */
[----:B------:R-:W-:Y:S01]  /*6ea0*/  UIADD3 UR16, UR27, 0x100, URZ ;  /* 0x000001001b107890 */ /* 0x000fe2000fffe03f */
[----:B------:R-:W-:Y:S01]  /*6eb0*/  UMOV UR19, 0x40000040 ;  /* 0x4000004000137882 */ /* 0x000fe20000000000 */
[----:B------:R-:W-:Y:S01]  /*6ec0*/  UMOV UR17, 0x8 ;  /* 0x0000000800117882 */ /* 0x000fe20000000000 */
[----:B------:R-:W-:Y:S02]  /*6ed0*/  WARPGROUP.DEPBAR.LE gsb0, 0x0 ;  /* 0x00008000000079c5 */ /* 0x000fe40000010000 */
[----:B------:R-:W-:-:S06]  /*6ee0*/  WARPGROUP.ARRIVE ;  /* 0x00000000000079c5 */ /* 0x000fcc0000000000 */
[----:B------:R-:W-:Y:S01]  /*6ef0*/  HGMMA.64x128x16.F32 R88, gdesc[UR16].tnspA.tnspB, R88, gsb0 ;  /* 0x61e00000105879f0 */ /* 0x000fe20008000858 */
[----:B------:R-:W-:Y:S01]  /*6f00*/  UIADD3 UR16, UR27, 0x140, URZ ;  /* 0x000001401b107890 */ /* 0x000fe2000fffe03f */
[----:B------:R-:W-:Y:S01]  /*6f10*/  UMOV UR17, 0x8 ;  /* 0x0000000800117882 */ /* 0x000fe20000000000 */
[----:B------:R-:W-:Y:S02]  /*6f20*/  WARPGROUP.DEPBAR.LE gsb0, 0x0 ;  /* 0x00008000000079c5 */ /* 0x000fe40000010000 */
[----:B------:R-:W-:-:S07]  /*6f30*/  WARPGROUP.ARRIVE ;  /* 0x00000000000079c5 */ /* 0x000fce0000000000 */
[----:B------:R-:W-:Y:S01]  /*6f40*/  HGMMA.64x128x16.F32 R24, gdesc[UR16].tnspA.tnspB, R24, gsb0 ;  /* 0x61e00000101879f0 */ /* 0x000fe20008000818 */
        /* <DEDUP_REMOVED lines=24> */
[----:B------:R-:W-:Y:S02]  /*70d0*/  UIADD3 UR18, UR28, UR29, URZ ;  /* 0x0000001d1c127290 */ /* 0x000fe4000fffe03f */
        /* <DEDUP_REMOVED lines=44> */
[----:B------:R-:W-:Y:S02]  /*73a0*/  ULOP3.LUT UR26, UR26, 0x80000, URZ, 0xfc, !UPT ;  /* 0x000800001a1a7892 */ /* 0x000fe4000f8efc3f */
[----:B------:R-:W-:Y:S01]  /*73b0*/  ULEA UR20, UR20, UR23, 0xb ;  /* 0x0000001714147291 */ /* 0x000fe2000f8e583f */
[----:B------:R-:W-:Y:S02]  /*73c0*/  WARPGROUP.DEPBAR.LE gsb0, 0x0 ;  /* 0x00008000000079c5 */ /* 0x000fe40000010000 */
[----:B------:R-:W-:-:S06]  /*73d0*/  WARPGROUP.ARRIVE ;  /* 0x00000000000079c5 */ /* 0x000fcc0000000000 */
[----:B------:R-:W-:Y:S01]  /*73e0*/  HGMMA.64x128x16.F32 R24, gdesc[UR16].tnspA.tnspB, R24, gsb0 ;  /* 0x61e00000101879f0 */ /* 0x000fe20008000818 */
[----:B------:R-:W-:Y:S01]  /*73f0*/  UIADD3 UR16, UR26, 0x400, URZ ;  /* 0x000004001a107890 */ /* 0x000fe2000fffe03f */
[----:B------:R-:W-:Y:S01]  /*7400*/  UMOV UR18, UR20 ;  /* 0x0000001400127c82 */ /* 0x000fe20008000000 */
[----:B------:R-:W-:Y:S01]  /*7410*/  UMOV UR19, 0x40000040 ;  /* 0x4000004000137882 */ /* 0x000fe20000000000 */
[----:B------:R-:W-:Y:S01]  /*7420*/  UMOV UR17, 0x80 ;  /* 0x0000008000117882 */ /* 0x000fe20000000000 */
[----:B------:R-:W-:Y:S02]  /*7430*/  WARPGROUP.DEPBAR.LE gsb0, 0x0 ;  /* 0x00008000000079c5 */ /* 0x000fe40000010000 */
[----:B--2---:R-:W-:-:S06]  /*7440*/  WARPGROUP.ARRIVE ;  /* 0x00000000000079c5 */ /* 0x004fcc0000000000 */
        /* <DEDUP_REMOVED lines=47> */
[----:B------:R1:W-:Y:S04]  /*7740*/  STL.128 [R1+0x250], R168 ;  /* 0x000250a801007387 */ /* 0x0003e80000100c00 */
[----:B------:R2:W-:Y:S04]  /*7750*/  STL.128 [R1+0x240], R164 ;  /* 0x000240a401007387 */ /* 0x0005e80000100c00 */
[----:B------:R3:W-:Y:S04]  /*7760*/  STL.128 [R1+0x230], R160 ;  /* 0x000230a001007387 */ /* 0x0007e80000100c00 */
[----:B------:R4:W-:Y:S04]  /*7770*/  STL.128 [R1+0x220], R156 ;  /* 0x0002209c01007387 */ /* 0x0009e80000100c00 */
[----:B------:R4:W-:Y:S04]  /*7780*/  STL.128 [R1+0x210], R152 ;  /* 0x0002109801007387 */ /* 0x0009e80000100c00 */
[----:B-1----:R1:W5:Y:S04]  /*7790*/  LDL.LU.128 R168, [R1+0x250] ;  /* 0x0002500001a87983 */ /* 0x0023680000300c00 */
[----:B--2---:R1:W5:Y:S04]  /*77a0*/  LDL.LU.128 R164, [R1+0x240] ;  /* 0x0002400001a47983 */ /* 0x0043680000300c00 */
[----:B---3--:R1:W5:Y:S04]  /*77b0*/  LDL.LU.128 R160, [R1+0x230] ;  /* 0x0002300001a07983 */ /* 0x0083680000300c00 */
[----:B----4-:R1:W5:Y:S04]  /*77c0*/  LDL.LU.128 R156, [R1+0x220] ;  /* 0x00022000019c7983 */ /* 0x0103680000300c00 */
[----:B------:R1:W5:Y:S01]  /*77d0*/  LDL.LU.128 R152, [R1+0x210] ;  /* 0x0002100001987983 */ /* 0x0003620000300c00 */
[----:B------:R-:W-:-:S02]  /*77e0*/  WARPGROUP.DEPBAR.LE gsb0, 0x0 ;  /* 0x00008000000079c5 */ /* 0x000fc40000010000 */
[----:B------:R-:W-:-:S06]  /*77f0*/  WARPGROUP.ARRIVE ;  /* 0x00000000000079c5 */ /* 0x000fcc0000000000 */
[----:B------:R-:W-:Y:S03]  /*7800*/  HGMMA.64x128x16.F32 R172, gdesc[UR16].tnspB, R172, gsb0 ;  /* 0x41e0000010ac79f0 */ /* 0x000fe600080008ac */
[----:B------:R-:W-:Y:S02]  /*7810*/  WARPGROUP.DEPBAR.LE gsb0, 0x0 ;  /* 0x00008000000079c5 */ /* 0x000fe40000010000 */
[----:B------:R-:W-:Y:S04]  /*7820*/  STL.128 [R1+0x100], R172 ;  /* 0x000100ac01007387 */ /* 0x000fe80000100c00 */
[----:B------:R-:W-:Y:S04]  /*7830*/  STL.128 [R1+0x110], R176 ;  /* 0x000110b001007387 */ /* 0x000fe80000100c00 */
[----:B------:R-:W-:Y:S04]  /*7840*/  STL.128 [R1+0x120], R180 ;  /* 0x000120b401007387 */ /* 0x000fe80000100c00 */
[----:B------:R-:W-:Y:S04]  /*7850*/  STL.128 [R1+0x130], R184 ;  /* 0x000130b801007387 */ /* 0x000fe80000100c00 */
[----:B------:R-:W-:Y:S04]  /*7860*/  STL.128 [R1+0x140], R188 ;  /* 0x000140bc01007387 */ /* 0x000fe80000100c00 */
[----:B------:R-:W-:Y:S04]  /*7870*/  STL.128 [R1+0x150], R192 ;  /* 0x000150c001007387 */ /* 0x000fe80000100c00 */
[----:B------:R-:W-:Y:S04]  /*7880*/  STL.128 [R1+0x160], R196 ;  /* 0x000160c401007387 */ /* 0x000fe80000100c00 */
[----:B------:R2:W-:Y:S04]  /*7890*/  STL.128 [R1+0x170], R200 ;  /* 0x000170c801007387 */ /* 0x0005e80000100c00 */
[----:B------:R3:W-:Y:S04]  /*78a0*/  STL.128 [R1+0x180], R204 ;  /* 0x000180cc01007387 */ /* 0x0007e80000100c00 */
[----:B------:R4:W-:Y:S04]  /*78b0*/  STL.128 [R1+0x190], R208 ;  /* 0x000190d001007387 */ /* 0x0009e80000100c00 */
[----:B------:R1:W-:Y:S04]  /*78c0*/  STL.128 [R1+0x1a0], R212 ;  /* 0x0001a0d401007387 */ /* 0x0003e80000100c00 */
[----:B--2---:R2:W5:Y:S04]  /*78d0*/  LDL.LU.128 R200, [R1+0x2d0] ;  /* 0x0002d00001c87983 */ /* 0x0045680000300c00 */
[----:B---3--:R2:W5:Y:S04]  /*78e0*/  LDL.LU.128 R204, [R1+0x2e0] ;  /* 0x0002e00001cc7983 */ /* 0x0085680000300c00 */
[----:B----4-:R2:W5:Y:S04]  /*78f0*/  LDL.LU.128 R208, [R1+0x2f0] ;  /* 0x0002f00001d07983 */ /* 0x0105680000300c00 */
[----:B-1----:R2:W5:Y:S04]  /*7900*/  LDL.LU.128 R212, [R1+0x300] ;  /* 0x0003000001d47983 */ /* 0x0025680000300c00 */
[----:B------:R2:W5:Y:S04]  /*7910*/  LDL.LU.128 R196, [R1+0x2c0] ;  /* 0x0002c00001c47983 */ /* 0x0005680000300c00 */
[----:B------:R2:W5:Y:S04]  /*7920*/  LDL.LU.128 R192, [R1+0x2b0] ;  /* 0x0002b00001c07983 */ /* 0x0005680000300c00 */
[----:B------:R2:W5:Y:S04]  /*7930*/  LDL.LU.128 R188, [R1+0x2a0] ;  /* 0x0002a00001bc7983 */ /* 0x0005680000300c00 */
[----:B------:R2:W5:Y:S04]  /*7940*/  LDL.LU.128 R184, [R1+0x290] ;  /* 0x0002900001b87983 */ /* 0x0005680000300c00 */
[----:B------:R2:W5:Y:S04]  /*7950*/  LDL.LU.128 R180, [R1+0x280] ;  /* 0x0002800001b47983 */ /* 0x0005680000300c00 */
[----:B------:R2:W5:Y:S04]  /*7960*/  LDL.LU.128 R176, [R1+0x270] ;  /* 0x0002700001b07983 */ /* 0x0005680000300c00 */
[----:B------:R2:W5:Y:S01]  /*7970*/  LDL.LU.128 R172, [R1+0x260] ;  /* 0x0002600001ac7983 */ /* 0x0005620000300c00 */
[----:B------:R-:W-:-:S03]  /*7980*/  USHF.L.U32 UR16, UR37, 0x1, URZ ;  /* 0x0000000125107899 */ /* 0x000fc6000800063f */
[----:B------:R2:W-:Y:S04]  /*7990*/  STL.128 [R1+0x1b0], R216 ;  /* 0x0001b0d801007387 */ /* 0x0005e80000100c00 */
[----:B------:R2:W-:Y:S04]  /*79a0*/  STL.128 [R1+0x1c0], R220 ;  /* 0x0001c0dc01007387 */ /* 0x0005e80000100c00 */
[----:B------:R2:W-:Y:S04]  /*79b0*/  STL.128 [R1+0x1d0], R224 ;  /* 0x0001d0e001007387 */ /* 0x0005e80000100c00 */
[----:B------:R2:W-:Y:S04]  /*79c0*/  STL.128 [R1+0x1e0], R228 ;  /* 0x0001e0e401007387 */ /* 0x0005e80000100c00 */
[----:B------:R2:W-:Y:S01]  /*79d0*/  STL.128 [R1+0x1f0], R232 ;  /* 0x0001f0e801007387 */ /* 0x0005e20000100c00 */
[----:B------:R-:W-:Y:S01]  /*79e0*/  ULOP3.LUT UR22, UR16, 0xfffffffe, UR22, 0xe2, !UPT ;  /* 0xfffffffe10167892 */ /* 0x000fe2000f8ee216 */
[----:B------:R-:W-:-:S03]  /*79f0*/  PLOP3.LUT P1, PT, PT, PT, UP0, 0x80, 0x0 ;  /* 0x000000000000781c */ /* 0x000fc60003f2f008 */
[----:B------:R-:W-:-:S09]  /*7a00*/  ULEA UR22, UR22, UR21, 0x3 ;  /* 0x0000001516167291 */ /* 0x000fd2000f8e183f */
[----:B------:R-:W-:Y:S01]  /*7a10*/  SYNCS.ARRIVE.TRANS64.A1T0 RZ, [UR22], RZ ;  /* 0x000000ffffff79a7 */ /* 0x000fe20008100016 */
[----:B------:R-:W-:Y:S05]  /*7a20*/  @!P1 BRA `(.L_x_35) ;  /* 0x0000000000049947 */ /* 0x000fea0003800000 */
[----:B------:R-:W-:Y:S01]  /*7a30*/  BPT.TRAP 0x1 ;  /* 0x000000040000795c */ /* 0x000fe20000300000 */
.L_x_35:
[----:B------:R-:W-:Y:S01]  /*7a40*/  ULEA UR20, UR6, UR36, 0x3 ;  /* 0x0000002406147291 */ /* 0x000fe2000f8e183f */
[----:B------:R-:W-:-:S05]  /*7a50*/  IMAD.U32 R0, RZ, RZ, UR9 ;  /* 0x00000009ff007e24 */ /* 0x000fca000f8e00ff */
[----:B------:R-:W-:-:S04]  /*7a60*/  SHF.L.U32 R0, R0, 0x1f, RZ ;  /* 0x0000001f00007819 */ /* 0x000fc800000006ff */
[----:B------:R-:W1:Y:S02]  /*7a70*/  SYNCS.PHASECHK.TRANS64.TRYWAIT P2, [UR20+0x58890], R0 ;  /* 0x05889000ff0075a7 */ /* 0x000e640008040154 */
[----:B-1----:R-:W-:Y:S05]  /*7a80*/  @!P2 BRA `(.L_x_36) ;  /* 0x000000800014a947 */ /* 0x002fea0003800000 */
.L_x_153:
[----:B-1----:R-:W3:Y:S01]  /*7a90*/  LDL R2, [R1+0x204] ;  /* 0x0002040001027983 */ /* 0x002ee20000100800 */
[----:B------:R-:W1:Y:S01]  /*7aa0*/  S2UR UR18, SR_SWINHI ;  /* 0x00000000001279c3 */ /* 0x000e620000002f00 */
[----:B------:R-:W-:-:S04]  /*7ab0*/  USHF.L.U32 UR16, UR6, 0xe, URZ ;  /* 0x0000000e06107899 */ /* 0x000fc8000800063f */
[----:B------:R-:W-:Y:S02]  /*7ac0*/  USHF.R.S32.HI UR19, URZ, 0x1f, UR16 ;  /* 0x0000001f3f137899 */ /* 0x000fe40008011410 */
[C---:B---3--:R-:W-:Y:S01]  /*7ad0*/  IADD3 R0, P2, R2.reuse, UR16, RZ ;  /* 0x0000001002007c10 */ /* 0x048fe2000ff5e0ff */
[----:B------:R-:W-:Y:S01]  /*7ae0*/  UMOV UR16, UR36 ;  /* 0x0000002400107c82 */ /* 0x000fe20008000000 */
[----:B-1----:R-:W-:Y:S02]  /*7af0*/  UMOV UR17, UR18 ;  /* 0x0000001200117c82 */ /* 0x002fe40008000000 */
[----:B------:R-:W-:Y:S02]  /*7b00*/  LEA.HI.X.SX32 R6, R2, UR19, 0x1, P2 ;  /* 0x0000001302067c11 */ /* 0x000fe400090f0eff */
[----:B------:R-:W-:-:S04]  /*7b10*/  LEA R2, P2, R0, UR16, 0x2 ;  /* 0x0000001000027c11 */ /* 0x000fc8000f8410ff */
[----:B------:R-:W-:Y:S02]  /*7b20*/  LEA.HI.X R0, R0, UR17, R6, 0x2, P2 ;  /* 0x0000001100007c11 */ /* 0x000fe400090f1406 */
[C---:B------:R-:W-:Y:S02]  /*7b30*/  IADD3 R6, P2, R2.reuse, 0x38000, RZ ;  /* 0x0003800002067810 */ /* 0x040fe40007f5e0ff */
[----:B------:R-:W-:Y:S02]  /*7b40*/  IADD3 R10, P4, R2, 0x39440, RZ ;  /* 0x00039440020a7810 */ /* 0x000fe40007f9e0ff */
[----:B------:R-:W-:Y:S02]  /*7b50*/  LOP3.LUT R7, R6, 0x380, RZ, 0xc0, !PT ;  /* 0x0000038006077812 */ /* 0x000fe400078ec0ff */
[----:B------:R-:W-:Y:S02]  /*7b60*/  IADD3 R12, P3, R2, 0x38440, RZ ;  /* 0x00038440020c7810 */ /* 0x000fe40007f7e0ff */
[----:B------:R-:W-:-:S02]  /*7b70*/  SHF.R.U64 R7, R7, 0x3, RZ ;  /* 0x0000000307077819 */ /* 0x000fc400000012ff */
[----:B------:R-:W-:Y:S02]  /*7b80*/  LOP3.LUT R11, R10, 0x380, RZ, 0xc0, !PT ;  /* 0x000003800a0b7812 */ /* 0x000fe400078ec0ff */
[----:B------:R-:W-:Y:S01]  /*7b90*/  LOP3.LUT R6, R7, R6, RZ, 0x3c, !PT ;  /* 0x0000000607067212 */ /* 0x000fe200078e3cff */
[--C-:B------:R-:W-:Y:S01]  /*7ba0*/  IMAD.X R7, RZ, RZ, R0.reuse, P2 ;  /* 0x000000ffff077224 */ /* 0x100fe200010e0600 */
[----:B------:R-:W-:Y:S02]  /*7bb0*/  LOP3.LUT R13, R12, 0x380, RZ, 0xc0, !PT ;  /* 0x000003800c0d7812 */ /* 0x000fe400078ec0ff */
[----:B------:R-:W-:Y:S02]  /*7bc0*/  SHF.R.U64 R11, R11, 0x3, RZ ;  /* 0x000000030b0b7819 */ /* 0x000fe400000012ff */
[----:B------:R-:W-:Y:S01]  /*7bd0*/  ST.E desc[UR24][R6.64], R88 ;  /* 0x0000005806007985 */ /* 0x000fe2000c101918 */
[----:B------:R-:W-:Y:S02]  /*7be0*/  SHF.R.U64 R13, R13, 0x3, RZ ;  /* 0x000000030d0d7819 */ /* 0x000fe400000012ff */
[----:B------:R-:W-:Y:S01]  /*7bf0*/  LOP3.LUT R10, R11, R10, RZ, 0x3c, !PT ;  /* 0x0000000a0b0a7212 */ /* 0x000fe200078e3cff */
[----:B------:R1:W-:Y:S01]  /*7c00*/  ST.E desc[UR24][R6.64+0x4], R89 ;  /* 0x0000045906007985 */ /* 0x0003e2000c101918 */
[--C-:B------:R-:W-:Y:S01]  /*7c10*/  IMAD.X R11, RZ, RZ, R0.reuse, P4 ;  /* 0x000000ffff0b7224 */ /* 0x100fe200020e0600 */
[----:B------:R-:W-:Y:S01]  /*7c20*/  LOP3.LUT R12, R13, R12, RZ, 0x3c, !PT ;  /* 0x0000000c0d0c7212 */ /* 0x000fe200078e3cff */
[----:B------:R-:W-:Y:S01]  /*7c30*/  IMAD.X R13, RZ, RZ, R0, P3 ;  /* 0x000000ffff0d7224 */ /* 0x000fe200018e0600 */
[----:B------:R-:W-:-:S02]  /*7c40*/  IADD3 R15, P4, R2, 0x39800, RZ ;  /* 0x00039800020f7810 */ /* 0x000fc40007f9e0ff */
[----:B------:R-:W-:-:S04]  /*7c50*/  IADD3 R22, P3, R2, 0x38820, RZ ;  /* 0x0003882002167810 */ /* 0x000fc80007f7e0ff */
[----:B------:R-:W-:Y:S02]  /*7c60*/  LOP3.LUT R23, R22, 0x380, RZ, 0xc0, !PT ;  /* 0x0000038016177812 */ /* 0x000fe400078ec0ff */
[----:B-1----:R-:W-:Y:S02]  /*7c70*/  IADD3 R6, P2, R2, 0x39000, RZ ;  /* 0x0003900002067810 */ /* 0x002fe40007f5e0ff */
[----:B------:R-:W-:Y:S02]  /*7c80*/  SHF.R.U64 R23, R23, 0x3, RZ ;  /* 0x0000000317177819 */ /* 0x000fe400000012ff */
[----:B------:R-:W-:Y:S02]  /*7c90*/  LOP3.LUT R7, R6, 0x380, RZ, 0xc0, !PT ;  /* 0x0000038006077812 */ /* 0x000fe400078ec0ff */
[----:B------:R-:W-:Y:S01]  /*7ca0*/  LOP3.LUT R22, R23, R22, RZ, 0x3c, !PT ;  /* 0x0000001617167212 */ /* 0x000fe200078e3cff */
[----:B------:R-:W-:Y:S01]  /*7cb0*/  IMAD.X R23, RZ, RZ, R0, P3 ;  /* 0x000000ffff177224 */ /* 0x000fe200018e0600 */
[----:B------:R-:W-:-:S02]  /*7cc0*/  SHF.R.U64 R7, R7, 0x3, RZ ;  /* 0x0000000307077819 */ /* 0x000fc400000012ff */
[----:B------:R-:W-:Y:S02]  /*7cd0*/  IADD3 R16, P3, R2, 0x39860, RZ ;  /* 0x0003986002107810 */ /* 0x000fe40007f7e0ff */
[----:B------:R-:W-:Y:S01]  /*7ce0*/  LOP3.LUT R6, R7, R6, RZ, 0x3c, !PT ;  /* 0x0000000607067212 */ /* 0x000fe200078e3cff */
[----:B------:R-:W-:Y:S01]  /*7cf0*/  IMAD.X R7, RZ, RZ, R0, P2 ;  /* 0x000000ffff077224 */ /* 0x000fe200010e0600 */
[----:B------:R-:W-:-:S04]  /*7d00*/  LOP3.LUT R17, R16, 0x380, RZ, 0xc0, !PT ;  /* 0x0000038010117812 */ /* 0x000fc800078ec0ff */
[----:B------:R1:W-:Y:S01]  /*7d10*/  ST.E desc[UR24][R6.64], R90 ;  /* 0x0000005a06007985 */ /* 0x0003e2000c101918 */
[----:B------:R-:W-:-:S03]  /*7d20*/  SHF.R.U64 R17, R17, 0x3, RZ ;  /* 0x0000000311117819 */ /* 0x000fc600000012ff */
[----:B------:R3:W-:Y:S01]  /*7d30*/  ST.E desc[UR24][R6.64+0x4], R91 ;  /* 0x0000045b06007985 */ /* 0x0007e2000c101918 */
[----:B------:R-:W-:Y:S01]  /*7d40*/  LOP3.LUT R16, R17, R16, RZ, 0x3c, !PT ;  /* 0x0000001011107212 */ /* 0x000fe200078e3cff */
[----:B------:R-:W-:Y:S01]  /*7d50*/  IMAD.X R17, RZ, RZ, R0, P3 ;  /* 0x000000ffff117224 */ /* 0x000fe200018e0600 */
[C---:B-1----:R-:W-:Y:S02]  /*7d60*/  IADD3 R90, P5, R2.reuse, 0x38800, RZ ;  /* 0x00038800025a7810 */ /* 0x042fe40007fbe0ff */
[----:B---3--:R-:W-:Y:S02]  /*7d70*/  IADD3 R6, P2, R2, 0x38020, RZ ;  /* 0x0003802002067810 */ /* 0x008fe40007f5e0ff */
[----:B------:R-:W-:Y:S02]  /*7d80*/  LOP3.LUT R91, R90, 0x380, RZ, 0xc0, !PT ;  /* 0x000003805a5b7812 */ /* 0x000fe400078ec0ff */
[----:B------:R-:W-:Y:S02]  /*7d90*/  LOP3.LUT R7, R6, 0x380, RZ, 0xc0, !PT ;  /* 0x0000038006077812 */ /* 0x000fe400078ec0ff */
[----:B------:R-:W-:-:S02]  /*7da0*/  SHF.R.U64 R91, R91, 0x3, RZ ;  /* 0x000000035b5b7819 */ /* 0x000fc400000012ff */
[----:B------:R-:W-:Y:S02]  /*7db0*/  SHF.R.U64 R7, R7, 0x3, RZ ;  /* 0x0000000307077819 */ /* 0x000fe400000012ff */
[----:B------:R-:W-:Y:S01]  /*7dc0*/  LOP3.LUT R90, R91, R90, RZ, 0x3c, !PT ;  /* 0x0000005a5b5a7212 */ /* 0x000fe200078e3cff */
[--C-:B------:R-:W-:Y:S01]  /*7dd0*/  IMAD.X R91, RZ, RZ, R0.reuse, P5 ;  /* 0x000000ffff5b7224 */ /* 0x100fe200028e0600 */
[----:B------:R-:W-:Y:S01]  /*7de0*/  LOP3.LUT R6, R7, R6, RZ, 0x3c, !PT ;  /* 0x0000000607067212 */ /* 0x000fe200078e3cff */
[----:B------:R-:W-:Y:S01]  /*7df0*/  IMAD.X R7, RZ, RZ, R0, P2 ;  /* 0x000000ffff077224 */ /* 0x000fe200010e0600 */
[----:B------:R-:W-:-:S04]  /*7e00*/  IADD3 R20, P5, R2, 0x39840, RZ ;  /* 0x0003984002147810 */ /* 0x000fc80007fbe0ff */
[----:B------:R-:W-:Y:S01]  /*7e10*/  ST.E desc[UR24][R6.64], R92 ;  /* 0x0000005c06007985 */ /* 0x000fe2000c101918 */
[----:B------:R-:W-:-:S03]  /*7e20*/  LOP3.LUT R21, R20, 0x380, RZ, 0xc0, !PT ;  /* 0x0000038014157812 */ /* 0x000fc600078ec0ff */
[----:B------:R1:W-:Y:S01]  /*7e30*/  ST.E desc[UR24][R6.64+0x4], R93 ;  /* 0x0000045d06007985 */ /* 0x0003e2000c101918 */
[----:B------:R-:W-:-:S04]  /*7e40*/  SHF.R.U64 R21, R21, 0x3, RZ ;  /* 0x0000000315157819 */ /* 0x000fc800000012ff */
[----:B------:R-:W-:Y:S01]  /*7e50*/  LOP3.LUT R20, R21, R20, RZ, 0x3c, !PT ;  /* 0x0000001415147212 */ /* 0x000fe200078e3cff */
[----:B------:R-:W-:Y:S01]  /*7e60*/  IMAD.X R21, RZ, RZ, R0, P5 ;  /* 0x000000ffff157224 */ /* 0x000fe200028e0600 */
[----:B-1----:R-:W-:-:S04]  /*7e70*/  IADD3 R6, P2, R2, 0x39020, RZ ;  /* 0x0003902002067810 */ /* 0x002fc80007f5e0ff */
[----:B------:R-:W-:-:S04]  /*7e80*/  LOP3.LUT R7, R6, 0x380, RZ, 0xc0, !PT ;  /* 0x0000038006077812 */ /* 0x000fc800078ec0ff */
[----:B------:R-:W-:-:S04]  /*7e90*/  SHF.R.U64 R7, R7, 0x3, RZ ;  /* 0x0000000307077819 */ /* 0x000fc800000012ff */
[----:B------:R-:W-:Y:S01]  /*7ea0*/  LOP3.LUT R6, R7, R6, RZ, 0x3c, !PT ;  /* 0x0000000607067212 */ /* 0x000fe200078e3cff */
[----:B------:R-:W-:-:S05]  /*7eb0*/  IMAD.X R7, RZ, RZ, R0, P2 ;  /* 0x000000ffff077224 */ /* 0x000fca00010e0600 */
[----:B------:R1:W-:Y:S04]  /*7ec0*/  ST.E desc[UR24][R6.64], R94 ;  /* 0x0000005e06007985 */ /* 0x0003e8000c101918 */
[----:B------:R3:W-:Y:S01]  /*7ed0*/  ST.E desc[UR24][R6.64+0x4], R95 ;  /* 0x0000045f06007985 */ /* 0x0007e2000c101918 */
[C---:B-1----:R-:W-:Y:S02]  /*7ee0*/  IADD3 R94, P3, R2.reuse, 0x38c40, RZ ;  /* 0x00038c40025e7810 */ /* 0x042fe40007f7e0ff */
[----:B---3--:R-:W-:Y:S02]  /*7ef0*/  IADD3 R6, P2, R2, 0x38040, RZ ;  /* 0x0003804002067810 */ /* 0x008fe40007f5e0ff */
[----:B------:R-:W-:Y:S02]  /*7f00*/  LOP3.LUT R95, R94, 0x380, RZ, 0xc0, !PT ;  /* 0x000003805e5f7812 */ /* 0x000fe400078ec0ff */
[----:B------:R-:W-:-:S02]  /*7f10*/  LOP3.LUT R7, R6, 0x380, RZ, 0xc0, !PT ;  /* 0x0000038006077812 */ /* 0x000fc400078ec0ff */
[----:B------:R-:W-:Y:S02]  /*7f20*/  SHF.R.U64 R95, R95, 0x3, RZ ;  /* 0x000000035f5f7819 */ /* 0x000fe400000012ff */
[----:B------:R-:W-:Y:S02]  /*7f30*/  SHF.R.U64 R7, R7, 0x3, RZ ;  /* 0x0000000307077819 */ /* 0x000fe400000012ff */
[----:B------:R-:W-:Y:S01]  /*7f40*/  LOP3.LUT R94, R95, R94, RZ, 0x3c, !PT ;  /* 0x0000005e5f5e7212 */ /* 0x000fe200078e3cff */
[--C-:B------:R-:W-:Y:S01]  /*7f50*/  IMAD.X R95, RZ, RZ, R0.reuse, P3 ;  /* 0x000000ffff5f7224 */ /* 0x100fe200018e0600 */
[----:B------:R-:W-:Y:S01]  /*7f60*/  LOP3.LUT R6, R7, R6, RZ, 0x3c, !PT ;  /* 0x0000000607067212 */ /* 0x000fe200078e3cff */
[----:B------:R-:W-:-:S05]  /*7f70*/  IMAD.X R7, RZ, RZ, R0, P2 ;  /* 0x000000ffff077224 */ /* 0x000fca00010e0600 */
[----:B------:R-:W-:Y:S04]  /*7f80*/  ST.E desc[UR24][R6.64], R96 ;  /* 0x0000006006007985 */ /* 0x000fe8000c101918 */
[----:B------:R1:W-:Y:S02]  /*7f90*/  ST.E desc[UR24][R6.64+0x4], R97 ;  /* 0x0000046106007985 */ /* 0x0003e4000c101918 */
        /* <DEDUP_REMOVED lines=37> */
[----:B------:R-:W-:Y:S01]  /*81f0*/  IMAD.X R7, RZ, RZ, R0, P2 ;  /* 0x000000ffff077224 */ /* 0x000fe200010e0600 */
[----:B------:R-:W-:-:S04]  /*8200*/  IADD3 R8, P2, R2, 0x38420, RZ ;  /* 0x0003842002087810 */ /* 0x000fc80007f5e0ff */
[----:B------:R-:W-:Y:S04]  /*8210*/  ST.E desc[UR24][R6.64], R106 ;  /* 0x0000006a06007985 */ /* 0x000fe8000c101918 */
[----:B------:R1:W-:Y:S02]  /*8220*/  ST.E desc[UR24][R6.64+0x4], R107 ;  /* 0x0000046b06007985 */ /* 0x0003e4000c101918 */
[----:B-1----:R-:W-:Y:S01]  /*8230*/  LOP3.LUT R6, R8, 0x380, RZ, 0xc0, !PT ;  /* 0x0000038008067812 */ /* 0x002fe200078ec0ff */
[----:B------:R-:W-:-:S03]  /*8240*/  IMAD.X R7, RZ, RZ, R0, P2 ;  /* 0x000000ffff077224 */ /* 0x000fc600010e0600 */
[----:B------:R-:W-:-:S04]  /*8250*/  SHF.R.U64 R6, R6, 0x3, RZ ;  /* 0x0000000306067819 */ /* 0x000fc800000012ff */
[----:B------:R-:W-:Y:S02]  /*8260*/  LOP3.LUT R6, R6, R8, RZ, 0x3c, !PT ;  /* 0x0000000806067212 */ /* 0x000fe400078e3cff */
[----:B------:R-:W-:-:S03]  /*8270*/  IADD3 R8, P2, R2, 0x39420, RZ ;  /* 0x0003942002087810 */ /* 0x000fc60007f5e0ff */
[----:B------:R-:W-:Y:S01]  /*8280*/  ST.E desc[UR24][R6.64], R108 ;  /* 0x0000006c06007985 */ /* 0x000fe2000c101918 */
[----:B------:R-:W-:-:S03]  /*8290*/  LOP3.LUT R9, R8, 0x380, RZ, 0xc0, !PT ;  /* 0x0000038008097812 */ /* 0x000fc600078ec0ff */
[----:B------:R1:W-:Y:S02]  /*82a0*/  ST.E desc[UR24][R6.64+0x4], R109 ;  /* 0x0000046d06007985 */ /* 0x0003e4000c101918 */
[----:B-1----:R-:W-:Y:S01]  /*82b0*/  SHF.R.U64 R6, R9, 0x3, RZ ;  /* 0x0000000309067819 */ /* 0x002fe200000012ff */
[----:B------:R-:W-:-:S03]  /*82c0*/  IMAD.X R7, RZ, RZ, R0, P2 ;  /* 0x000000ffff077224 */ /* 0x000fc600010e0600 */
[----:B------:R-:W-:Y:S02]  /*82d0*/  LOP3.LUT R6, R6, R8, RZ, 0x3c, !PT ;  /* 0x0000000806067212 */ /* 0x000fe400078e3cff */
[----:B------:R-:W-:-:S03]  /*82e0*/  IADD3 R8, P2, R2, 0x38460, RZ ;  /* 0x0003846002087810 */ /* 0x000fc60007f5e0ff */
[----:B------:R-:W-:Y:S01]  /*82f0*/  ST.E desc[UR24][R6.64], R110 ;  /* 0x0000006e06007985 */ /* 0x000fe2000c101918 */
[----:B------:R-:W-:-:S03]  /*8300*/  LOP3.LUT R9, R8, 0x380, RZ, 0xc0, !PT ;  /* 0x0000038008097812 */ /* 0x000fc600078ec0ff */
[----:B------:R1:W-:Y:S01]  /*8310*/  ST.E desc[UR24][R6.64+0x4], R111 ;  /* 0x0000046f06007985 */ /* 0x0003e2000c101918 */
[----:B------:R-:W-:-:S03]  /*8320*/  SHF.R.U64 R9, R9, 0x3, RZ ;  /* 0x0000000309097819 */ /* 0x000fc600000012ff */
[----:B------:R-:W-:Y:S01]  /*8330*/  ST.E desc[UR24][R12.64], R112 ;  /* 0x000000700c007985 */ /* 0x000fe2000c101918 */
[----:B------:R-:W-:Y:S01]  /*8340*/  LOP3.LUT R8, R9, R8, RZ, 0x3c, !PT ;  /* 0x0000000809087212 */ /* 0x000fe200078e3cff */
[----:B------:R-:W-:Y:S01]  /*8350*/  IMAD.X R9, RZ, RZ, R0, P2 ;  /* 0x000000ffff097224 */ /* 0x000fe200010e0600 */
[C---:B------:R-:W-:Y:S01]  /*8360*/  IADD3 R14, P2, R2.reuse, 0x39820, RZ ;  /* 0x00039820020e7810 */ /* 0x040fe20007f5e0ff */
[----:B------:R-:W-:Y:S01]  /*8370*/  ST.E desc[UR24][R12.64+0x4], R113 ;  /* 0x000004710c007985 */ /* 0x000fe2000c101918 */
[----:B-1----:R-:W-:-:S03]  /*8380*/  IADD3 R6, P6, R2, 0x39460, RZ ;  /* 0x0003946002067810 */ /* 0x002fc60007fde0ff */
[----:B------:R1:W-:Y:S01]  /*8390*/  ST.E desc[UR24][R10.64], R114 ;  /* 0x000000720a007985 */ /* 0x0003e2000c101918 */
[----:B------:R-:W-:-:S03]  /*83a0*/  LOP3.LUT R7, R6, 0x380, RZ, 0xc0, !PT ;  /* 0x0000038006077812 */ /* 0x000fc600078ec0ff */
[----:B------:R3:W-:Y:S01]  /*83b0*/  ST.E desc[UR24][R10.64+0x4], R115 ;  /* 0x000004730a007985 */ /* 0x0007e2000c101918 */
[----:B------:R-:W-:-:S03]  /*83c0*/  SHF.R.U64 R7, R7, 0x3, RZ ;  /* 0x0000000307077819 */ /* 0x000fc600000012ff */
[----:B------:R-:W-:Y:S01]  /*83d0*/  ST.E desc[UR24][R8.64], R116 ;  /* 0x0000007408007985 */ /* 0x000fe2000c101918 */
[----:B------:R-:W-:-:S03]  /*83e0*/  LOP3.LUT R6, R7, R6, RZ, 0x3c, !PT ;  /* 0x0000000607067212 */ /* 0x000fc600078e3cff */
[----:B------:R4:W-:Y:S01]  /*83f0*/  ST.E desc[UR24][R8.64+0x4], R117 ;  /* 0x0000047508007985 */ /* 0x0009e2000c101918 */
[----:B------:R-:W-:Y:S02]  /*8400*/  LOP3.LUT R7, R15, 0x380, RZ, 0xc0, !PT ;  /* 0x000003800f077812 */ /* 0x000fe400078ec0ff */
[C---:B-1----:R-:W-:Y:S01]  /*8410*/  IADD3 R114, P3, R2.reuse, 0x40060, RZ ;  /* 0x0004006002727810 */ /* 0x042fe20007f7e0ff */
[--C-:B---3--:R-:W-:Y:S01]  /*8420*/  IMAD.X R11, RZ, RZ, R0.reuse, P4 ;  /* 0x000000ffff0b7224 */ /* 0x108fe200020e0600 */
[----:B------:R-:W-:Y:S01]  /*8430*/  SHF.R.U64 R10, R7, 0x3, RZ ;  /* 0x00000003070a7819 */ /* 0x000fe200000012ff */
[----:B------:R-:W-:Y:S01]  /*8440*/  IMAD.X R7, RZ, RZ, R0, P6 ;  /* 0x000000ffff077224 */ /* 0x000fe200030e0600 */
[C---:B------:R-:W-:Y:S02]  /*8450*/  IADD3 R88, P6, R2.reuse, 0x38840, RZ ;  /* 0x0003884002587810 */ /* 0x040fe40007fde0ff */
[----:B------:R-:W-:Y:S02]  /*8460*/  IADD3 R18, P4, R2, 0x38860, RZ ;  /* 0x0003886002127810 */ /* 0x000fe40007f9e0ff */
[----:B------:R-:W-:Y:S01]  /*8470*/  LOP3.LUT R89, R88, 0x380, RZ, 0xc0, !PT ;  /* 0x0000038058597812 */ /* 0x000fe200078ec0ff */
[----:B------:R-:W-:Y:S01]  /*8480*/  ST.E desc[UR24][R6.64], R118 ;  /* 0x0000007606007985 */ /* 0x000fe2000c101918 */
[----:B------:R-:W-:-:S02]  /*8490*/  LOP3.LUT R19, R18, 0x380, RZ, 0xc0, !PT ;  /* 0x0000038012137812 */ /* 0x000fc400078ec0ff */
[----:B------:R-:W-:Y:S01]  /*84a0*/  SHF.R.U64 R89, R89, 0x3, RZ ;  /* 0x0000000359597819 */ /* 0x000fe200000012ff */
[----:B------:R1:W-:Y:S01]  /*84b0*/  ST.E desc[UR24][R6.64+0x4], R119 ;  /* 0x0000047706007985 */ /* 0x0003e2000c101918 */
[----:B------:R-:W-:Y:S02]  /*84c0*/  LOP3.LUT R10, R10, R15, RZ, 0x3c, !PT ;  /* 0x0000000f0a0a7212 */ /* 0x000fe400078e3cff */
[----:B------:R-:W-:Y:S01]  /*84d0*/  LOP3.LUT R88, R89, R88, RZ, 0x3c, !PT ;  /* 0x0000005859587212 */ /* 0x000fe200078e3cff */
[--C-:B------:R-:W-:Y:S01]  /*84e0*/  IMAD.X R89, RZ, RZ, R0.reuse, P6 ;  /* 0x000000ffff597224 */ /* 0x100fe200030e0600 */
[----:B------:R-:W-:Y:S01]  /*84f0*/  SHF.R.U64 R19, R19, 0x3, RZ ;  /* 0x0000000313137819 */ /* 0x000fe200000012ff */
[----:B------:R-:W-:Y:S01]  /*8500*/  ST.E desc[UR24][R90.64], R120 ;  /* 0x000000785a007985 */ /* 0x000fe2000c101918 */
[----:B------:R-:W-:Y:S02]  /*8510*/  LOP3.LUT R15, R14, 0x380, RZ, 0xc0, !PT ;  /* 0x000003800e0f7812 */ /* 0x000fe400078ec0ff */
[----:B------:R-:W-:Y:S01]  /*8520*/  LOP3.LUT R18, R19, R18, RZ, 0x3c, !PT ;  /* 0x0000001213127212 */ /* 0x000fe200078e3cff */
[----:B------:R-:W-:Y:S01]  /*8530*/  ST.E desc[UR24][R90.64+0x4], R121 ;  /* 0x000004795a007985 */ /* 0x000fe2000c101918 */
[C---:B----4-:R-:W-:Y:S01]  /*8540*/  IADD3 R8, P5, R2.reuse, 0x38c20, RZ ;  /* 0x00038c2002087810 */ /* 0x050fe20007fbe0ff */
[----:B------:R-:W-:Y:S01]  /*8550*/  IMAD.X R19, RZ, RZ, R0, P4 ;  /* 0x000000ffff137224 */ /* 0x000fe200020e0600 */
[----:B-1----:R-:W-:Y:S01]  /*8560*/  IADD3 R6, P6, R2, 0x39c00, RZ ;  /* 0x00039c0002067810 */ /* 0x002fe20007fde0ff */
[----:B------:R-:W-:Y:S01]  /*8570*/  ST.E desc[UR24][R10.64], R122 ;  /* 0x0000007a0a007985 */ /* 0x000fe2000c101918 */
[----:B------:R-:W-:-:S02]  /*8580*/  SHF.R.U64 R15, R15, 0x3, RZ ;  /* 0x000000030f0f7819 */ /* 0x000fc400000012ff */
[----:B------:R-:W-:Y:S01]  /*8590*/  LOP3.LUT R7, R6, 0x380, RZ, 0xc0, !PT ;  /* 0x0000038006077812 */ /* 0x000fe200078ec0ff */
[----:B------:R1:W-:Y:S01]  /*85a0*/  ST.E desc[UR24][R10.64+0x4], R123 ;  /* 0x0000047b0a007985 */ /* 0x0003e2000c101918 */
[----:B------:R-:W-:Y:S02]  /*85b0*/  LOP3.LUT R9, R8, 0x380, RZ, 0xc0, !PT ;  /* 0x0000038008097812 */ /* 0x000fe400078ec0ff */
[----:B------:R-:W-:Y:S01]  /*85c0*/  SHF.R.U64 R7, R7, 0x3, RZ ;  /* 0x0000000307077819 */ /* 0x000fe200000012ff */
[----:B------:R-:W-:Y:S01]  /*85d0*/  ST.E desc[UR24][R22.64], R124 ;  /* 0x0000007c16007985 */ /* 0x000fe2000c101918 */
[----:B------:R-:W-:Y:S01]  /*85e0*/  LOP3.LUT R14, R15, R14, RZ, 0x3c, !PT ;  /* 0x0000000e0f0e7212 */ /* 0x000fe200078e3cff */
[--C-:B------:R-:W-:Y:S01]  /*85f0*/  IMAD.X R15, RZ, RZ, R0.reuse, P2 ;  /* 0x000000ffff0f7224 */ /* 0x100fe200010e0600 */
[----:B------:R-:W-:Y:S01]  /*8600*/  LOP3.LUT R6, R7, R6, RZ, 0x3c, !PT ;  /* 0x0000000607067212 */ /* 0x000fe200078e3cff */
[----:B------:R-:W-:Y:S01]  /*8610*/  IMAD.X R7, RZ, RZ, R0, P6 ;  /* 0x000000ffff077224 */ /* 0x000fe200030e0600 */
[C---:B------:R-:W-:Y:S01]  /*8620*/  IADD3 R92, P6, R2.reuse, 0x38c60, RZ ;  /* 0x00038c60025c7810 */ /* 0x040fe20007fde0ff */
[----:B------:R3:W-:Y:S01]  /*8630*/  ST.E desc[UR24][R22.64+0x4], R125 ;  /* 0x0000047d16007985 */ /* 0x0007e2000c101918 */
[----:B------:R-:W-:-:S02]  /*8640*/  IADD3 R12, P2, R2, 0x38c00, RZ ;  /* 0x00038c00020c7810 */ /* 0x000fc40007f5e0ff */
[----:B-1----:R-:W-:Y:S01]  /*8650*/  IADD3 R10, P4, R2, 0x39c20, RZ ;  /* 0x00039c20020a7810 */ /* 0x002fe20007f9e0ff */
[----:B------:R-:W-:Y:S01]  /*8660*/  ST.E desc[UR24][R14.64], R126 ;  /* 0x0000007e0e007985 */ /* 0x000fe2000c101918 */
[----:B------:R-:W-:Y:S02]  /*8670*/  LOP3.LUT R93, R92, 0x380, RZ, 0xc0, !PT ;  /* 0x000003805c5d7812 */ /* 0x000fe400078ec0ff */
[----:B------:R-:W-:Y:S01]  /*8680*/  LOP3.LUT R11, R10, 0x380, RZ, 0xc0, !PT ;  /* 0x000003800a0b7812 */ /* 0x000fe200078ec0ff */
[----:B------:R1:W-:Y:S01]  /*8690*/  ST.E desc[UR24][R14.64+0x4], R127 ;  /* 0x0000047f0e007985 */ /* 0x0003e2000c101918 */
[----:B------:R-:W-:Y:S02]  /*86a0*/  SHF.R.U64 R9, R9, 0x3, RZ ;  /* 0x0000000309097819 */ /* 0x000fe400000012ff */
[----:B------:R-:W-:Y:S01]  /*86b0*/  SHF.R.U64 R93, R93, 0x3, RZ ;  /* 0x000000035d5d7819 */ /* 0x000fe200000012ff */
[----:B------:R-:W-:Y:S01]  /*86c0*/  ST.E desc[UR24][R88.64], R128 ;  /* 0x0000008058007985 */ /* 0x000fe2000c101918 */
[----:B------:R-:W-:-:S02]  /*86d0*/  SHF.R.U64 R11, R11, 0x3, RZ ;  /* 0x000000030b0b7819 */ /* 0x000fc400000012ff */
[----:B------:R-:W-:Y:S01]  /*86e0*/  LOP3.LUT R13, R12, 0x380, RZ, 0xc0, !PT ;  /* 0x000003800c0d7812 */ /* 0x000fe200078ec0ff */
[----:B------:R-:W-:Y:S01]  /*86f0*/  ST.E desc[UR24][R88.64+0x4], R129 ;  /* 0x0000048158007985 */ /* 0x000fe2000c101918 */
[----:B------:R-:W-:Y:S01]  /*8700*/  LOP3.LUT R8, R9, R8, RZ, 0x3c, !PT ;  /* 0x0000000809087212 */ /* 0x000fe200078e3cff */
[--C-:B------:R-:W-:Y:S01]  /*8710*/  IMAD.X R9, RZ, RZ, R0.reuse, P5 ;  /* 0x000000ffff097224 */ /* 0x100fe200028e0600 */
[----:B------:R-:W-:Y:S01]  /*8720*/  LOP3.LUT R92, R93, R92, RZ, 0x3c, !PT ;  /* 0x0000005c5d5c7212 */ /* 0x000fe200078e3cff */
[--C-:B------:R-:W-:Y:S01]  /*8730*/  IMAD.X R93, RZ, RZ, R0.reuse, P6 ;  /* 0x000000ffff5d7224 */ /* 0x100fe200030e0600 */
[----:B------:R-:W-:Y:S01]  /*8740*/  LOP3.LUT R10, R11, R10, RZ, 0x3c, !PT ;  /* 0x0000000a0b0a7212 */ /* 0x000fe200078e3cff */
[----:B------:R-:W-:Y:S01]  /*8750*/  IMAD.X R11, RZ, RZ, R0, P4 ;  /* 0x000000ffff0b7224 */ /* 0x000fe200020e0600 */
[----:B------:R-:W-:Y:S01]  /*8760*/  IADD3 R90, P5, R2, 0x39c60, RZ ;  /* 0x00039c60025a7810 */ /* 0x000fe20007fbe0ff */
[----:B------:R-:W-:Y:S01]  /*8770*/  ST.E desc[UR24][R20.64], R130 ;  /* 0x0000008214007985 */ /* 0x000fe2000c101918 */
[----:B------:R-:W-:-:S02]  /*8780*/  SHF.R.U64 R13, R13, 0x3, RZ ;  /* 0x000000030d0d7819 */ /* 0x000fc400000012ff */
[C---:B------:R-:W-:Y:S01]  /*8790*/  IADD3 R120, P6, R2.reuse, 0x41020, RZ ;  /* 0x0004102002787810 */ /* 0x040fe20007fde0ff */
[----:B------:R-:W-:Y:S01]  /*87a0*/  ST.E desc[UR24][R20.64+0x4], R131 ;  /* 0x0000048314007985 */ /* 0x000fe2000c101918 */
[----:B------:R-:W-:Y:S02]  /*87b0*/  IADD3 R100, P4, R2, 0x40000, RZ ;  /* 0x0004000002647810 */ /* 0x000fe40007f9e0ff */
[----:B------:R-:W-:Y:S01]  /*87c0*/  LOP3.LUT R91, R90, 0x380, RZ, 0xc0, !PT ;  /* 0x000003805a5b7812 */ /* 0x000fe200078ec0ff */
[----:B------:R-:W-:Y:S01]  /*87d0*/  ST.E desc[UR24][R18.64], R132 ;  /* 0x0000008412007985 */ /* 0x000fe2000c101918 */
[----:B------:R-:W-:Y:S01]  /*87e0*/  LOP3.LUT R12, R13, R12, RZ, 0x3c, !PT ;  /* 0x0000000c0d0c7212 */ /* 0x000fe200078e3cff */
[----:B------:R-:W-:Y:S01]  /*87f0*/  IMAD.X R13, RZ, RZ, R0, P2 ;  /* 0x000000ffff0d7224 */ /* 0x000fe200010e0600 */
[----:B------:R-:W-:Y:S01]  /*8800*/  LOP3.LUT R121, R120, 0x380, RZ, 0xc0, !PT ;  /* 0x0000038078797812 */ /* 0x000fe200078ec0ff */
[----:B------:R4:W-:Y:S01]  /*8810*/  ST.E desc[UR24][R18.64+0x4], R133 ;  /* 0x0000048512007985 */ /* 0x0009e2000c101918 */
[----:B------:R-:W-:-:S02]  /*8820*/  LOP3.LUT R101, R100, 0x380, RZ, 0xc0, !PT ;  /* 0x0000038064657812 */ /* 0x000fc400078ec0ff */
[C---:B---3--:R-:W-:Y:S01]  /*8830*/  IADD3 R22, P2, R2.reuse, 0x39c40, RZ ;  /* 0x00039c4002167810 */ /* 0x048fe20007f5e0ff */
[----:B------:R-:W-:Y:S01]  /*8840*/  ST.E desc[UR24][R16.64], R134 ;  /* 0x0000008610007985 */ /* 0x000fe2000c101918 */
[----:B------:R-:W-:Y:S02]  /*8850*/  SHF.R.U64 R91, R91, 0x3, RZ ;  /* 0x000000035b5b7819 */ /* 0x000fe400000012ff */
[----:B------:R-:W-:Y:S01]  /*8860*/  SHF.R.U64 R121, R121, 0x3, RZ ;  /* 0x0000000379797819 */ /* 0x000fe200000012ff */
[--C-:B-1----:R-:W-:Y:S01]  /*8870*/  IMAD.X R15, RZ, RZ, R0.reuse, P2 ;  /* 0x000000ffff0f7224 */ /* 0x102fe200010e0600 */
[----:B------:R-:W-:Y:S01]  /*8880*/  SHF.R.U64 R101, R101, 0x3, RZ ;  /* 0x0000000365657819 */ /* 0x000fe200000012ff */
[----:B------:R-:W-:Y:S01]  /*8890*/  ST.E desc[UR24][R16.64+0x4], R135 ;  /* 0x0000048710007985 */ /* 0x000fe2000c101918 */
[----:B------:R-:W-:Y:S01]  /*88a0*/  LOP3.LUT R90, R91, R90, RZ, 0x3c, !PT ;  /* 0x0000005a5b5a7212 */ /* 0x000fe200078e3cff */
[--C-:B------:R-:W-:Y:S01]  /*88b0*/  IMAD.X R91, RZ, RZ, R0.reuse, P5 ;  /* 0x000000ffff5b7224 */ /* 0x100fe200028e0600 */
[C---:B------:R-:W-:Y:S01]  /*88c0*/  IADD3 R102, P2, R2.reuse, 0x40020, RZ ;  /* 0x0004002002667810 */ /* 0x040fe20007f5e0ff */
        /* <DEDUP_REMOVED lines=8> */
[----:B------:R-:W-:Y:S01]  /*8950*/  IADD3 R116, P4, R2, 0x41040, RZ ;  /* 0x0004104002747810 */ /* 0x000fe20007f9e0ff */
[----:B------:R-:W-:Y:S01]  /*8960*/  ST.E desc[UR24][R6.64], R138 ;  /* 0x0000008a06007985 */ /* 0x000fe2000c101918 */
[----:B------:R-:W-:Y:S02]  /*8970*/  LOP3.LUT R103, R102, 0x380, RZ, 0xc0, !PT ;  /* 0x0000038066677812 */ /* 0x000fe400078ec0ff */
[----:B------:R-:W-:Y:S01]  /*8980*/  LOP3.LUT R119, R118, 0x380, RZ, 0xc0, !PT ;  /* 0x0000038076777812 */ /* 0x000fe200078ec0ff */
[----:B------:R3:W-:Y:S01]  /*8990*/  ST.E desc[UR24][R6.64+0x4], R139 ;  /* 0x0000048b06007985 */ /* 0x0007e2000c101918 */
[----:B------:R-:W-:Y:S02]  /*89a0*/  LOP3.LUT R111, R110, 0x380, RZ, 0xc0, !PT ;  /* 0x000003806e6f7812 */ /* 0x000fe400078ec0ff */
[----:B------:R-:W-:Y:S01]  /*89b0*/  LOP3.LUT R117, R116, 0x380, RZ, 0xc0, !PT ;  /* 0x0000038074757812 */ /* 0x000fe200078ec0ff */
[----:B------:R-:W-:Y:S01]  /*89c0*/  ST.E desc[UR24][R8.64], R140 ;  /* 0x0000008c08007985 */ /* 0x000fe2000c101918 */
[----:B------:R-:W-:-:S02]  /*89d0*/  SHF.R.U64 R103, R103, 0x3, RZ ;  /* 0x0000000367677819 */ /* 0x000fc400000012ff */
[----:B------:R-:W-:Y:S01]  /*89e0*/  SHF.R.U64 R119, R119, 0x3, RZ ;  /* 0x0000000377777819 */ /* 0x000fe200000012ff */
[----:B------:R-:W-:Y:S01]  /*89f0*/  ST.E desc[UR24][R8.64+0x4], R141 ;  /* 0x0000048d08007985 */ /* 0x000fe2000c101918 */
[----:B------:R-:W-:Y:S02]  /*8a00*/  LOP3.LUT R115, R114, 0x380, RZ, 0xc0, !PT ;  /* 0x0000038072737812 */ /* 0x000fe400078ec0ff */
[----:B------:R-:W-:Y:S01]  /*8a10*/  SHF.R.U64 R111, R111, 0x3, RZ ;  /* 0x000000036f6f7819 */ /* 0x000fe200000012ff */
[----:B------:R-:W-:Y:S01]  /*8a20*/  ST.E desc[UR24][R10.64], R142 ;  /* 0x0000008e0a007985 */ /* 0x000fe2000c101918 */
[----:B------:R-:W-:Y:S02]  /*8a30*/  SHF.R.U64 R117, R117, 0x3, RZ ;  /* 0x0000000375757819 */ /* 0x000fe400000012ff */
[----:B------:R-:W-:Y:S01]  /*8a40*/  LOP3.LUT R102, R103, R102, RZ, 0x3c, !PT ;  /* 0x0000006667667212 */ /* 0x000fe200078e3cff */
[--C-:B------:R-:W-:Y:S01]  /*8a50*/  IMAD.X R103, RZ, RZ, R0.reuse, P2 ;  /* 0x000000ffff677224 */ /* 0x100fe200010e0600 */
[----:B------:R-:W-:Y:S01]  /*8a60*/  LOP3.LUT R118, R119, R118, RZ, 0x3c, !PT ;  /* 0x0000007677767212 */ /* 0x000fe200078e3cff */
[----:B------:R-:W-:Y:S01]  /*8a70*/  IMAD.X R119, RZ, RZ, R0, P5 ;  /* 0x000000ffff777224 */ /* 0x000fe200028e0600 */
[----:B------:R-:W-:Y:S01]  /*8a80*/  SHF.R.U64 R115, R115, 0x3, RZ ;  /* 0x0000000373737819 */ /* 0x000fe200000012ff */
[----:B------:R2:W-:Y:S01]  /*8a90*/  ST.E desc[UR24][R10.64+0x4], R143 ;  /* 0x0000048f0a007985 */ /* 0x0005e2000c101918 */
[----:B------:R-:W-:-:S02]  /*8aa0*/  IADD3 R112, P2, R2, 0x41060, RZ ;  /* 0x0004106002707810 */ /* 0x000fc40007f5e0ff */
[----:B------:R-:W-:Y:S01]  /*8ab0*/  LOP3.LUT R110, R111, R110, RZ, 0x3c, !PT ;  /* 0x0000006e6f6e7212 */ /* 0x000fe200078e3cff */
[--C-:B------:R-:W-:Y:S01]  /*8ac0*/  IMAD.X R111, RZ, RZ, R0.reuse, P6 ;  /* 0x000000ffff6f7224 */ /* 0x100fe200030e0600 */
[----:B------:R-:W-:Y:S01]  /*8ad0*/  LOP3.LUT R116, R117, R116, RZ, 0x3c, !PT ;  /* 0x0000007475747212 */ /* 0x000fe200078e3cff */
[--C-:B------:R-:W-:Y:S01]  /*8ae0*/  IMAD.X R117, RZ, RZ, R0.reuse, P4 ;  /* 0x000000ffff757224 */ /* 0x100fe200020e0600 */
[C---:B------:R-:W-:Y:S01]  /*8af0*/  IADD3 R108, P5, R2.reuse, 0x41400, RZ ;  /* 0x00041400026c7810 */ /* 0x040fe20007fbe0ff */
[----:B------:R-:W-:Y:S01]  /*8b00*/  ST.E desc[UR24][R94.64], R144 ;  /* 0x000000905e007985 */ /* 0x000fe2000c101918 */
[C---:B----4-:R-:W-:Y:S02]  /*8b10*/  IADD3 R18, P6, R2.reuse, 0x41440, RZ ;  /* 0x0004144002127810 */ /* 0x050fe40007fde0ff */
[----:B------:R-:W-:Y:S01]  /*8b20*/  LOP3.LUT R114, R115, R114, RZ, 0x3c, !PT ;  /* 0x0000007273727212 */ /* 0x000fe200078e3cff */
[----:B------:R-:W-:Y:S01]  /*8b30*/  IMAD.X R115, RZ, RZ, R0, P3 ;  /* 0x000000ffff737224 */ /* 0x000fe200018e0600 */
[----:B------:R-:W-:Y:S01]  /*8b40*/  IADD3 R106, P4, R2, 0x40420, RZ ;  /* 0x00040420026a7810 */ /* 0x000fe20007f9e0ff */
[----:B------:R-:W-:Y:S01]  /*8b50*/  ST.E desc[UR24][R94.64+0x4], R145 ;  /* 0x000004915e007985 */ /* 0x000fe2000c101918 */
[----:B------:R-:W-:-:S02]  /*8b60*/  LOP3.LUT R113, R112, 0x380, RZ, 0xc0, !PT ;  /* 0x0000038070717812 */ /* 0x000fc400078ec0ff */
[----:B------:R-:W-:Y:S02]  /*8b70*/  LOP3.LUT R109, R108, 0x380, RZ, 0xc0, !PT ;  /* 0x000003806c6d7812 */ /* 0x000fe400078ec0ff */
[----:B-1----:R-:W-:Y:S02]  /*8b80*/  IADD3 R12, P3, R2, 0x41420, RZ ;  /* 0x00041420020c7810 */ /* 0x002fe40007f7e0ff */
[----:B------:R-:W-:Y:S02]  /*8b90*/  LOP3.LUT R19, R18, 0x380, RZ, 0xc0, !PT ;  /* 0x0000038012137812 */ /* 0x000fe400078ec0ff */
[----:B------:R-:W-:Y:S02]  /*8ba0*/  LOP3.LUT R14, R22, 0x380, RZ, 0xc0, !PT ;  /* 0x00000380160e7812 */ /* 0x000fe400078ec0ff */
[----:B------:R-:W-:Y:S02]  /*8bb0*/  LOP3.LUT R107, R106, 0x380, RZ, 0xc0, !PT ;  /* 0x000003806a6b7812 */ /* 0x000fe400078ec0ff */
[----:B------:R-:W-:-:S02]  /*8bc0*/  SHF.R.U64 R113, R113, 0x3, RZ ;  /* 0x0000000371717819 */ /* 0x000fc400000012ff */
[----:B------:R-:W-:Y:S02]  /*8bd0*/  SHF.R.U64 R109, R109, 0x3, RZ ;  /* 0x000000036d6d7819 */ /* 0x000fe400000012ff */
[----:B------:R-:W-:Y:S02]  /*8be0*/  LOP3.LUT R13, R12, 0x380, RZ, 0xc0, !PT ;  /* 0x000003800c0d7812 */ /* 0x000fe400078ec0ff */
[----:B------:R-:W-:Y:S02]  /*8bf0*/  SHF.R.U64 R19, R19, 0x3, RZ ;  /* 0x0000000313137819 */ /* 0x000fe400000012ff */
[----:B------:R-:W-:Y:S02]  /*8c00*/  SHF.R.U64 R14, R14, 0x3, RZ ;  /* 0x000000030e0e7819 */ /* 0x000fe400000012ff */
[----:B------:R-:W-:Y:S02]  /*8c10*/  SHF.R.U64 R107, R107, 0x3, RZ ;  /* 0x000000036b6b7819 */ /* 0x000fe400000012ff */
[----:B------:R-:W-:Y:S01]  /*8c20*/  LOP3.LUT R112, R113, R112, RZ, 0x3c, !PT ;  /* 0x0000007071707212 */ /* 0x000fe200078e3cff */
[--C-:B------:R-:W-:Y:S01]  /*8c30*/  IMAD.X R113, RZ, RZ, R0.reuse, P2 ;  /* 0x000000ffff717224 */ /* 0x100fe200010e0600 */
[----:B------:R-:W-:Y:S01]  /*8c40*/  LOP3.LUT R108, R109, R108, RZ, 0x3c, !PT ;  /* 0x0000006c6d6c7212 */ /* 0x000fe200078e3cff */
[----:B------:R-:W-:Y:S01]  /*8c50*/  IMAD.X R109, RZ, RZ, R0, P5 ;  /* 0x000000ffff6d7224 */ /* 0x000fe200028e0600 */
[----:B------:R-:W-:-:S02]  /*8c60*/  SHF.R.U64 R13, R13, 0x3, RZ ;  /* 0x000000030d0d7819 */ /* 0x000fc400000012ff */
[----:B---3--:R-:W-:Y:S02]  /*8c70*/  IADD3 R6, P2, R2, 0x40440, RZ ;  /* 0x0004044002067810 */ /* 0x008fe40007f5e0ff */
[----:B------:R-:W-:Y:S01]  /*8c80*/  LOP3.LUT R18, R19, R18, RZ, 0x3c, !PT ;  /* 0x0000001213127212 */ /* 0x000fe200078e3cff */
[--C-:B------:R-:W-:Y:S01]  /*8c90*/  IMAD.X R19, RZ, RZ, R0.reuse, P6 ;  /* 0x000000ffff137224 */ /* 0x100fe200030e0600 */
[----:B------:R-:W-:Y:S02]  /*8ca0*/  LOP3.LUT R14, R14, R22, RZ, 0x3c, !PT ;  /* 0x000000160e0e7212 */ /* 0x000fe400078e3cff */
[----:B------:R-:W-:Y:S01]  /*8cb0*/  LOP3.LUT R106, R107, R106, RZ, 0x3c, !PT ;  /* 0x0000006a6b6a7212 */ /* 0x000fe200078e3cff */
[----:B------:R-:W-:Y:S01]  /*8cc0*/  IMAD.X R107, RZ, RZ, R0, P4 ;  /* 0x000000ffff6b7224 */ /* 0x000fe200020e0600 */
[C---:B------:R-:W-:Y:S01]  /*8cd0*/  IADD3 R16, P5, R2.reuse, 0x40460, RZ ;  /* 0x0004046002107810 */ /* 0x040fe20007fbe0ff */
[----:B------:R-:W-:Y:S01]  /*8ce0*/  ST.E desc[UR24][R14.64], R146 ;  /* 0x000000920e007985 */ /* 0x000fe2000c101918 */
[----:B------:R-:W-:-:S02]  /*8cf0*/  IADD3 R22, P6, R2, 0x40820, RZ ;  /* 0x0004082002167810 */ /* 0x000fc40007fde0ff */
[----:B------:R-:W-:Y:S01]  /*8d00*/  LOP3.LUT R12, R13, R12, RZ, 0x3c, !PT ;  /* 0x0000000c0d0c7212 */ /* 0x000fe200078e3cff */
[----:B------:R-:W-:Y:S01]  /*8d10*/  IMAD.X R13, RZ, RZ, R0, P3 ;  /* 0x000000ffff0d7224 */ /* 0x000fe200018e0600 */
[----:B--2---:R-:W-:Y:S01]  /*8d20*/  IADD3 R10, P4, R2, 0x41460, RZ ;  /* 0x00041460020a7810 */ /* 0x004fe20007f9e0ff */
[----:B------:R-:W-:Y:S01]  /*8d30*/  ST.E desc[UR24][R14.64+0x4], R147 ;  /* 0x000004930e007985 */ /* 0x000fe2000c101918 */
[----:B------:R-:W-:Y:S02]  /*8d40*/  LOP3.LUT R7, R6, 0x380, RZ, 0xc0, !PT ;  /* 0x0000038006077812 */ /* 0x000fe400078ec0ff */
[----:B------:R-:W-:Y:S01]  /*8d50*/  IADD3 R8, P3, R2, 0x40800, RZ ;  /* 0x0004080002087810 */ /* 0x000fe20007f7e0ff */
[----:B------:R-:W-:Y:S01]  /*8d60*/  ST.E desc[UR24][R92.64], R148 ;  /* 0x000000945c007985 */ /* 0x000fe2000c101918 */
[----:B------:R-:W-:Y:S02]  /*8d70*/  LOP3.LUT R17, R16, 0x380, RZ, 0xc0, !PT ;  /* 0x0000038010117812 */ /* 0x000fe400078ec0ff */
[----:B------:R-:W-:Y:S01]  /*8d80*/  LOP3.LUT R23, R22, 0x380, RZ, 0xc0, !PT ;  /* 0x0000038016177812 */ /* 0x000fe200078ec0ff */
[----:B------:R1:W-:Y:S01]  /*8d90*/  ST.E desc[UR24][R92.64+0x4], R149 ;  /* 0x000004955c007985 */ /* 0x0003e2000c101918 */
[----:B------:R-:W-:-:S02]  /*8da0*/  LOP3.LUT R11, R10, 0x380, RZ, 0xc0, !PT ;  /* 0x000003800a0b7812 */ /* 0x000fc400078ec0ff */
[----:B------:R-:W-:Y:S01]  /*8db0*/  SHF.R.U64 R7, R7, 0x3, RZ ;  /* 0x0000000307077819 */ /* 0x000fe200000012ff */
[----:B------:R-:W-:Y:S01]  /*8dc0*/  ST.E desc[UR24][R90.64], R150 ;  /* 0x000000965a007985 */ /* 0x000fe2000c101918 */
[----:B------:R-:W-:Y:S02]  /*8dd0*/  LOP3.LUT R9, R8, 0x380, RZ, 0xc0, !PT ;  /* 0x0000038008097812 */ /* 0x000fe400078ec0ff */
[----:B------:R-:W-:Y:S01]  /*8de0*/  SHF.R.U64 R17, R17, 0x3, RZ ;  /* 0x0000000311117819 */ /* 0x000fe200000012ff */
[----:B------:R2:W-:Y:S01]  /*8df0*/  ST.E desc[UR24][R90.64+0x4], R151 ;  /* 0x000004975a007985 */ /* 0x0005e2000c101918 */
[----:B------:R-:W-:Y:S02]  /*8e00*/  SHF.R.U64 R23, R23, 0x3, RZ ;  /* 0x0000000317177819 */ /* 0x000fe400000012ff */
[----:B------:R-:W-:Y:S01]  /*8e10*/  SHF.R.U64 R11, R11, 0x3, RZ ;  /* 0x000000030b0b7819 */ /* 0x000fe200000012ff */
[----:B------:R3:W-:Y:S01]  /*8e20*/  ST.E desc[UR24][R100.64], R24 ;  /* 0x0000001864007985 */ /* 0x0007e2000c101918 */
[----:B------:R-:W-:Y:S01]  /*8e30*/  LOP3.LUT R6, R7, R6, RZ, 0x3c, !PT ;  /* 0x0000000607067212 */ /* 0x000fe200078e3cff */
[--C-:B------:R-:W-:Y:S01]  /*8e40*/  IMAD.X R7, RZ, RZ, R0.reuse, P2 ;  /* 0x000000ffff077224 */ /* 0x100fe200010e0600 */
[----:B------:R-:W-:Y:S01]  /*8e50*/  SHF.R.U64 R9, R9, 0x3, RZ ;  /* 0x0000000309097819 */ /* 0x000fe200000012ff */
[----:B------:R4:W-:Y:S01]  /*8e60*/  ST.E desc[UR24][R100.64+0x4], R25 ;  /* 0x0000041964007985 */ /* 0x0009e2000c101918 */
        /* <DEDUP_REMOVED lines=10> */
[----:B-1----:R-:W-:-:S02]  /*8f10*/  IADD3 R92, P6, R2, 0x41860, RZ ;  /* 0x00041860025c7810 */ /* 0x002fc40007fde0ff */
[----:B------:R-:W-:Y:S01]  /*8f20*/  LOP3.LUT R8, R9, R8, RZ, 0x3c, !PT ;  /* 0x0000000809087212 */ /* 0x000fe200078e3cff */
[----:B------:R-:W-:Y:S01]  /*8f30*/  IMAD.X R9, RZ, RZ, R0, P3 ;  /* 0x000000ffff097224 */ /* 0x000fe200018e0600 */
[----:B------:R-:W-:Y:S01]  /*8f40*/  IADD3 R14, P4, R2, 0x40840, RZ ;  /* 0x00040840020e7810 */ /* 0x000fe20007f9e0ff */
[----:B------:R-:W-:Y:S01]  /*8f50*/  ST.E desc[UR24][R102.64], R28 ;  /* 0x0000001c66007985 */ /* 0x000fe2000c101918 */
[----:B------:R-:W-:Y:S02]  /*8f60*/  LOP3.LUT R89, R88, 0x380, RZ, 0xc0, !PT ;  /* 0x0000038058597812 */ /* 0x000fe400078ec0ff */
[----:B------:R-:W-:Y:S01]  /*8f70*/  LOP3.LUT R21, R20, 0x380, RZ, 0xc0, !PT ;  /* 0x0000038014157812 */ /* 0x000fe200078ec0ff */
[----:B------:R1:W-:Y:S01]  /*8f80*/  ST.E desc[UR24][R102.64+0x4], R29 ;  /* 0x0000041d66007985 */ /* 0x0003e2000c101918 */
[----:B------:R-:W-:Y:S02]  /*8f90*/  IADD3 R96, P3, R2, 0x41840, RZ ;  /* 0x0004184002607810 */ /* 0x000fe40007f7e0ff */
[----:B------:R-:W-:Y:S01]  /*8fa0*/  LOP3.LUT R93, R92, 0x380, RZ, 0xc0, !PT ;  /* 0x000003805c5d7812 */ /* 0x000fe200078ec0ff */
[----:B------:R1:W-:Y:S01]  /*8fb0*/  ST.E desc[UR24][R120.64], R30 ;  /* 0x0000001e78007985 */ /* 0x0003e2000c101918 */
[----:B------:R-:W-:-:S02]  /*8fc0*/  LOP3.LUT R15, R14, 0x380, RZ, 0xc0, !PT ;  /* 0x000003800e0f7812 */ /* 0x000fc400078ec0ff */
[----:B------:R-:W-:Y:S01]  /*8fd0*/  SHF.R.U64 R89, R89, 0x3, RZ ;  /* 0x0000000359597819 */ /* 0x000fe200000012ff */
[----:B------:R1:W-:Y:S01]  /*8fe0*/  ST.E desc[UR24][R120.64+0x4], R31 ;  /* 0x0000041f78007985 */ /* 0x0003e2000c101918 */
[----:B------:R-:W-:Y:S02]  /*8ff0*/  SHF.R.U64 R21, R21, 0x3, RZ ;  /* 0x0000000315157819 */ /* 0x000fe400000012ff */
[----:B------:R-:W-:Y:S01]  /*9000*/  LOP3.LUT R97, R96, 0x380, RZ, 0xc0, !PT ;  /* 0x0000038060617812 */ /* 0x000fe200078ec0ff */
[----:B------:R1:W-:Y:S01]  /*9010*/  ST.E desc[UR24][R118.64], R32 ;  /* 0x0000002076007985 */ /* 0x0003e2000c101918 */
[----:B------:R-:W-:Y:S02]  /*9020*/  SHF.R.U64 R93, R93, 0x3, RZ ;  /* 0x000000035d5d7819 */ /* 0x000fe400000012ff */
[----:B------:R-:W-:Y:S01]  /*9030*/  SHF.R.U64 R15, R15, 0x3, RZ ;  /* 0x000000030f0f7819 */ /* 0x000fe200000012ff */
[----:B------:R1:W-:Y:S01]  /*9040*/  ST.E desc[UR24][R118.64+0x4], R33 ;  /* 0x0000042176007985 */ /* 0x0003e2000c101918 */
        /* <DEDUP_REMOVED lines=11> */
[C---:B--2---:R-:W-:Y:S01]  /*9100*/  IADD3 R90, P5, R2.reuse, 0x40c00, RZ ;  /* 0x00040c00025a7810 */ /* 0x044fe20007fbe0ff */
[----:B------:R2:W-:Y:S01]  /*9110*/  ST.E desc[UR24][R116.64+0x4], R35 ;  /* 0x0000042374007985 */ /* 0x0005e2000c101918 */
[C---:B---3--:R-:W-:Y:S02]  /*9120*/  IADD3 R24, P6, R2.reuse, 0x40c40, RZ ;  /* 0x00040c4002187810 */ /* 0x048fe40007fde0ff */
[----:B------:R-:W-:Y:S01]  /*9130*/  LOP3.LUT R96, R97, R96, RZ, 0x3c, !PT ;  /* 0x0000006061607212 */ /* 0x000fe200078e3cff */
[----:B------:R-:W-:Y:S01]  /*9140*/  IMAD.X R97, RZ, RZ, R0, P3 ;  /* 0x000000ffff617224 */ /* 0x000fe200018e0600 */
[----:B----4-:R-:W-:Y:S01]  /*9150*/  IADD3 R100, P4, R2, 0x41c00, RZ ;  /* 0x00041c0002647810 */ /* 0x010fe20007f9e0ff */
[----:B------:R2:W-:Y:S01]  /*9160*/  ST.E desc[UR24][R114.64], R36 ;  /* 0x0000002472007985 */ /* 0x0005e2000c101918 */
[----:B------:R-:W-:-:S02]  /*9170*/  LOP3.LUT R95, R94, 0x380, RZ, 0xc0, !PT ;  /* 0x000003805e5f7812 */ /* 0x000fc400078ec0ff */
[----:B------:R-:W-:Y:S01]  /*9180*/  LOP3.LUT R91, R90, 0x380, RZ, 0xc0, !PT ;  /* 0x000003805a5b7812 */ /* 0x000fe200078ec0ff */
[----:B------:R2:W-:Y:S01]  /*9190*/  ST.E desc[UR24][R114.64+0x4], R37 ;  /* 0x0000042572007985 */ /* 0x0005e2000c101918 */
[----:B------:R-:W-:Y:S02]  /*91a0*/  IADD3 R98, P3, R2, 0x40c20, RZ ;  /* 0x00040c2002627810 */ /* 0x000fe40007f7e0ff */
[----:B------:R-:W-:Y:S01]  /*91b0*/  LOP3.LUT R25, R24, 0x380, RZ, 0xc0, !PT ;  /* 0x0000038018197812 */ /* 0x000fe200078ec0ff */
[----:B------:R2:W-:Y:S01]  /*91c0*/  ST.E desc[UR24][R112.64], R38 ;  /* 0x0000002670007985 */ /* 0x0005e2000c101918 */
[----:B------:R-:W-:Y:S02]  /*91d0*/  LOP3.LUT R101, R100, 0x380, RZ, 0xc0, !PT ;  /* 0x0000038064657812 */ /* 0x000fe400078ec0ff */
[----:B------:R-:W-:Y:S01]  /*91e0*/  SHF.R.U64 R95, R95, 0x3, RZ ;  /* 0x000000035f5f7819 */ /* 0x000fe200000012ff */
[----:B------:R2:W-:Y:S01]  /*91f0*/  ST.E desc[UR24][R112.64+0x4], R39 ;  /* 0x0000042770007985 */ /* 0x0005e2000c101918 */
[----:B------:R-:W-:-:S02]  /*9200*/  SHF.R.U64 R91, R91, 0x3, RZ ;  /* 0x000000035b5b7819 */ /* 0x000fc400000012ff */
        /* <DEDUP_REMOVED lines=13> */
[----:B------:R2:W-:Y:S01]  /*92e0*/  ST.E desc[UR24][R108.64+0x4], R43 ;  /* 0x0000042b6c007985 */ /* 0x0005e2000c101918 */
[----:B------:R-:W-:Y:S01]  /*92f0*/  LOP3.LUT R100, R101, R100, RZ, 0x3c, !PT ;  /* 0x0000006465647212 */ /* 0x000fe200078e3cff */
[--C-:B------:R-:W-:Y:S01]  /*9300*/  IMAD.X R101, RZ, RZ, R0.reuse, P4 ;  /* 0x000000ffff657224 */ /* 0x100fe200020e0600 */
[C---:B------:R-:W-:Y:S01]  /*9310*/  IADD3 R25, P5, R2.reuse, 0x41c40, RZ ;  /* 0x00041c4002197810 */ /* 0x040fe20007fbe0ff */
[----:B------:R2:W-:Y:S01]  /*9320*/  ST.E desc[UR24][R106.64], R44 ;  /* 0x0000002c6a007985 */ /* 0x0005e2000c101918 */
[----:B------:R-:W-:Y:S01]  /*9330*/  LOP3.LUT R98, R99, R98, RZ, 0x3c, !PT ;  /* 0x0000006263627212 */ /* 0x000fe200078e3cff */
[--C-:B------:R-:W-:Y:S01]  /*9340*/  IMAD.X R99, RZ, RZ, R0.reuse, P3 ;  /* 0x000000ffff637224 */ /* 0x100fe200018e0600 */
[----:B-1----:R-:W-:Y:S01]  /*9350*/  IADD3 R102, P4, R2, 0x40c60, RZ ;  /* 0x00040c6002667810 */ /* 0x002fe20007f9e0ff */
[----:B------:R2:W-:Y:S01]  /*9360*/  ST.E desc[UR24][R106.64+0x4], R45 ;  /* 0x0000042d6a007985 */ /* 0x0005e2000c101918 */
[----:B------:R-:W-:Y:S01]  /*9370*/  LOP3.LUT R27, R26, 0x380, RZ, 0xc0, !PT ;  /* 0x000003801a1b7812 */ /* 0x000fe200078ec0ff */
[----:B------:R-:W-:Y:S01]  /*9380*/  IMAD.X R29, RZ, RZ, R0, P5 ;  /* 0x000000ffff1d7224 */ /* 0x000fe200028e0600 */
[----:B------:R-:W-:Y:S01]  /*9390*/  LOP3.LUT R28, R25, 0x380, RZ, 0xc0, !PT ;  /* 0x00000380191c7812 */ /* 0x000fe200078ec0ff */
[----:B------:R2:W-:Y:S01]  /*93a0*/  ST.E desc[UR24][R12.64], R46 ;  /* 0x0000002e0c007985 */ /* 0x0005e2000c101918 */
[----:B------:R-:W-:-:S02]  /*93b0*/  IADD3 R2, P3, R2, 0x41c60, RZ ;  /* 0x00041c6002027810 */ /* 0x000fc40007f7e0ff */
[----:B------:R-:W-:Y:S01]  /*93c0*/  LOP3.LUT R103, R102, 0x380, RZ, 0xc0, !PT ;  /* 0x0000038066677812 */ /* 0x000fe200078ec0ff */
[----:B------:R2:W-:Y:S01]  /*93d0*/  ST.E desc[UR24][R12.64+0x4], R47 ;  /* 0x0000042f0c007985 */ /* 0x0005e2000c101918 */
[----:B------:R-:W-:Y:S01]  /*93e0*/  SHF.R.U64 R27, R27, 0x3, RZ ;  /* 0x000000031b1b7819 */ /* 0x000fe200000012ff */
[--C-:B------:R-:W-:Y:S01]  /*93f0*/  IMAD.X R105, RZ, RZ, R0.reuse, P3 ;  /* 0x000000ffff697224 */ /* 0x100fe200018e0600 */
[----:B------:R-:W-:Y:S01]  /*9400*/  SHF.R.U64 R28, R28, 0x3, RZ ;  /* 0x000000031c1c7819 */ /* 0x000fe200000012ff */
[----:B------:R2:W-:Y:S01]  /*9410*/  ST.E desc[UR24][R6.64], R48 ;  /* 0x0000003006007985 */ /* 0x0005e2000c101918 */
[----:B------:R-:W-:Y:S02]  /*9420*/  LOP3.LUT R104, R2, 0x380, RZ, 0xc0, !PT ;  /* 0x0000038002687812 */ /* 0x000fe400078ec0ff */
[----:B------:R-:W-:Y:S01]  /*9430*/  SHF.R.U64 R103, R103, 0x3, RZ ;  /* 0x0000000367677819 */ /* 0x000fe200000012ff */
[----:B------:R2:W-:Y:S01]  /*9440*/  ST.E desc[UR24][R6.64+0x4], R49 ;  /* 0x0000043106007985 */ /* 0x0005e2000c101918 */
[----:B------:R-:W-:Y:S01]  /*9450*/  LOP3.LUT R26, R27, R26, RZ, 0x3c, !PT ;  /* 0x0000001a1b1a7212 */ /* 0x000fe200078e3cff */
[--C-:B------:R-:W-:Y:S01]  /*9460*/  IMAD.X R27, RZ, RZ, R0.reuse, P2 ;  /* 0x000000ffff1b7224 */ /* 0x100fe200010e0600 */
[----:B------:R-:W-:Y:S01]  /*9470*/  LOP3.LUT R28, R28, R25, RZ, 0x3c, !PT ;  /* 0x000000191c1c7212 */ /* 0x000fe200078e3cff */
[----:B------:R2:W-:Y:S01]  /*9480*/  ST.E desc[UR24][R18.64], R50 ;  /* 0x0000003212007985 */ /* 0x0005e2000c101918 */
[----:B------:R-:W-:Y:S01]  /*9490*/  SHF.R.U64 R104, R104, 0x3, RZ ;  /* 0x0000000368687819 */ /* 0x000fe200000012ff */
[--C-:B------:R-:W-:Y:S01]  /*94a0*/  IMAD.X R25, RZ, RZ, R0.reuse, P6 ;  /* 0x000000ffff197224 */ /* 0x100fe200030e0600 */
[----:B------:R-:W-:Y:S01]  /*94b0*/  LOP3.LUT R102, R103, R102, RZ, 0x3c, !PT ;  /* 0x0000006667667212 */ /* 0x000fe200078e3cff */
[----:B------:R2:W-:Y:S01]  /*94c0*/  ST.E desc[UR24][R18.64+0x4], R51 ;  /* 0x0000043312007985 */ /* 0x0005e2000c101918 */
[----:B------:R-:W-:Y:S01]  /*94d0*/  IMAD.X R103, RZ, RZ, R0, P4 ;  /* 0x000000ffff677224 */ /* 0x000fe200020e0600 */
[----:B------:R-:W-:-:S02]  /*94e0*/  LOP3.LUT R104, R104, R2, RZ, 0x3c, !PT ;  /* 0x0000000268687212 */ /* 0x000fc400078e3cff */
[----:B------:R2:W-:Y:S04]  /*94f0*/  ST.E desc[UR24][R16.64], R52 ;  /* 0x0000003410007985 */ /* 0x0005e8000c101918 */
        /* <DEDUP_REMOVED lines=34> */
[----:B------:R2:W-:Y:S01]  /*9720*/  ST.E desc[UR24][R104.64+0x4], R87 ;  /* 0x0000045768007985 */ /* 0x0005e2000c101918 */
[----:B------:R-:W-:Y:S01]  /*9730*/  @!PT LDS RZ, [RZ] ;  /* 0x00000000fffff984 */ /* 0x000fe20000000800 */
[----:B------:R-:W-:Y:S01]  /*9740*/  @!PT LDS RZ, [RZ] ;  /* 0x00000000fffff984 */ /* 0x000fe20000000800 */
[----:B------:R-:W-:Y:S01]  /*9750*/  @!PT LDS RZ, [RZ] ;  /* 0x00000000fffff984 */ /* 0x000fe20000000800 */
[----:B------:R-:W-:Y:S01]  /*9760*/  @!PT LDS RZ, [RZ] ;  /* 0x00000000fffff984 */ /* 0x000fe20000000800 */
[----:B------:R1:W-:Y:S06]  /*9770*/  MEMBAR.ALL.CTA ;  /* 0x0000000000007992 */ /* 0x0003ec0000008000 */
[----:B-1----:R-:W1:Y:S01]  /*9780*/  FENCE.VIEW.ASYNC.S ;  /* 0x00000000000073c6 */ /* 0x002e620000000000 */
[----:B------:R-:W-:Y:S05]  /*9790*/  @!P1 BRA `(.L_x_37) ;  /* 0x0000000000049947 */ /* 0x000fea0003800000 */
[----:B------:R-:W-:Y:S01]  /*97a0*/  BPT.TRAP 0x1 ;  /* 0x000000040000795c */ /* 0x000fe20000300000 */
.L_x_37:
[----:B-1----:R-:W-:Y:S01]  /*97b0*/  SYNCS.ARRIVE.TRANS64.A1T0 RZ, [UR20+0x58880], RZ ;  /* 0x058880ffffff79a7 */ /* 0x002fe20008100014 */
[----:B------:R-:W-:-:S04]  /*97c0*/  UIADD3 UR37, UR37, 0x1, URZ ;  /* 0x0000000125257890 */ /* 0x000fc8000fffe03f */
[----:B------:R-:W-:-:S04]  /*97d0*/  UISETP.NE.AND UP0, UPT, UR37, 0x2, UPT ;  /* 0x000000022500788c */ /* 0x000fc8000bf05270 */
[----:B------:R-:W-:Y:S02]  /*97e0*/  USEL UR16, URZ, 0x1, UP0 ;  /* 0x000000013f107887 */ /* 0x000fe40008000000 */
[----:B------:R-:W-:Y:S02]  /*97f0*/  USEL UR37, UR37, URZ, UP0 ;  /* 0x0000003f25257287 */ /* 0x000fe40008000000 */
[----:B------:R-:W-:-:S12]  /*9800*/  ULOP3.LUT UR12, UR12, UR16, URZ, 0x3c, !UPT ;  /* 0x000000100c0c7292 */ /* 0x000fd8000f8e3c3f */
.L_x_33:
[----:B------:R-:W-:Y:S02]  /*9810*/  UIADD3 UR16, UR6, 0x1, URZ ;  /* 0x0000000106107890 */ /* 0x000fe4000fffe03f */
[----:B------:R-:W-:Y:S02]  /*9820*/  UISETP.NE.AND UP1, UPT, UR6, 0x1, UPT ;  /* 0x000000010600788c */ /* 0x000fe4000bf25270 */
[----:B------:R-:W-:Y:S02]  /*9830*/  UISETP.NE.AND UP0, UPT, UR16, 0x2, UPT ;  /* 0x000000021000788c */ /* 0x000fe4000bf05270 */
[----:B------:R-:W-:Y:S02]  /*9840*/  USEL UR6, URZ, 0x1, UP1 ;  /* 0x000000013f067887 */ /* 0x000fe40008800000 */
[----:B------:R-:W-:Y:S02]  /*9850*/  USEL UR16, UR16, URZ, UP0 ;  /* 0x0000003f10107287 */ /* 0x000fe40008000000 */
[----:B------:R-:W-:Y:S01]  /*9860*/  ULOP3.LUT UR9, UR9, UR6, URZ, 0x3c, !UPT ;  /* 0x0000000609097292 */ /* 0x000fe2000f8e3c3f */
[----:B------:R-:W-:Y:S11]  /*9870*/  @!P0 BRA `(.L_x_38) ;  /* 0x0000000000048947 */ /* 0x000ff60003800000 */
[----:B------:R-:W-:Y:S01]  /*9880*/  BPT.TRAP 0x1 ;  /* 0x000000040000795c */ /* 0x000fe20000300000 */
.L_x_38:
[----:B------:R-:W-:Y:S02]  /*9890*/  UISETP.GT.U32.AND UP0, UPT, UR4, 0x1, UPT ;  /* 0x000000010400788c */ /* 0x000fe4000bf04070 */
[----:B------:R-:W-:-:S04]  /*98a0*/  ULEA UR6, UR8, UR36, 0x3 ;  /* 0x0000002408067291 */ /* 0x000fc8000f8e183f */
[----:B------:R-:W-:Y:S01]  /*98b0*/  UIADD3 UR6, UR6, 0x58820, URZ ;  /* 0x0005882006067890 */ /* 0x000fe2000fffe03f */
[----:B------:R-:W-:-:S03]  /*98c0*/  PLOP3.LUT P1, PT, PT, PT, UP0, 0x80, 0x0 ;  /* 0x000000000000781c */ /* 0x000fc60003f2f008 */
[----:B------:R-:W-:-:S09]  /*98d0*/  UPRMT UR6, URZ, 0x654, UR6 ;  /* 0x000006543f067896 */ /* 0x000fd20008000006 */
[----:B------:R-:W-:Y:S01]  /*98e0*/  SYNCS.ARRIVE.TRANS64.RED.A1T0 RZ, [UR6], RZ ;  /* 0x000000ffffff79a7 */ /* 0x000fe20008100406 */
[----:B------:R-:W-:Y:S05]  /*98f0*/  @P1 BRA `(.L_x_39) ;  /* 0x0000000000041947 */ /* 0x000fea0003800000 */
[----:B------:R-:W-:Y:S01]  /*9900*/  BPT.TRAP 0x1 ;  /* 0x000000040000795c */ /* 0x000fe20000300000 */
.L_x_39:
[----:B------:R-:W-:-:S04]  /*9910*/  UIADD3 UR8, UR8, 0x1, URZ ;  /* 0x0000000108087890 */ /* 0x000fc8000fffe03f */
[----:B------:R-:W-:-:S04]  /*9920*/  UISETP.NE.AND UP0, UPT, UR8, 0x4, UPT ;  /* 0x000000040800788c */ /* 0x000fc8000bf05270 */
[----:B------:R-:W-:Y:S01]  /*9930*/  USEL UR8, UR8, URZ, UP0 ;  /* 0x0000003f08087287 */ /* 0x000fe20008000000 */
[----:B------:R-:W-:Y:S11]  /*9940*/  @!P0 BRA `(.L_x_40) ;  /* 0x0000000000048947 */ /* 0x000ff60003800000 */
[----:B------:R-:W-:Y:S01]  /*9950*/  BPT.TRAP 0x1 ;  /* 0x000000040000795c */ /* 0x000fe20000300000 */
.L_x_40:
[----:B------:R-:W-:-:S04]  /*9960*/  ULEA UR6, UR8, UR36, 0x3 ;  /* 0x0000002408067291 */ /* 0x000fc8000f8e183f */
[----:B------:R-:W-:-:S04]  /*9970*/  UIADD3 UR6, UR6, 0x58820, URZ ;  /* 0x0005882006067890 */ /* 0x000fc8000fffe03f */
[----:B------:R-:W-:-:S09]  /*9980*/  UPRMT UR6, URZ, 0x654, UR6 ;  /* 0x000006543f067896 */ /* 0x000fd20008000006 */
[----:B------:R-:W-:Y:S01]  /*9990*/  SYNCS.ARRIVE.TRANS64.RED.A1T0 RZ, [UR6], RZ ;  /* 0x000000ffffff79a7 */ /* 0x000fe20008100406 */
[----:B------:R-:W-:Y:S05]  /*99a0*/  @P1 BRA `(.L_x_41) ;  /* 0x0000000000041947 */ /* 0x000fea0003800000 */
[----:B------:R-:W-:Y:S01]  /*99b0*/  BPT.TRAP 0x1 ;  /* 0x000000040000795c */ /* 0x000fe20000300000 */
.L_x_41:
[----:B------:R-:W-:Y:S01]  /*99c0*/  UISETP.GT.AND UP2, UPT, UR11, 0x1, UPT ;  /* 0x000000010b00788c */ /* 0x000fe2000bf44270 */
[----:B------:R-:W-:Y:S01]  /*99d0*/  VIADD R3, R3, 0x80 ;  /* 0x0000008003037836 */ /* 0x000fe20000000000 */
[----:B------:R-:W-:Y:S02]  /*99e0*/  UIADD3 UR13, UR13, 0x1, URZ ;  /* 0x000000010d0d7890 */ /* 0x000fe4000fffe03f */
[----:B------:R-:W-:Y:S02]  /*99f0*/  UIADD3 UR8, UR8, 0x1, URZ ;  /* 0x0000000108087890 */ /* 0x000fe4000fffe03f */
[----:B------:R-:W-:Y:S01]  /*9a00*/  PLOP3.LUT P1, PT, PT, PT, UP2, 0x80, 0x0 ;  /* 0x000000000000781c */ /* 0x000fe20003f2f028 */
[----:B------:R-:W-:Y:S02]  /*9a10*/  UISETP.NE.AND UP0, UPT, UR13, 0x4, UPT ;  /* 0x000000040d00788c */ /* 0x000fe4000bf05270 */
[----:B------:R-:W-:Y:S02]  /*9a20*/  UISETP.NE.AND UP1, UPT, UR8, 0x4, UPT ;  /* 0x000000040800788c */ /* 0x000fe4000bf25270 */
[----:B------:R-:W-:-:S02]  /*9a30*/  USEL UR6, URZ, 0x1, UP0 ;  /* 0x000000013f067887 */ /* 0x000fc40008000000 */
[----:B------:R-:W-:Y:S02]  /*9a40*/  UIADD3 UR7, UR7, 0x1, URZ ;  /* 0x0000000107077890 */ /* 0x000fe4000fffe03f */
[----:B------:R-:W-:Y:S02]  /*9a50*/  ULOP3.LUT UR14, UR14, UR6, URZ, 0x3c, !UPT ;  /* 0x000000060e0e7292 */ /* 0x000fe4000f8e3c3f */
[----:B------:R-:W-:Y:S02]  /*9a60*/  UIADD3 UR11, UR11, -0x1, URZ ;  /* 0xffffffff0b0b7890 */ /* 0x000fe4000fffe03f */
[----:B------:R-:W-:Y:S02]  /*9a70*/  USEL UR8, UR8, URZ, UP1 ;  /* 0x0000003f08087287 */ /* 0x000fe40008800000 */
[----:B------:R-:W-:Y:S01]  /*9a80*/  USEL UR20, UR13, URZ, UP0 ;  /* 0x0000003f0d147287 */ /* 0x000fe20008000000 */
[----:B------:R-:W-:Y:S01]  /*9a90*/  UMOV UR6, UR16 ;  /* 0x0000001000067c82 */ /* 0x000fe20008000000 */
[----:B------:R-:W-:Y:S10]  /*9aa0*/  @P1 BRA `(.L_x_42) ;  /* 0xffffff7c00381947 */ /* 0x000ff4000383ffff */
.L_x_18:
[----:B------:R-:W-:Y:S05]  /*9ab0*/  @!P0 BRA `(.L_x_43) ;  /* 0x0000000000048947 */ /* 0x000fea0003800000 */
[----:B-1----:R-:W-:Y:S01]  /*9ac0*/  BPT.TRAP 0x1 ;  /* 0x000000040000795c */ /* 0x002fe20000300000 */
.L_x_43:
[----:B------:R-:W-:Y:S02]  /*9ad0*/  UISETP.GT.U32.AND UP0, UPT, UR4, 0x1, UPT ;  /* 0x000000010400788c */ /* 0x000fe4000bf04070 */
[----:B------:R-:W-:-:S04]  /*9ae0*/  ULEA UR7, UR5, UR36, 0x3 ;  /* 0x0000002405077291 */ /* 0x000fc8000f8e183f */
[----:B------:R-:W-:Y:S01]  /*9af0*/  UIADD3 UR5, UR7, 0x58860, URZ ;  /* 0x0005886007057890 */ /* 0x000fe2000fffe03f */
[----:B------:R-:W-:-:S03]  /*9b00*/  PLOP3.LUT P1, PT, PT, PT, UP0, 0x80, 0x0 ;  /* 0x000000000000781c */ /* 0x000fc60003f2f008 */
[----:B------:R-:W-:-:S09]  /*9b10*/  UPRMT UR5, URZ, 0x654, UR5 ;  /* 0x000006543f057896 */ /* 0x000fd20008000005 */
[----:B------:R-:W-:Y:S01]  /*9b20*/  SYNCS.ARRIVE.TRANS64.RED.A1T0 RZ, [UR5], RZ ;  /* 0x000000ffffff79a7 */ /* 0x000fe20008100405 */
[----:B------:R-:W-:Y:S05]  /*9b30*/  @P1 BRA `(.L_x_44) ;  /* 0x0000000000041947 */ /* 0x000fea0003800000 */
[----:B-1----:R-:W-:Y:S01]  /*9b40*/  BPT.TRAP 0x1 ;  /* 0x000000040000795c */ /* 0x002fe20000300000 */
.L_x_44:
[----:B------:R-:W-:Y:S05]  /*9b50*/  @!P0 BRA `(.L_x_45) ;  /* 0x0000000000048947 */ /* 0x000fea0003800000 */
[----:B-1----:R-:W-:Y:S01]  /*9b60*/  BPT.TRAP 0x1 ;  /* 0x000000040000795c */ /* 0x002fe20000300000 */
.L_x_45:
[----:B------:R-:W-:-:S04]  /*9b70*/  UIADD3 UR4, UR7, 0x58868, URZ ;  /* 0x0005886807047890 */ /* 0x000fc8000fffe03f */
[----:B------:R-:W-:-:S09]  /*9b80*/  UPRMT UR4, URZ, 0x654, UR4 ;  /* 0x000006543f047896 */ /* 0x000fd20008000004 */
[----:B------:R-:W-:Y:S01]  /*9b90*/  SYNCS.ARRIVE.TRANS64.RED.A1T0 RZ, [UR4], RZ ;  /* 0x000000ffffff79a7 */ /* 0x000fe20008100404 */
[----:B------:R-:W-:Y:S05]  /*9ba0*/  @P1 BRA `(.L_x_46) ;  /* 0x0000000000041947 */ /* 0x000fea0003800000 */
[----:B-1----:R-:W-:Y:S01]  /*9bb0*/  BPT.TRAP 0x1 ;  /* 0x000000040000795c */ /* 0x002fe20000300000 */
.L_x_46:
[----:B------:R-:W-:-:S04]  /*9bc0*/  ULOP3.LUT UR15, UR15, 0x2, URZ, 0xfc, !UPT ;  /* 0x000000020f0f7892 */ /* 0x000fc8000f8efc3f */
[----:B------:R-:W-:-:S06]  /*9bd0*/  UISETP.NE.AND UP0, UPT, UR15, 0x3, UPT ;  /* 0x000000030f00788c */ /* 0x000fcc000bf05270 */
[----:B------:R-:W-:-:S13]  /*9be0*/  PLOP3.LUT P1, PT, PT, PT, UP0, 0x80, 0x0 ;  /* 0x000000000000781c */ /* 0x000fda0003f2f008 */
[----:B------:R-:W-:Y:S05]  /*9bf0*/  @!P1 BRA `(.L_x_47) ;  /* 0x0000000000049947 */ /* 0x000fea0003800000 */
[----:B-1----:R-:W-:Y:S01]  /*9c00*/  BPT.TRAP 0x1 ;  /* 0x000000040000795c */ /* 0x002fe20000300000 */
.L_x_47:
[----:B------:R-:W-:Y:S01]  /*9c10*/  ULEA UR4, UR6, UR36, 0x3 ;  /* 0x0000002406047291 */ /* 0x000fe2000f8e183f */
[----:B--2---:R-:W-:-:S05]  /*9c20*/  IMAD.U32 R0, RZ, RZ, UR9 ;  /* 0x00000009ff007e24 */ /* 0x004fca000f8e00ff */
[----:B------:R-:W-:-:S04]  /*9c30*/  SHF.L.U32 R0, R0, 0x1f, RZ ;  /* 0x0000001f00007819 */ /* 0x000fc800000006ff */
[----:B------:R-:W2:Y:S02]  /*9c40*/  SYNCS.PHASECHK.TRANS64.TRYWAIT P0, [UR4+0x58890], R0 ;  /* 0x05889000ff0075a7 */ /* 0x000ea40008000144 */
[----:B--2---:R-:W-:Y:S05]  /*9c50*/  @!P0 BRA `(.L_x_48) ;  /* 0x0000005c00b88947 */ /* 0x004fea0003800000 */
.L_x_154:
[----:B------:R-:W-:Y:S05]  /*9c60*/  @!P1 BRA `(.L_x_49) ;  /* 0x0000000000049947 */ /* 0x000fea0003800000 */
[----:B-1----:R-:W-:Y:S01]  /*9c70*/  BPT.TRAP 0x1 ;  /* 0x000000040000795c */ /* 0x002fe20000300000 */
.L_x_49:
[----:B------:R-:W-:-:S04]  /*9c80*/  UIADD3 UR6, UR6, 0x1, URZ ;  /* 0x0000000106067890 */ /* 0x000fc8000fffe03f */
[----:B------:R-:W-:-:S04]  /*9c90*/  UISETP.NE.AND UP0, UPT, UR6, 0x2, UPT ;  /* 0x000000020600788c */ /* 0x000fc8000bf05270 */
[----:B------:R-:W-:Y:S02]  /*9ca0*/  USEL UR4, URZ, 0x1, UP0 ;  /* 0x000000013f047887 */ /* 0x000fe40008000000 */
[----:B------:R-:W-:Y:S02]  /*9cb0*/  USEL UR6, UR6, URZ, UP0 ;  /* 0x0000003f06067287 */ /* 0x000fe40008000000 */
[----:B------:R-:W-:Y:S02]  /*9cc0*/  ULOP3.LUT UR4, UR9, UR4, URZ, 0x3c, !UPT ;  /* 0x0000000409047292 */ /* 0x000fe4000f8e3c3f */
[----:B------:R-:W-:-:S04]  /*9cd0*/  ULEA UR6, UR6, UR36, 0x3 ;  /* 0x0000002406067291 */ /* 0x000fc8000f8e183f */
[----:B--2---:R-:W-:-:S05]  /*9ce0*/  IMAD.U32 R0, RZ, RZ, UR4 ;  /* 0x00000004ff007e24 */ /* 0x004fca000f8e00ff */
[----:B------:R-:W-:-:S04]  /*9cf0*/  SHF.L.U32 R0, R0, 0x1f, RZ ;  /* 0x0000001f00007819 */ /* 0x000fc800000006ff */
[----:B------:R-:W2:Y:S02]  /*9d00*/  SYNCS.PHASECHK.TRANS64.TRYWAIT P0, [UR6+0x58890], R0 ;  /* 0x05889000ff0075a7 */ /* 0x000ea40008000146 */
[----:B--2---:R-:W-:Y:S05]  /*9d10*/  @!P0 BRA `(.L_x_50) ;  /* 0x0000005c00a08947 */ /* 0x004fea0003800000 */
.L_x_155:
[----:B------:R-:W-:Y:S01]  /*9d20*/  ULEA UR4, UR37, UR39, 0x1 ;  /* 0x0000002725047291 */ /* 0x000fe2000f8e083f */
[----:B----4-:R-:W-:Y:S01]  /*9d30*/  IMAD.U32 R2, RZ, RZ, UR12 ;  /* 0x0000000cff027e24 */ /* 0x010fe2000f8e00ff */
[----:B--2---:R-:W-:Y:S02]  /*9d40*/  MOV R0, RZ ;  /* 0x000000ff00007202 */ /* 0x004fe40000000f00 */
[----:B------:R-:W-:Y:S02]  /*9d50*/  ULEA UR4, UR4, UR36, 0x3 ;  /* 0x0000002404047291 */ /* 0x000fe4000f8e183f */
[----:B------:R-:W-:Y:S02]  /*9d60*/  SHF.L.U32 R2, R2, 0x1f, RZ ;  /* 0x0000001f02027819 */ /* 0x000fe400000006ff */
[----:B------:R-:W-:-:S05]  /*9d70*/  LOP3.LUT P1, RZ, R0, 0x1bf, RZ, 0xc0, !PT ;  /* 0x000001bf00ff7812 */ /* 0x000fca000782c0ff */
[----:B------:R-:W2:Y:S02]  /*9d80*/  SYNCS.PHASECHK.TRANS64.TRYWAIT P0, [UR4+0x588a0], R2 ;  /* 0x0588a002ff0075a7 */ /* 0x000ea40008000144 */
[----:B--2---:R-:W-:Y:S06]  /*9d90*/  @!P0 BRA `(.L_x_51) ;  /* 0x0000005c00988947 */ /* 0x004fec0003800000 */
.L_x_156:
[----:B------:R-:W-:Y:S05]  /*9da0*/  @!P1 BRA `(.L_x_52) ;  /* 0x0000000000409947 */ /* 0x000fea0003800000 */
[----:B------:R-:W-:Y:S01]  /*9db0*/  MOV R0, 0x0 ;  /* 0x0000000000007802 */ /* 0x000fe20000000f00 */
[----:B------:R-:W-:Y:S01]  /*9dc0*/  ULDC.64 UR4, c[0x4][0x70] ;  /* 0x01001c0000047ab9 */ /* 0x000fe20000000a00 */
[----:B------:R-:W-:Y:S01]  /*9dd0*/  ULDC.64 UR6, c[0x4][0x8] ;  /* 0x0100020000067ab9 */ /* 0x000fe20000000a00 */
[----:B------:R-:W-:Y:S01]  /*9de0*/  IMAD.U32 R4, RZ, RZ, UR4 ;  /* 0x00000004ff047e24 */ /* 0x000fe2000f8e00ff */
[----:B--2---:R2:W4:Y:S01]  /*9df0*/  LDC.64 R2, c[0x4][R0] ;  /* 0x0100000000027b82 */ /* 0x0045220000000a00 */
[----:B------:R-:W-:Y:S01]  /*9e00*/  IMAD.U32 R5, RZ, RZ, UR5 ;  /* 0x00000005ff057e24 */ /* 0x000fe2000f8e00ff */
[----:B------:R-:W-:Y:S01]  /*9e10*/  ULDC.64 UR4, c[0x4][0x78] ;  /* 0x01001e0000047ab9 */ /* 0x000fe20000000a00 */
[----:B------:R-:W-:Y:S02]  /*9e20*/  IMAD.U32 R10, RZ, RZ, UR6 ;  /* 0x00000006ff0a7e24 */ /* 0x000fe4000f8e00ff */
[----:B------:R-:W-:Y:S02]  /*9e30*/  IMAD.U32 R6, RZ, RZ, UR4 ;  /* 0x00000004ff067e24 */ /* 0x000fe4000f8e00ff */
[----:B------:R-:W-:-:S02]  /*9e40*/  IMAD.U32 R7, RZ, RZ, UR5 ;  /* 0x00000005ff077e24 */ /* 0x000fc4000f8e00ff */
[----:B------:R-:W-:Y:S02]  /*9e50*/  IMAD.U32 R11, RZ, RZ, UR7 ;  /* 0x00000007ff0b7e24 */ /* 0x000fe4000f8e00ff */
[----:B------:R-:W-:Y:S02]  /*9e60*/  IMAD.MOV.U32 R8, RZ, RZ, 0x70 ;  /* 0x00000070ff087424 */ /* 0x000fe400078e00ff */
[----:B------:R-:W-:Y:S02]  /*9e70*/  IMAD.MOV.U32 R12, RZ, RZ, 0x1 ;  /* 0x00000001ff0c7424 */ /* 0x000fe400078e00ff */
[----:B--2---:R-:W-:-:S07]  /*9e80*/  IMAD.MOV.U32 R13, RZ, RZ, RZ ;  /* 0x000000ffff0d7224 */ /* 0x004fce00078e00ff */
[----:B------:R-:W-:-:S07]  /*9e90*/  LEPC R20, `(.L_x_52) ;  /* 0x000000001014794e */ /* 0x000fce0000000000 */
[----:B-1-345:R-:W-:Y:S05]  /*9ea0*/  CALL.ABS.NOINC R2 ;  /* 0x0000000002007343 */ /* 0x03afea0003c00000 */
.L_x_52:
[----:B------:R-:W-:Y:S02]  /*9eb0*/  IMAD.U32 R16, RZ, RZ, UR36 ;  /* 0x00000024ff107e24 */ /* 0x000fe4000f8e00ff */
[----:B--2---:R-:W-:-:S04]  /*9ec0*/  IMAD.U32 R3, RZ, RZ, UR39 ;  /* 0x00000027ff037e24 */ /* 0x004fc8000f8e00ff */
[----:B------:R-:W-:-:S05]  /*9ed0*/  IMAD R16, R3, 0x4400, R16 ;  /* 0x0000440003107824 */ /* 0x000fca00078e0210 */
[----:B------:R-:W-:-:S13]  /*9ee0*/  LOP3.LUT P0, RZ, R16, 0x1b0, RZ, 0xc0, !PT ;  /* 0x000001b010ff7812 */ /* 0x000fda000780c0ff */
[----:B------:R-:W-:Y:S05]  /*9ef0*/  @!P0 BRA `(.L_x_53) ;  /* 0x0000000000408947 */ /* 0x000fea0003800000 */
[----:B------:R-:W-:Y:S01]  /*9f00*/  MOV R0, 0x0 ;  /* 0x0000000000007802 */ /* 0x000fe20000000f00 */
[----:B------:R-:W-:Y:S01]  /*9f10*/  ULDC.64 UR4, c[0x4][0x70] ;  /* 0x01001c0000047ab9 */ /* 0x000fe20000000a00 */
[----:B------:R-:W-:Y:S01]  /*9f20*/  ULDC.64 UR6, c[0x4][0x78] ;  /* 0x01001e0000067ab9 */ /* 0x000fe20000000a00 */
[----:B------:R-:W-:Y:S01]  /*9f30*/  IMAD.U32 R4, RZ, RZ, UR4 ;  /* 0x00000004ff047e24 */ /* 0x000fe2000f8e00ff */
[----:B------:R2:W4:Y:S01]  /*9f40*/  LDC.64 R2, c[0x4][R0] ;  /* 0x0100000000027b82 */ /* 0x0005220000000a00 */
        /* <DEDUP_REMOVED lines=11> */
.L_x_53:
[----:B-1----:R-:W2:Y:S04]  /*a000*/  LDL.LU R40, [R1+0x1e4] ;  /* 0x0001e40001287983 */ /* 0x002ea80000300800 */
[----:B------:R-:W2:Y:S04]  /*a010*/  LDL.LU R17, [R1+0x1e0] ;  /* 0x0001e00001117983 */ /* 0x000ea80000300800 */
[----:B------:R-:W4:Y:S04]  /*a020*/  LDL.LU R42, [R1+0x1dc] ;  /* 0x0001dc00012a7983 */ /* 0x000f280000300800 */
[----:B------:R-:W4:Y:S04]  /*a030*/  LDL.LU R39, [R1+0x1d8] ;  /* 0x0001d80001277983 */ /* 0x000f280000300800 */
[----:B------:R-:W3:Y:S04]  /*a040*/  LDL.LU R43, [R1+0x1d4] ;  /* 0x0001d400012b7983 */ /* 0x000ee80000300800 */
        /* <DEDUP_REMOVED lines=58> */
[----:B------:R-:W3:Y:S01]  /*a3f0*/  LDL.LU R19, [R1+0x1f8] ;  /* 0x0001f80001137983 */ /* 0x000ee20000300800 */
[----:B------:R-:W1:Y:S02]  /*a400*/  S2R R6, SR_TID.X ;  /* 0x0000000000067919 */ /* 0x000e640000002100 */
[----:B-1----:R-:W-:-:S02]  /*a410*/  IMAD.SHL.U32 R0, R6, 0x10, RZ ;  /* 0x0000001006007824 */ /* 0x002fc400078e00ff */
[----:B------:R-:W-:-:S03]  /*a420*/  IMAD.SHL.U32 R2, R6, 0x20, RZ ;  /* 0x0000002006027824 */ /* 0x000fc600078e00ff */
[----:B------:R-:W-:Y:S02]  /*a430*/  LOP3.LUT R5, R0, 0x600, RZ, 0xc0, !PT ;  /* 0x0000060000057812 */ /* 0x000fe400078ec0ff */
[----:B------:R-:W-:Y:S02]  /*a440*/  LOP3.LUT R0, R6, 0x7f, RZ, 0xc0, !PT ;  /* 0x0000007f06007812 */ /* 0x000fe400078ec0ff */
[----:B------:R-:W-:Y:S02]  /*a450*/  SHF.R.U32.HI R4, RZ, 0x1, R6 ;  /* 0x00000001ff047819 */ /* 0x000fe40000011606 */
[----:B------:R-:W-:Y:S01]  /*a460*/  LOP3.LUT R3, R2, 0xc0, RZ, 0xc0, !PT ;  /* 0x000000c002037812 */ /* 0x000fe200078ec0ff */
[----:B------:R-:W-:Y:S01]  /*a470*/  VIADD R18, R0, 0x1f ;  /* 0x0000001f00127836 */ /* 0x000fe20000000000 */
[----:B------:R-:W-:Y:S02]  /*a480*/  LOP3.LUT R5, R5, 0x20, R2, 0xf8, !PT ;  /* 0x0000002005057812 */ /* 0x000fe400078ef802 */
[----:B------:R-:W-:Y:S01]  /*a490*/  LOP3.LUT R3, R3, 0x8, R4, 0xf8, !PT ;  /* 0x0000000803037812 */ /* 0x000fe200078ef804 */
[----:B------:R-:W-:Y:S01]  /*a4a0*/  IMAD.SHL.U32 R4, R6, 0x4, RZ ;  /* 0x0000000406047824 */ /* 0x000fe200078e00ff */
[----:B------:R-:W-:-:S02]  /*a4b0*/  ISETP.GT.U32.AND P1, PT, R18, 0x3e, PT ;  /* 0x0000003e1200780c */ /* 0x000fc40003f24070 */
[----:B------:R-:W-:Y:S02]  /*a4c0*/  LOP3.LUT R2, R5, 0x100, R2, 0xf8, !PT ;  /* 0x0000010005027812 */ /* 0x000fe400078ef802 */
[----:B------:R-:W-:Y:S02]  /*a4d0*/  LOP3.LUT R3, R3, 0x18, R4, 0x78, !PT ;  /* 0x0000001803037812 */ /* 0x000fe400078e7804 */
[----:B--2---:R-:W-:Y:S01]  /*a4e0*/  F2FP.F16.F32.PACK_AB R40, R40, R17 ;  /* 0x000000112828723e */ /* 0x004fe200000000ff */
[----:B------:R-:W-:Y:S01]  /*a4f0*/  IMAD.MOV.U32 R17, RZ, RZ, 0x10 ;  /* 0x00000010ff117424 */ /* 0x000fe200078e00ff */
[----:B------:R-:W-:Y:S02]  /*a500*/  LOP3.LUT R3, R2, R3, RZ, 0xfc, !PT ;  /* 0x0000000302037212 */ /* 0x000fe400078efcff */
[----:B------:R-:W-:Y:S02]  /*a510*/  LOP3.LUT P0, RZ, R6, 0x4, RZ, 0xc0, !PT ;  /* 0x0000000406ff7812 */ /* 0x000fe4000780c0ff */
[----:B----4-:R-:W-:-:S02]  /*a520*/  F2FP.F16.F32.PACK_AB R39, R42, R39 ;  /* 0x000000272a27723e */ /* 0x010fc400000000ff */
[----:B------:R-:W-:Y:S02]  /*a530*/  SEL R17, R17, 0xfffffff0, !P0 ;  /* 0xfffffff011117807 */ /* 0x000fe40004000000 */
[----:B---3--:R-:W-:Y:S02]  /*a540*/  F2FP.F16.F32.PACK_AB R38, R43, R38 ;  /* 0x000000262b26723e */ /* 0x008fe400000000ff */
[----:B------:R-:W-:Y:S01]  /*a550*/  F2FP.F16.F32.PACK_AB R42, R22, R21 ;  /* 0x00000015162a723e */ /* 0x000fe200000000ff */
[----:B------:R-:W-:Y:S01]  /*a560*/  IMAD R22, R3, 0x2, R16 ;  /* 0x0000000203167824 */ /* 0x000fe200078e0210 */
        /* <DEDUP_REMOVED lines=27> */
[----:B------:R-:W-:Y:S01]  /*a720*/  F2FP.F16.F32.PACK_AB R43, R20, R19 ;  /* 0x00000013142b723e */ /* 0x000fe200000000ff */
[----:B------:R-:W-:Y:S06]  /*a730*/  @P1 BRA `(.L_x_54) ;  /* 0x0000000000041947 */ /* 0x000fec0003800000 */
[----:B------:R-:W-:-:S04]  /*a740*/  DEPBAR.LE SB0, 0x1 ;  /* 0x000080400000791a */ /* 0x000fc80000000000 */
.L_x_54:
[----:B------:R-:W-:Y:S05]  /*a750*/  WARPSYNC.ALL ;  /* 0x0000000000007948 */ /* 0x000fea0003800000 */
[----:B------:R-:W-:Y:S01]  /*a760*/  BAR.SYNC.DEFER_BLOCKING 0x1, 0x80 ;  /* 0x0042000000007b1d */ /* 0x000fe20000010000 */
[----:B------:R-:W-:-:S05]  /*a770*/  IMAD R0, R17, 0x2, R22 ;  /* 0x0000000211007824 */ /* 0x000fca00078e0216 */
[----:B------:R-:W-:Y:S01]  /*a780*/  BSSY B0, `(.L_x_55) ;  /* 0x0000016000007945 */ /* 0x000fe20003800000 */
[----:B------:R1:W-:Y:S04]  /*a790*/  STSM.16.M88.4 [R22], R4 ;  /* 0x0000000416007844 */ /* 0x0003e80000000200 */
[----:B------:R1:W-:Y:S01]  /*a7a0*/  STSM.16.M88.4 [R0], R8 ;  /* 0x0000000800007844 */ /* 0x0003e20000000200 */
[----:B------:R-:W-:Y:S01]  /*a7b0*/  @!PT LDS RZ, [RZ] ;  /* 0x00000000fffff984 */ /* 0x000fe20000000800 */
[----:B------:R-:W-:Y:S01]  /*a7c0*/  @!PT LDS RZ, [RZ] ;  /* 0x00000000fffff984 */ /* 0x000fe20000000800 */
[----:B------:R-:W-:Y:S01]  /*a7d0*/  @!PT LDS RZ, [RZ] ;  /* 0x00000000fffff984 */ /* 0x000fe20000000800 */
[----:B------:R-:W-:Y:S01]  /*a7e0*/  @!PT LDS RZ, [RZ] ;  /* 0x00000000fffff984 */ /* 0x000fe20000000800 */
[----:B------:R2:W-:Y:S06]  /*a7f0*/  MEMBAR.ALL.CTA ;  /* 0x0000000000007992 */ /* 0x0005ec0000008000 */
[----:B--2---:R-:W2:Y:S02]  /*a800*/  FENCE.VIEW.ASYNC.S ;  /* 0x00000000000073c6 */ /* 0x004ea40000000000 */
[----:B--2---:R-:W-:Y:S06]  /*a810*/  BAR.SYNC.DEFER_BLOCKING 0x1, 0x80 ;  /* 0x0042000000007b1d */ /* 0x004fec0000010000 */
[----:B------:R-:W-:Y:S05]  /*a820*/  @P1 BRA `(.L_x_56) ;  /* 0x00000000002c1947 */ /* 0x000fea0003800000 */
[----:B------:R-:W-:Y:S01]  /*a830*/  S2UR UR12, SR_CTAID.Z ;  /* 0x00000000000c79c3 */ /* 0x000fe20000002700 */
[----:B------:R-:W-:Y:S01]  /*a840*/  ULDC.64 UR4, c[0x0][0x198] ;  /* 0x0000660000047ab9 */ /* 0x000fe20000000a00 */
[----:B------:R-:W-:Y:S01]  /*a850*/  R2UR UR8, R16 ;  /* 0x00000000100872ca */ /* 0x000fe200000e0000 */
[----:B------:R-:W-:Y:S02]  /*a860*/  UIADD3 UR4, UP0, UR4, 0x9f0, URZ ;  /* 0x000009f004047890 */ /* 0x000fe4000ff1e03f */
[----:B------:R-:W-:Y:S02]  /*a870*/  USHF.L.U32 UR10, UR38, 0x6, URZ ;  /* 0x00000006260a7899 */ /* 0x000fe4000800063f */
[----:B------:R-:W-:Y:S01]  /*a880*/  UIADD3.X UR5, URZ, UR5, URZ, UP0, !UPT ;  /* 0x000000053f057290 */ /* 0x000fe200087fe43f */
[----:B------:R-:W2:Y:S01]  /*a890*/  S2UR UR11, SR_CTAID.Y ;  /* 0x00000000000b79c3 */ /* 0x000ea20000002600 */
[----:B------:R-:W-:-:S07]  /*a8a0*/  UMOV UR9, URZ ;  /* 0x0000003f00097c82 */ /* 0x000fce0008000000 */
[----:B--2---:R2:W-:Y:S01]  /*a8b0*/  UTMASTG.4D [UR8], [UR4] ;  /* 0x00000008040073b5 */ /* 0x0045e20008018000 */
[----:B------:R0:W-:Y:S01]  /*a8c0*/  UTMACMDFLUSH ;  /* 0x00000000000079b7 */ /* 0x0001e20000000000 */
[----:B--2---:R-:W-:-:S04]  /*a8d0*/  DEPBAR.LE SB0, 0x1 ;  /* 0x000080400000791a */ /* 0x004fc80000000000 */
.L_x_56:
[----:B------:R-:W-:Y:S05]  /*a8e0*/  BSYNC B0 ;  /* 0x0000000000007941 */ /* 0x000fea0003800000 */
.L_x_55:
[----:B------:R-:W-:Y:S01]  /*a8f0*/  BAR.SYNC.DEFER_BLOCKING 0x1, 0x80 ;  /* 0x0042000000007b1d */ /* 0x000fe20000010000 */
[----:B------:R-:W-:-:S05]  /*a900*/  VIADD R2, R22, 0x1000 ;  /* 0x0000100016027836 */ /* 0x000fca0000000000 */
[----:B------:R-:W-:Y:S01]  /*a910*/  BSSY B0, `(.L_x_57) ;  /* 0x0000017000007945 */ /* 0x000fe20003800000 */
[----:B------:R2:W-:Y:S04]  /*a920*/  STSM.16.M88.4 [R22+0x1000], R12 ;  /* 0x0010000c16007844 */ /* 0x0005e80000000200 */
[----:B------:R2:W-:Y:S01]  /*a930*/  STSM.16.M88.4 [R0+0x1000], R24 ;  /* 0x0010001800007844 */ /* 0x0005e20000000200 */
[----:B------:R-:W-:Y:S01]  /*a940*/  @!PT LDS RZ, [RZ] ;  /* 0x00000000fffff984 */ /* 0x000fe20000000800 */
[----:B------:R-:W-:Y:S01]  /*a950*/  @!PT LDS RZ, [RZ] ;  /* 0x00000000fffff984 */ /* 0x000fe20000000800 */
[----:B------:R-:W-:Y:S01]  /*a960*/  @!PT LDS RZ, [RZ] ;  /* 0x00000000fffff984 */ /* 0x000fe20000000800 */
[----:B------:R-:W-:Y:S01]  /*a970*/  @!PT LDS RZ, [RZ] ;  /* 0x00000000fffff984 */ /* 0x000fe20000000800 */
[----:B------:R3:W-:Y:S06]  /*a980*/  MEMBAR.ALL.CTA ;  /* 0x0000000000007992 */ /* 0x0007ec0000008000 */
[----:B---3--:R-:W3:Y:S02]  /*a990*/  FENCE.VIEW.ASYNC.S ;  /* 0x00000000000073c6 */ /* 0x008ee40000000000 */
[----:B---3--:R-:W-:Y:S06]  /*a9a0*/  BAR.SYNC.DEFER_BLOCKING 0x1, 0x80 ;  /* 0x0042000000007b1d */ /* 0x008fec0000010000 */
[----:B------:R-:W-:Y:S05]  /*a9b0*/  @P1 BRA `(.L_x_58) ;  /* 0x0000000000301947 */ /* 0x000fea0003800000 */
[----:B------:R-:W-:Y:S01]  /*a9c0*/  S2UR UR12, SR_CTAID.Z ;  /* 0x00000000000c79c3 */ /* 0x000fe20000002700 */
[----:B------:R-:W-:Y:S01]  /*a9d0*/  R2UR UR8, R16 ;  /* 0x00000000100872ca */ /* 0x000fe200000e0000 */
[----:B------:R-:W-:Y:S01]  /*a9e0*/  ULDC.64 UR4, c[0x0][0x198] ;  /* 0x0000660000047ab9 */ /* 0x000fe20000000a00 */
[----:B------:R-:W-:Y:S02]  /*a9f0*/  USHF.L.U32 UR10, UR38, 0x6, URZ ;  /* 0x00000006260a7899 */ /* 0x000fe4000800063f */
[----:B------:R-:W-:Y:S01]  /*aa00*/  UIADD3 UR4, UP0, UR4, 0x9f0, URZ ;  /* 0x000009f004047890 */ /* 0x000fe2000ff1e03f */
[----:B------:R-:W-:Y:S02]  /*aa10*/  UMOV UR9, 0x20 ;  /* 0x0000002000097882 */ /* 0x000fe40000000000 */
[----:B------:R-:W3:Y:S01]  /*aa20*/  S2UR UR11, SR_CTAID.Y ;  /* 0x00000000000b79c3 */ /* 0x000ee20000002600 */
[----:B------:R-:W-:-:S05]  /*aa30*/  UIADD3.X UR5, URZ, UR5, URZ, UP0, !UPT ;  /* 0x000000053f057290 */ /* 0x000fca00087fe43f */
[----:B------:R-:W-:-:S09]  /*aa40*/  UIADD3 UR8, UR8, 0x1000, URZ ;  /* 0x0000100008087890 */ /* 0x000fd2000fffe03f */
[----:B---3--:R3:W-:Y:S01]  /*aa50*/  UTMASTG.4D [UR8], [UR4] ;  /* 0x00000008040073b5 */ /* 0x0087e20008018000 */
[----:B------:R0:W-:Y:S01]  /*aa60*/  UTMACMDFLUSH ;  /* 0x00000000000079b7 */ /* 0x0001e20000000000 */
[----:B---3--:R-:W-:-:S04]  /*aa70*/  DEPBAR.LE SB0, 0x1 ;  /* 0x000080400000791a */ /* 0x008fc80000000000 */
.L_x_58:
[----:B------:R-:W-:Y:S05]  /*aa80*/  BSYNC B0 ;  /* 0x0000000000007941 */ /* 0x000fea0003800000 */
.L_x_57:
        /* <DEDUP_REMOVED lines=10> */
[----:B----4-:R-:W4:Y:S02]  /*ab30*/  FENCE.VIEW.ASYNC.S ;  /* 0x00000000000073c6 */ /* 0x010f240000000000 */
[----:B----4-:R-:W-:Y:S06]  /*ab40*/  BAR.SYNC.DEFER_BLOCKING 0x1, 0x80 ;  /* 0x0042000000007b1d */ /* 0x010fec0000010000 */
[----:B------:R-:W-:Y:S05]  /*ab50*/  @P1 BRA `(.L_x_60) ;  /* 0x00000000002c1947 */ /* 0x000fea0003800000 */
[----:B------:R-:W-:Y:S01]  /*ab60*/  S2UR UR12, SR_CTAID.Z ;  /* 0x00000000000c79c3 */ /* 0x000fe20000002700 */
[----:B------:R-:W-:Y:S01]  /*ab70*/  ULDC.64 UR4, c[0x0][0x198] ;  /* 0x0000660000047ab9 */ /* 0x000fe20000000a00 */
[----:B------:R-:W-:Y:S01]  /*ab80*/  R2UR UR8, R16 ;  /* 0x00000000100872ca */ /* 0x000fe200000e0000 */
[----:B------:R-:W-:Y:S02]  /*ab90*/  UIADD3 UR4, UP0, UR4, 0x9f0, URZ ;  /* 0x000009f004047890 */ /* 0x000fe4000ff1e03f */
[----:B------:R-:W-:Y:S02]  /*aba0*/  USHF.L.U32 UR10, UR38, 0x6, URZ ;  /* 0x00000006260a7899 */ /* 0x000fe4000800063f */
[----:B------:R-:W-:Y:S01]  /*abb0*/  UIADD3.X UR5, URZ, UR5, URZ, UP0, !UPT ;  /* 0x000000053f057290 */ /* 0x000fe200087fe43f */
[----:B------:R-:W4:Y:S01]  /*abc0*/  S2UR UR11, SR_CTAID.Y ;  /* 0x00000000000b79c3 */ /* 0x000f220000002600 */
[----:B------:R-:W-:-:S07]  /*abd0*/  UMOV UR9, 0x40 ;  /* 0x0000004000097882 */ /* 0x000fce0000000000 */
[----:B----4-:R4:W-:Y:S01]  /*abe0*/  UTMASTG.4D [UR8], [UR4] ;  /* 0x00000008040073b5 */ /* 0x0109e20008018000 */
[----:B------:R0:W-:Y:S01]  /*abf0*/  UTMACMDFLUSH ;  /* 0x00000000000079b7 */ /* 0x0001e20000000000 */
[----:B----4-:R-:W-:-:S04]  /*ac00*/  DEPBAR.LE SB0, 0x1 ;  /* 0x000080400000791a */ /* 0x010fc80000000000 */
.L_x_60:
[----:B------:R-:W-:Y:S05]  /*ac10*/  BSYNC B0 ;  /* 0x0000000000007941 */ /* 0x000fea0003800000 */
.L_x_59:
[----:B------:R-:W-:Y:S01]  /*ac20*/  BAR.SYNC.DEFER_BLOCKING 0x1, 0x80 ;  /* 0x0042000000007b1d */ /* 0x000fe20000010000 */
[----:B-123--:R-:W-:-:S04]  /*ac30*/  MOV R0, RZ ;  /* 0x000000ff00007202 */ /* 0x00efc80000000f00 */
[----:B------:R-:W-:Y:S01]  /*ac40*/  LOP3.LUT P0, RZ, R0, 0x1bf, RZ, 0xc0, !PT ;  /* 0x000001bf00ff7812 */ /* 0x000fe2000780c0ff */
[----:B------:R-:W-:Y:S01]  /*ac50*/  BSSY B0, `(.L_x_61) ;  /* 0x0000016000007945 */ /* 0x000fe20003800000 */
[----:B------:R1:W-:Y:S04]  /*ac60*/  STSM.16.M88.4 [R22+0x1000], R36 ;  /* 0x0010002416007844 */ /* 0x0003e80000000200 */
        /* <DEDUP_REMOVED lines=10> */
[----:B------:R-:W-:Y:S01]  /*ad10*/  R2UR UR8, R16 ;  /* 0x00000000100872ca */ /* 0x000fe200000e0000 */
[----:B------:R-:W-:Y:S01]  /*ad20*/  ULDC.64 UR4, c[0x0][0x198] ;  /* 0x0000660000047ab9 */ /* 0x000fe20000000a00 */
[----:B------:R-:W-:Y:S02]  /*ad30*/  USHF.L.U32 UR10, UR38, 0x6, URZ ;  /* 0x00000006260a7899 */ /* 0x000fe4000800063f */
[----:B------:R-:W-:Y:S01]  /*ad40*/  UIADD3 UR4, UP0, UR4, 0x9f0, URZ ;  /* 0x000009f004047890 */ /* 0x000fe2000ff1e03f */
[----:B------:R-:W-:Y:S02]  /*ad50*/  UMOV UR9, 0x60 ;  /* 0x0000006000097882 */ /* 0x000fe40000000000 */
[----:B------:R-:W2:Y:S01]  /*ad60*/  S2UR UR11, SR_CTAID.Y ;  /* 0x00000000000b79c3 */ /* 0x000ea20000002600 */
[----:B------:R-:W-:-:S05]  /*ad70*/  UIADD3.X UR5, URZ, UR5, URZ, UP0, !UPT ;  /* 0x000000053f057290 */ /* 0x000fca00087fe43f */
[----:B------:R-:W-:-:S09]  /*ad80*/  UIADD3 UR8, UR8, 0x1000, URZ ;  /* 0x0000100008087890 */ /* 0x000fd2000fffe03f */
[----:B--2---:R2:W-:Y:S02]  /*ad90*/  UTMASTG.4D [UR8], [UR4] ;  /* 0x00000008040073b5 */ /* 0x0045e40008018000 */
[----:B--2---:R0:W-:Y:S02]  /*ada0*/  UTMACMDFLUSH ;  /* 0x00000000000079b7 */ /* 0x0041e40000000000 */
.L_x_62:
[----:B------:R-:W-:Y:S05]  /*adb0*/  BSYNC B0 ;  /* 0x0000000000007941 */ /* 0x000fea0003800000 */
.L_x_61:
[----:B------:R-:W-:Y:S05]  /*adc0*/  @!P0 BRA `(.L_x_63) ;  /* 0x0000000000408947 */ /* 0x000fea0003800000 */
[----:B------:R-:W-:Y:S01]  /*add0*/  MOV R0, 0x0 ;  /* 0x0000000000007802 */ /* 0x000fe20000000f00 */
[----:B------:R-:W-:Y:S01]  /*ade0*/  ULDC.64 UR4, c[0x4][0x70] ;  /* 0x01001c0000047ab9 */ /* 0x000fe20000000a00 */
[----:B------:R-:W-:Y:S01]  /*adf0*/  ULDC.64 UR6, c[0x4][0x8] ;  /* 0x0100020000067ab9 */ /* 0x000fe20000000a00 */
[----:B------:R-:W-:Y:S01]  /*ae00*/  IMAD.U32 R4, RZ, RZ, UR4 ;  /* 0x00000004ff047e24 */ /* 0x000fe2000f8e00ff */
[----:B-1----:R1:W2:Y:S01]  /*ae10*/  LDC.64 R2, c[0x4][R0] ;  /* 0x0100000000027b82 */ /* 0x0022a20000000a00 */
        /* <DEDUP_REMOVED lines=8> */
[----:B-1----:R-:W-:-:S07]  /*aea0*/  IMAD.MOV.U32 R13, RZ, RZ, RZ ;  /* 0x000000ffff0d7224 */ /* 0x002fce00078e00ff */
[----:B------:R-:W-:-:S07]  /*aeb0*/  LEPC R20, `(.L_x_63) ;  /* 0x000000001014794e */ /* 0x000fce0000000000 */
[----:B--2--5:R-:W-:Y:S05]  /*aec0*/  CALL.ABS.NOINC R2 ;  /* 0x0000000002007343 */ /* 0x024fea0003c00000 */
.L_x_63:
[----:B------:R-:W-:-:S05]  /*aed0*/  VIADD R0, R16, 0x2200 ;  /* 0x0000220010007836 */ /* 0x000fca0000000000 */
[----:B------:R-:W-:-:S13]  /*aee0*/  LOP3.LUT P0, RZ, R0, 0x1b0, RZ, 0xc0, !PT ;  /* 0x000001b000ff7812 */ /* 0x000fda000780c0ff */
        /* <DEDUP_REMOVED lines=17> */
.L_x_64:
[----:B------:R-:W-:Y:S01]  /*b000*/  ISETP.GT.U32.AND P6, PT, R18, 0x3e, PT ;  /* 0x0000003e1200780c */ /* 0x000fe20003fc4070 */
[C---:B------:R-:W-:Y:S01]  /*b010*/  VIADD R0, R22.reuse, 0x2200 ;  /* 0x0000220016007836 */ /* 0x040fe20000000000 */
[----:B-----5:R-:W-:Y:S01]  /*b020*/  F2FP.F16.F32.PACK_AB R152, R153, R152 ;  /* 0x000000989998723e */ /* 0x020fe200000000ff */
[----:B-1----:R-:W-:Y:S01]  /*b030*/  VIADD R2, R22, 0x3200 ;  /* 0x0000320016027836 */ /* 0x002fe20000000000 */
[----:B------:R-:W-:Y:S01]  /*b040*/  F2FP.F16.F32.PACK_AB R160, R161, R160 ;  /* 0x000000a0a1a0723e */ /* 0x000fe200000000ff */
[----:B------:R-:W-:Y:S01]  /*b050*/  IMAD R0, R17, 0x2, R0 ;  /* 0x0000000211007824 */ /* 0x000fe200078e0200 */
[----:B------:R-:W-:Y:S01]  /*b060*/  F2FP.F16.F32.PACK_AB R168, R169, R168 ;  /* 0x000000a8a9a8723e */ /* 0x000fe200000000ff */
[----:B------:R-:W-:Y:S01]  /*b070*/  IMAD R2, R17, 0x2, R2 ;  /* 0x0000000211027824 */ /* 0x000fe200078e0202 */
[----:B------:R-:W-:Y:S01]  /*b080*/  F2FP.F16.F32.PACK_AB R176, R177, R176 ;  /* 0x000000b0b1b0723e */ /* 0x000fe200000000ff */
[----:B------:R-:W-:Y:S01]  /*b090*/  IMAD R17, R17, 0x2, R22 ;  /* 0x0000000211117824 */ /* 0x000fe200078e0216 */
        /* <DEDUP_REMOVED lines=27> */
[----:B------:R-:W-:Y:S01]  /*b250*/  F2FP.F16.F32.PACK_AB R211, R215, R214 ;  /* 0x000000d6d7d3723e */ /* 0x000fe200000000ff */
[----:B------:R-:W-:Y:S06]  /*b260*/  @P6 BRA `(.L_x_65) ;  /* 0x0000000000046947 */ /* 0x000fec0003800000 */
[----:B------:R-:W-:-:S04]  /*b270*/  DEPBAR.LE SB0, 0x1 ;  /* 0x000080400000791a */ /* 0x000fc80000000000 */
.L_x_65:
[----:B------:R-:W-:Y:S05]  /*b280*/  WARPSYNC.ALL ;  /* 0x0000000000007948 */ /* 0x000fea0003800000 */
[----:B------:R-:W-:Y:S06]  /*b290*/  BAR.SYNC.DEFER_BLOCKING 0x1, 0x80 ;  /* 0x0042000000007b1d */ /* 0x000fec0000010000 */
        /* <DEDUP_REMOVED lines=16> */
[----:B------:R-:W-:Y:S02]  /*b3a0*/  UMOV UR9, URZ ;  /* 0x0000003f00097c82 */ /* 0x000fe40008000000 */
[----:B------:R-:W2:Y:S01]  /*b3b0*/  S2UR UR11, SR_CTAID.Y ;  /* 0x00000000000b79c3 */ /* 0x000ea20000002600 */
[----:B------:R-:W-:-:S05]  /*b3c0*/  UIADD3.X UR5, URZ, UR5, URZ, UP0, !UPT ;  /* 0x000000053f057290 */ /* 0x000fca00087fe43f */
[----:B------:R-:W-:-:S09]  /*b3d0*/  UIADD3 UR8, UR8, 0x2200, URZ ;  /* 0x0000220008087890 */ /* 0x000fd2000fffe03f */
[----:B--2---:R2:W-:Y:S01]  /*b3e0*/  UTMASTG.4D [UR8], [UR4] ;  /* 0x00000008040073b5 */ /* 0x0045e20008018000 */
[----:B------:R0:W-:Y:S01]  /*b3f0*/  UTMACMDFLUSH ;  /* 0x00000000000079b7 */ /* 0x0001e20000000000 */
[----:B--2---:R-:W-:-:S04]  /*b400*/  DEPBAR.LE SB0, 0x1 ;  /* 0x000080400000791a */ /* 0x004fc80000000000 */
.L_x_67:
[----:B------:R-:W-:Y:S05]  /*b410*/  BSYNC B0 ;  /* 0x0000000000007941 */ /* 0x000fea0003800000 */
.L_x_66:
        /* <DEDUP_REMOVED lines=24> */
.L_x_69:
[----:B------:R-:W-:Y:S05]  /*b5a0*/  BSYNC B0 ;  /* 0x0000000000007941 */ /* 0x000fea0003800000 */
.L_x_68:
[----:B------:R-:W-:Y:S06]  /*b5b0*/  BAR.SYNC.DEFER_BLOCKING 0x1, 0x80 ;  /* 0x0042000000007b1d */ /* 0x000fec0000010000 */
        /* <DEDUP_REMOVED lines=12> */
[----:B------:R-:W-:Y:S01]  /*b680*/  R2UR UR8, R16 ;  /* 0x00000000100872ca */ /* 0x000fe200000e0000 */
[----:B------:R-:W-:Y:S01]  /*b690*/  ULDC.64 UR4, c[0x0][0x198] ;  /* 0x0000660000047ab9 */ /* 0x000fe20000000a00 */
[----:B------:R-:W-:Y:S02]  /*b6a0*/  USHF.L.U32 UR10, UR38, 0x6, URZ ;  /* 0x00000006260a7899 */ /* 0x000fe4000800063f */
[----:B------:R-:W-:Y:S01]  /*b6b0*/  UIADD3 UR4, UP0, UR4, 0xcf0, URZ ;  /* 0x00000cf004047890 */ /* 0x000fe2000ff1e03f */
[----:B------:R-:W-:Y:S02]  /*b6c0*/  UMOV UR9, 0x40 ;  /* 0x0000004000097882 */ /* 0x000fe40000000000 */
[----:B------:R-:W4:Y:S01]  /*b6d0*/  S2UR UR11, SR_CTAID.Y ;  /* 0x00000000000b79c3 */ /* 0x000f220000002600 */
[----:B------:R-:W-:-:S05]  /*b6e0*/  UIADD3.X UR5, URZ, UR5, URZ, UP0, !UPT ;  /* 0x000000053f057290 */ /* 0x000fca00087fe43f */
[----:B------:R-:W-:-:S09]  /*b6f0*/  UIADD3 UR8, UR8, 0x2200, URZ ;  /* 0x0000220008087890 */ /* 0x000fd2000fffe03f */
[----:B----4-:R4:W-:Y:S01]  /*b700*/  UTMASTG.4D [UR8], [UR4] ;  /* 0x00000008040073b5 */ /* 0x0109e20008018000 */
[----:B------:R0:W-:Y:S01]  /*b710*/  UTMACMDFLUSH ;  /* 0x00000000000079b7 */ /* 0x0001e20000000000 */
[----:B----4-:R-:W-:-:S04]  /*b720*/  DEPBAR.LE SB0, 0x1 ;  /* 0x000080400000791a */ /* 0x010fc80000000000 */
.L_x_71:
[----:B------:R-:W-:Y:S05]  /*b730*/  BSYNC B0 ;  /* 0x0000000000007941 */ /* 0x000fea0003800000 */
.L_x_70:
        /* <DEDUP_REMOVED lines=9> */
[----:B-----5:R-:W5:Y:S02]  /*b7d0*/  FENCE.VIEW.ASYNC.S ;  /* 0x00000000000073c6 */ /* 0x020f640000000000 */
[----:B-----5:R-:W-:Y:S06]  /*b7e0*/  BAR.SYNC.DEFER_BLOCKING 0x1, 0x80 ;  /* 0x0042000000007b1d */ /* 0x020fec0000010000 */
[----:B------:R-:W-:Y:S05]  /*b7f0*/  @P6 BRA `(.L_x_73) ;  /* 0x00000000002c6947 */ /* 0x000fea0003800000 */
[----:B------:R-:W-:Y:S01]  /*b800*/  S2UR UR12, SR_CTAID.Z ;  /* 0x00000000000c79c3 */ /* 0x000fe20000002700 */
[----:B------:R-:W-:Y:S01]  /*b810*/  R2UR UR8, R16 ;  /* 0x00000000100872ca */ /* 0x000fe200000e0000 */
[----:B------:R-:W-:Y:S01]  /*b820*/  ULDC.64 UR4, c[0x0][0x198] ;  /* 0x0000660000047ab9 */ /* 0x000fe20000000a00 */
[----:B------:R-:W-:Y:S02]  /*b830*/  USHF.L.U32 UR10, UR38, 0x6, URZ ;  /* 0x00000006260a7899 */ /* 0x000fe4000800063f */
[----:B------:R-:W-:Y:S01]  /*b840*/  UIADD3 UR4, UP0, UR4, 0xcf0, URZ ;  /* 0x00000cf004047890 */ /* 0x000fe2000ff1e03f */
[----:B------:R-:W-:Y:S02]  /*b850*/  UMOV UR9, 0x60 ;  /* 0x0000006000097882 */ /* 0x000fe40000000000 */
[----:B------:R-:W5:Y:S01]  /*b860*/  S2UR UR11, SR_CTAID.Y ;  /* 0x00000000000b79c3 */ /* 0x000f620000002600 */
[----:B------:R-:W-:-:S05]  /*b870*/  UIADD3.X UR5, URZ, UR5, URZ, UP0, !UPT ;  /* 0x000000053f057290 */ /* 0x000fca00087fe43f */
[----:B------:R-:W-:-:S09]  /*b880*/  UIADD3 UR8, UR8, 0x3200, URZ ;  /* 0x0000320008087890 */ /* 0x000fd2000fffe03f */
[----:B-----5:R1:W-:Y:S02]  /*b890*/  UTMASTG.4D [UR8], [UR4] ;  /* 0x00000008040073b5 */ /* 0x0203e40008018000 */
[----:B-1----:R0:W-:Y:S02]  /*b8a0*/  UTMACMDFLUSH ;  /* 0x00000000000079b7 */ /* 0x0021e40000000000 */
.L_x_73:
[----:B------:R-:W-:Y:S05]  /*b8b0*/  BSYNC B0 ;  /* 0x0000000000007941 */ /* 0x000fea0003800000 */
.L_x_72:
[----:B------:R-:W-:Y:S01]  /*b8c0*/  ULOP3.LUT UR39, UR39, 0x1, URZ, 0xc, !UPT ;  /* 0x0000000127277892 */ /* 0x000fe2000f8e0c3f */
[----:B------:R-:W-:-:S04]  /*b8d0*/  DEPBAR.LE SB0, 0x0 ;  /* 0x000080000000791a */ /* 0x000fc80000000000 */
[----:B------:R-:W-:Y:S01]  /*b8e0*/  ULEA UR37, UR37, UR39, 0x1 ;  /* 0x0000002725257291 */ /* 0x000fe2000f8e083f */
[----:B------:R-:W-:-:S04]  /*b8f0*/  DEPBAR.LE SB0, 0x0 ;  /* 0x000080000000791a */ /* 0x000fc80000000000 */
[----:B------:R-:W-:-:S09]  /*b900*/  ULEA UR37, UR37, UR36, 0x3 ;  /* 0x0000002425257291 */ /* 0x000fd2000f8e183f */
[----:B------:R-:W-:Y:S01]  /*b910*/  SYNCS.ARRIVE.TRANS64.A1T0 RZ, [UR37+0x588a0], RZ ;  /* 0x0588a0ffffff79a7 */ /* 0x000fe20008100025 */
[----:B------:R-:W-:Y:S05]  /*b920*/  EXIT ;  /* 0x000000000000794d */ /* 0x000fea0003800000 */
.L_x_6:
[----:B------:R-:W-:-:S08]  /*b930*/  NOP ;  /* 0x0000000000007918 */ /* 0x000fd00000000000 */
[----:B------:R-:W1:-:S00]  /*b940*/  USETMAXREG.DEALLOC.CTAPOOL 0x18 ;  /* 0x00000018000079c8 */ /* 0x000e4000080e0500 */
[----:B------:R-:W-:-:S13]  /*b950*/  PLOP3.LUT P0, PT, PT, PT, UP0, 0x80, 0x0 ;  /* 0x000000000000781c */ /* 0x000fda0003f0f008 */
[----:B-1----:R-:W-:Y:S05]  /*b960*/  @!P0 BRA `(.L_x_74) ;  /* 0x0000001c00a08947 */ /* 0x002fea0003800000 */
[----:B------:R-:W-:-:S13]  /*b970*/  ISETP.NE.AND P0, PT, RZ, UR5, PT ;  /* 0x00000005ff007c0c */ /* 0x000fda000bf05270 */
[----:B------:R-:W-:Y:S05]  /*b980*/  @P0 EXIT ;  /* 0x000000000000094d */ /* 0x000fea0003800000 */
[----:B------:R-:W1:Y:S01]  /*b990*/  LDC R0, c[0x0][0x288] ;  /* 0x0000a200ff007b82 */ /* 0x000e620000000800 */
[----:B------:R-:W-:Y:S01]  /*b9a0*/  ELECT P0, URZ, PT ;  /* 0x00000000003f782f */ /* 0x000fe20003800000 */
[----:B------:R-:W-:Y:S01]  /*b9b0*/  UMOV UR14, URZ ;  /* 0x0000003f000e7c82 */ /* 0x000fe20008000000 */
[----:B-1----:R-:W-:-:S13]  /*b9c0*/  ISETP.GE.AND P1, PT, R0, 0x80, PT ;  /* 0x000000800000780c */ /* 0x002fda0003f26270 */
[----:B------:R-:W-:Y:S05]  /*b9d0*/  @!P1 BRA `(.L_x_75) ;  /* 0x0000001c00409947 */ /* 0x000fea0003800000 */
[----:B------:R-:W1:Y:S01]  /*b9e0*/  S2UR UR5, SR_CTAID.X ;  /* 0x00000000000579c3 */ /* 0x000e620000002500 */
[----:B------:R-:W-:Y:S01]  /*b9f0*/  SHF.R.U32.HI R0, RZ, 0x7, R0 ;  /* 0x00000007ff007819 */ /* 0x000fe20000011600 */
[----:B------:R-:W-:Y:S01]  /*ba00*/  IMAD.MOV.U32 R3, RZ, RZ, 0x1 ;  /* 0x00000001ff037424 */ /* 0x000fe200078e00ff */
[----:B------:R-:W-:Y:S01]  /*ba10*/  ULOP3.LUT UR13, UR15, 0x1, URZ, 0xfc, !UPT ;  /* 0x000000010f0d7892 */ /* 0x000fe2000f8efc3f */
[----:B------:R-:W-:Y:S01]  /*ba20*/  IMAD.MOV.U32 R2, RZ, RZ, RZ ;  /* 0x000000ffff027224 */ /* 0x000fe200078e00ff */
[----:B------:R-:W-:Y:S01]  /*ba30*/  ULDC.64 UR22, c[0x0][0x198] ;  /* 0x0000660000167ab9 */ /* 0x000fe20000000a00 */
[----:B------:R-:W-:Y:S01]  /*ba40*/  UMOV UR7, URZ ;  /* 0x0000003f00077c82 */ /* 0x000fe20008000000 */
[----:B------:R-:W-:Y:S01]  /*ba50*/  UMOV UR14, URZ ;  /* 0x0000003f000e7c82 */ /* 0x000fe20008000000 */
[----:B------:R-:W-:Y:S01]  /*ba60*/  UMOV UR6, URZ ;  /* 0x0000003f00067c82 */ /* 0x000fe20008000000 */
[----:B-1----:R-:W-:-:S12]  /*ba70*/  USHF.L.U32 UR5, UR5, 0x7, URZ ;  /* 0x0000000705057899 */ /* 0x002fd8000800063f */
.L_x_86:
[----:B------:R-:W-:-:S13]  /*ba80*/  ISETP.GE.AND P1, PT, R0, 0x1, PT ;  /* 0x000000010000780c */ /* 0x000fda0003f26270 */
[----:B------:R-:W-:Y:S05]  /*ba90*/  @!P1 BRA `(.L_x_76) ;  /* 0x0000000000249947 */ /* 0x000fea0003800000 */
[----:B------:R-:W-:-:S06]  /*baa0*/  USHF.L.U32 UR4, UR7, 0x7, URZ ;  /* 0x0000000707047899 */ /* 0x000fcc000800063f */
[----:B------:R-:W-:-:S07]  /*bab0*/  IMAD.U32 R4, RZ, RZ, UR4 ;  /* 0x00000004ff047e24 */ /* 0x000fce000f8e00ff */
.L_x_77:
[----:B------:R-:W-:-:S05]  /*bac0*/  VIADD R4, R4, 0x80 ;  /* 0x0000008004047836 */ /* 0x000fca0000000000 */
[----:B------:R-:W-:-:S13]  /*bad0*/  ISETP.LT.AND P1, PT, R4, UR5, PT ;  /* 0x0000000504007c0c */ /* 0x000fda000bf21270 */
[----:B------:R-:W-:Y:S05]  /*bae0*/  @!P1 BRA `(.L_x_76) ;  /* 0x0000000000109947 */ /* 0x000fea0003800000 */
[C---:B------:R-:W-:Y:S01]  /*baf0*/  ISETP.GT.AND P1, PT, R0.reuse, 0x1, PT ;  /* 0x000000010000780c */ /* 0x040fe20003f24270 */
[----:B------:R-:W-:Y:S01]  /*bb00*/  UIADD3 UR7, UR7, 0x1, URZ ;  /* 0x0000000107077890 */ /* 0x000fe2000fffe03f */
[----:B------:R-:W-:-:S11]  /*bb10*/  VIADD R0, R0, 0xffffffff ;  /* 0xffffffff00007836 */ /* 0x000fd60000000000 */
[----:B------:R-:W-:Y:S05]  /*bb20*/  @P1 BRA `(.L_x_77) ;  /* 0xfffffffc00e41947 */ /* 0x000fea000383ffff */
.L_x_76:
[----:B------:R-:W-:-:S13]  /*bb30*/  ISETP.NE.AND P1, PT, R0, RZ, PT ;  /* 0x000000ff0000720c */ /* 0x000fda0003f25270 */
[----:B------:R-:W-:Y:S05]  /*bb40*/  @!P1 BRA `(.L_x_75) ;  /* 0x0000001800e49947 */ /* 0x000fea0003800000 */
[----:B------:R-:W-:-:S06]  /*bb50*/  UISETP.NE.AND UP0, UPT, UR13, 0x3, UPT ;  /* 0x000000030d00788c */ /* 0x000fcc000bf05270 */
[----:B------:R-:W-:-:S13]  /*bb60*/  PLOP3.LUT P3, PT, PT, PT, UP0, 0x80, 0x0 ;  /* 0x000000000000781c */ /* 0x000fda0003f6f008 */
[----:B------:R-:W-:Y:S05]  /*bb70*/  @!P3 BRA `(.L_x_78) ;  /* 0x000000000004b947 */ /* 0x000fea0003800000 */
[----:B------:R-:W-:Y:S01]  /*bb80*/  BPT.TRAP 0x1 ;  /* 0x000000040000795c */ /* 0x000fe20000300000 */
.L_x_78:
[----:B------:R-:W1:Y:S01]  /*bb90*/  S2UR UR9, SR_CgaCtaId ;  /* 0x00000000000979c3 */ /* 0x000e620000008800 */
[----:B------:R-:W-:Y:S01]  /*bba0*/  UMOV UR4, 0x400 ;  /* 0x0000040000047882 */ /* 0x000fe20000000000 */
[----:B------:R-:W-:Y:S02]  /*bbb0*/  SHF.L.U32 R4, R2, 0x1f, RZ ;  /* 0x0000001f02047819 */ /* 0x000fe400000006ff */
[----:B------:R-:W-:Y:S01]  /*bbc0*/  LOP3.LUT P2, RZ, R3, 0xff, RZ, 0xc0, !PT ;  /* 0x000000ff03ff7812 */ /* 0x000fe2000784c0ff */
[----:B-1----:R-:W-:-:S04]  /*bbd0*/  ULEA UR4, UR9, UR4, 0x18 ;  /* 0x0000000409047291 */ /* 0x002fc8000f8ec03f */
[----:B------:R-:W-:-:S09]  /*bbe0*/  ULEA UR8, UR6, UR4, 0x3 ;  /* 0x0000000406087291 */ /* 0x000fd2000f8e183f */
[----:B------:R-:W1:Y:S02]  /*bbf0*/  SYNCS.PHASECHK.TRANS64.TRYWAIT P1, [UR8+0x58880], R4 ;  /* 0x05888004ff0075a7 */ /* 0x000e640008020148 */
[----:B-1----:R-:W-:Y:S05]  /*bc00*/  @!P1 BRA `(.L_x_79) ;  /* 0x0000004000149947 */ /* 0x002fea0003800000 */
.L_x_157:
[----:B------:R-:W-:Y:S04]  /*bc10*/  BSSY B0, `(.L_x_80) ;  /* 0x0000003000007945 */ /* 0x000fe80003800000 */
[----:B------:R-:W-:Y:S05]  /*bc20*/  @!P0 BRA `(.L_x_81) ;  /* 0x0000000000048947 */ /* 0x000fea0003800000 */
[----:B------:R-:W-:-:S04]  /*bc30*/  DEPBAR.LE SB0, 0x1 ;  /* 0x000080400000791a */ /* 0x000fc80000000000 */
.L_x_81:
[----:B------:R-:W-:Y:S05]  /*bc40*/  BSYNC B0 ;  /* 0x0000000000007941 */ /* 0x000fea0003800000 */
.L_x_80:
[----:B------:R-:W-:Y:S05]  /*bc50*/  @P2 BRA `(.L_x_82) ;  /* 0x0000000000242947 */ /* 0x000fea0003800000 */
[----:B------:R-:W-:Y:S05]  /*bc60*/  @!P3 BRA `(.L_x_83) ;  /* 0x000000000004b947 */ /* 0x000fea0003800000 */
[----:B------:R-:W-:Y:S01]  /*bc70*/  BPT.TRAP 0x1 ;  /* 0x000000040000795c */ /* 0x000fe20000300000 */
.L_x_83:
[----:B------:R-:W-:Y:S02]  /*bc80*/  ULEA UR8, UR14, UR4, 0x3 ;  /* 0x000000040e087291 */ /* 0x000fe4000f8e183f */
[----:B------:R-:W-:Y:S02]  /*bc90*/  UIADD3 UR14, UR14, 0x1, URZ ;  /* 0x000000010e0e7890 */ /* 0x000fe4000fffe03f */
[----:B------:R-:W-:Y:S02]  /*bca0*/  UIADD3 UR8, UR8, 0x58890, URZ ;  /* 0x0005889008087890 */ /* 0x000fe4000fffe03f */
[----:B------:R-:W-:Y:S02]  /*bcb0*/  UISETP.NE.AND UP0, UPT, UR14, 0x2, UPT ;  /* 0x000000020e00788c */ /* 0x000fe4000bf05270 */
[----:B------:R-:W-:Y:S02]  /*bcc0*/  UPRMT UR8, UR9, 0x654, UR8 ;  /* 0x0000065409087896 */ /* 0x000fe40008000008 */
[----:B------:R-:W-:-:S07]  /*bcd0*/  USEL UR14, UR14, URZ, UP0 ;  /* 0x0000003f0e0e7287 */ /* 0x000fce0008000000 */
[----:B------:R-:W-:Y:S05]  /*bce0*/  SYNCS.ARRIVE.TRANS64.RED.A1T0 RZ, [UR8], RZ ;  /* 0x000000ffffff79a7 */ /* 0x000fea0008100408 */
.L_x_82:
[----:B------:R-:W-:Y:S04]  /*bcf0*/  BSSY B0, `(.L_x_84) ;  /* 0x0000194000007945 */ /* 0x000fe80003800000 */
[----:B------:R-:W-:Y:S05]  /*bd00*/  @!P0 BRA `(.L_x_85) ;  /* 0x0000001800488947 */ /* 0x000fea0003800000 */
[----:B------:R-:W2:Y:S01]  /*bd10*/  S2UR UR35, SR_CTAID.Y ;  /* 0x00000000002379c3 */ /* 0x000ea20000002600 */
[----:B-1----:R-:W-:Y:S01]  /*bd20*/  MOV R3, UR5 ;  /* 0x0000000500037c02 */ /* 0x002fe20008000f00 */
[----:B------:R-:W-:Y:S01]  /*bd30*/  UIADD3 UR30, UP0, UR22, 0x6f0, URZ ;  /* 0x000006f0161e7890 */ /* 0x000fe2000ff1e03f */
[----:B------:R-:W-:Y:S01]  /*bd40*/  MOV R4, UR13 ;  /* 0x0000000d00047c02 */ /* 0x000fe20008000f00 */
[----:B------:R-:W-:Y:S01]  /*bd50*/  ULEA UR21, UR6, UR4, 0x10 ;  /* 0x0000000406157291 */ /* 0x000fe2000f8e803f */
[----:B------:R-:W-:Y:S01]  /*bd60*/  MOV R5, UR14 ;  /* 0x0000000e00057c02 */ /* 0x000fe20008000f00 */
[----:B------:R-:W-:Y:S01]  /*bd70*/  USHF.L.U32 UR34, UR7, 0x7, URZ ;  /* 0x0000000707227899 */ /* 0x000fe2000800063f */
[----:B------:R1:W-:Y:S01]  /*bd80*/  STL [R1+0x208], R0 ;  /* 0x0002080001007387 */ /* 0x0003e20000100800 */
[----:B------:R-:W3:Y:S01]  /*bd90*/  S2UR UR36, SR_CTAID.Z ;  /* 0x00000000002479c3 */ /* 0x000ee20000002700 */
[----:B------:R-:W-:Y:S01]  /*bda0*/  UIADD3.X UR31, URZ, UR23, URZ, UP0, !UPT ;  /* 0x000000173f1f7290 */ /* 0x000fe200087fe43f */
[----:B------:R-:W-:Y:S01]  /*bdb0*/  MOV R12, UR15 ;  /* 0x0000000f000c7c02 */ /* 0x000fe20008000f00 */
[----:B------:R-:W-:-:S02]  /*bdc0*/  UIADD3 UR32, UR21, 0x38000, URZ ;  /* 0x0003800015207890 */ /* 0x000fc4000fffe03f */
[----:B------:R-:W-:Y:S02]  /*bdd0*/  UIADD3 UR50, UR34, 0x8, URZ ;  /* 0x0000000822327890 */ /* 0x000fe4000fffe03f */
[----:B------:R-:W-:Y:S01]  /*bde0*/  UIADD3 UR48, UR21, 0x39000, URZ ;  /* 0x0003900015307890 */ /* 0x000fe2000fffe03f */
[----:B------:R-:W4:Y:S01]  /*bdf0*/  S2UR UR5, SR_CTAID.Z ;  /* 0x00000000000579c3 */ /* 0x000f220000002700 */
[----:B------:R-:W-:Y:S02]  /*be00*/  UIADD3 UR42, UR34, 0x10, URZ ;  /* 0x00000010222a7890 */ /* 0x000fe4000fffe03f */
[----:B------:R-:W-:Y:S01]  /*be10*/  UIADD3 UR40, UR21, 0x3a000, URZ ;  /* 0x0003a00015287890 */ /* 0x000fe2000fffe03f */
[----:B------:R-:W-:Y:S01]  /*be20*/  UMOV UR33, URZ ;  /* 0x0000003f00217c82 */ /* 0x000fe20008000000 */
[----:B------:R-:W-:Y:S01]  /*be30*/  UMOV UR41, 0x20 ;  /* 0x0000002000297882 */ /* 0x000fe20000000000 */
[----:B------:R-:W-:Y:S02]  /*be40*/  UMOV UR24, URZ ;  /* 0x0000003f00187c82 */ /* 0x000fe40008000000 */
[----:B------:R-:W1:Y:S01]  /*be50*/  S2UR UR10, SR_CTAID.Y ;  /* 0x00000000000a79c3 */ /* 0x000e620000002600 */
[----:B--2---:R-:W-:Y:S01]  /*be60*/  UMOV UR51, UR35 ;  /* 0x0000002300337c82 */ /* 0x004fe20008000000 */
[----:B------:R-:W-:Y:S01]  /*be70*/  MOV R15, UR41 ;  /* 0x00000029000f7c02 */ /* 0x000fe20008000f00 */
[----:B------:R-:W-:Y:S01]  /*be80*/  UMOV UR49, UR33 ;  /* 0x0000002100317c82 */ /* 0x000fe20008000000 */
[----:B------:R-:W-:Y:S01]  /*be90*/  UMOV UR43, UR35 ;  /* 0x00000023002b7c82 */ /* 0x000fe20008000000 */
[----:B------:R-:W-:Y:S01]  /*bea0*/  UMOV UR41, UR24 ;  /* 0x0000001800297c82 */ /* 0x000fe20008000000 */
[----:B------:R-:W-:Y:S01]  /*beb0*/  UMOV UR17, UR34 ;  /* 0x0000002200117c82 */ /* 0x000fe20008000000 */
[----:B------:R-:W-:Y:S01]  /*bec0*/  UMOV UR11, UR35 ;  /* 0x00000023000b7c82 */ /* 0x000fe20008000000 */
[----:B---3--:R-:W-:Y:S01]  /*bed0*/  UMOV UR52, UR36 ;  /* 0x0000002400347c82 */ /* 0x008fe20008000000 */
[----:B------:R-:W-:Y:S01]  /*bee0*/  UMOV UR44, UR36 ;  /* 0x00000024002c7c82 */ /* 0x000fe20008000000 */
[----:B------:R4:W-:Y:S01]  /*bef0*/  UTMAREDG.4D.ADD [UR32], [UR30] ;  /* 0x000000201e0073b6 */ /* 0x0009e20008018000 */
[----:B------:R-:W-:Y:S01]  /*bf00*/  MOV R6, UR52 ;  /* 0x0000003400067c02 */ /* 0x000fe20008000f00 */
[----:B------:R-:W-:Y:S01]  /*bf10*/  UMOV UR12, UR36 ;  /* 0x00000024000c7c82 */ /* 0x000fe20008000000 */
[----:B------:R-:W-:Y:S01]  /*bf20*/  MOV R14, UR44 ;  /* 0x0000002c000e7c02 */ /* 0x000fe20008000f00 */
[----:B------:R-:W2:Y:S01]  /*bf30*/  S2UR UR19, SR_CTAID.Y ;  /* 0x00000000001379c3 */ /* 0x000ea20000002600 */
[----:B------:R-:W-:Y:S01]  /*bf40*/  UMOV UR16, UR50 ;  /* 0x0000003200107c82 */ /* 0x000fe20008000000 */
[----:B------:R-:W-:Y:S01]  /*bf50*/  UMOV UR8, UR42 ;  /* 0x0000002a00087c82 */ /* 0x000fe20008000000 */
[----:B------:R-:W-:Y:S01]  /*bf60*/  MOV R7, UR51 ;  /* 0x0000003300077c02 */ /* 0x000fe20008000f00 */
[----:B------:R3:W-:Y:S01]  /*bf70*/  UTMAREDG.4D.ADD [UR48], [UR30] ;  /* 0x000000301e0073b6 */ /* 0x0007e20008018000 */
[----:B------:R-:W-:Y:S01]  /*bf80*/  MOV R16, UR43 ;  /* 0x0000002b00107c02 */ /* 0x000fe20008000f00 */
[----:B------:R-:W-:Y:S01]  /*bf90*/  UMOV UR9, 0x20 ;  /* 0x0000002000097882 */ /* 0x000fe20000000000 */
[----:B------:R-:W-:Y:S01]  /*bfa0*/  MOV R9, UR12 ;  /* 0x0000000c00097c02 */ /* 0x000fe20008000f00 */
[----:B------:R-:W-:Y:S01]  /*bfb0*/  S2UR UR26, SR_CTAID.Y ;  /* 0x00000000001a79c3 */ /* 0x000fe20000002600 */
[----:B------:R-:W-:Y:S01]  /*bfc0*/  MOV R8, UR11 ;  /* 0x0000000b00087c02 */ /* 0x000fe20008000f00 */
[----:B------:R3:W-:Y:S01]  /*bfd0*/  UTMAREDG.4D.ADD [UR40], [UR30] ;  /* 0x000000281e0073b6 */ /* 0x0007e20008018000 */
[----:B----4-:R-:W-:Y:S01]  /*bfe0*/  UMOV UR36, UR5 ;  /* 0x0000000500247c82 */ /* 0x010fe20008000000 */
[----:B------:R-:W-:-:S04]  /*bff0*/  UIADD3 UR34, UR17, 0x18, URZ ;  /* 0x0000001811227890 */ /* 0x000fc8000fffe03f */
[----:B------:R-:W-:Y:S01]  /*c000*/  S2UR UR25, SR_CTAID.Z ;  /* 0x00000000001979c3 */ /* 0x000fe20000002700 */
[----:B------:R-:W-:Y:S01]  /*c010*/  UIADD3 UR32, UR21, 0x3b000, URZ ;  /* 0x0003b00015207890 */ /* 0x000fe2000fffe03f */
[----:B------:R-:W-:Y:S01]  /*c020*/  UMOV UR33, 0x20 ;  /* 0x0000002000217882 */ /* 0x000fe20000000000 */
[----:B-1----:R-:W-:Y:S01]  /*c030*/  UMOV UR35, UR10 ;  /* 0x0000000a00237c82 */ /* 0x002fe20008000000 */
[----:B------:R-:W-:Y:S01]  /*c040*/  MOV R13, UR33 ;  /* 0x00000021000d7c02 */ /* 0x000fe20008000f00 */
[----:B---3--:R-:W-:Y:S01]  /*c050*/  UMOV UR52, UR5 ;  /* 0x0000000500347c82 */ /* 0x008fe20008000000 */
[----:B------:R-:W-:Y:S01]  /*c060*/  UMOV UR33, UR24 ;  /* 0x0000001800217c82 */ /* 0x000fe20008000000 */
[----:B------:R-:W-:Y:S01]  /*c070*/  UMOV UR18, UR34 ;  /* 0x0000002200127c82 */ /* 0x000fe20008000000 */
[----:B------:R-:W-:Y:S02]  /*c080*/  UIADD3 UR50, UR17, 0x20, URZ ;  /* 0x0000002011327890 */ /* 0x000fe4000fffe03f */
[----:B------:R1:W-:Y:S01]  /*c090*/  UTMAREDG.4D.ADD [UR32], [UR30] ;  /* 0x000000201e0073b6 */ /* 0x0003e20008018000 */
[----:B------:R-:W-:Y:S01]  /*c0a0*/  UIADD3 UR48, UR21, 0x3c000, URZ ;  /* 0x0003c00015307890 */ /* 0x000fe2000fffe03f */
[----:B------:R-:W-:Y:S01]  /*c0b0*/  MOV R20, UR33 ;  /* 0x0000002100147c02 */ /* 0x000fe20008000f00 */
[----:B------:R-:W-:Y:S01]  /*c0c0*/  UMOV UR51, UR10 ;  /* 0x0000000a00337c82 */ /* 0x000fe20008000000 */
[----:B------:R-:W-:Y:S01]  /*c0d0*/  UMOV UR44, UR5 ;  /* 0x00000005002c7c82 */ /* 0x000fe20008000000 */
[----:B------:R-:W3:Y:S01]  /*c0e0*/  S2UR UR5, SR_CTAID.Z ;  /* 0x00000000000579c3 */ /* 0x000ee20000002700 */
[----:B------:R-:W-:-:S02]  /*c0f0*/  UIADD3 UR42, UR17, 0x28, URZ ;  /* 0x00000028112a7890 */ /* 0x000fc4000fffe03f */
[----:B------:R-:W-:Y:S01]  /*c100*/  UIADD3 UR40, UR21, 0x3d000, URZ ;  /* 0x0003d00015287890 */ /* 0x000fe2000fffe03f */
[----:B------:R-:W-:Y:S01]  /*c110*/  UMOV UR49, UR24 ;  /* 0x0000001800317c82 */ /* 0x000fe20008000000 */
[----:B------:R-:W-:Y:S01]  /*c120*/  UMOV UR43, UR10 ;  /* 0x0000000a002b7c82 */ /* 0x000fe20008000000 */
[----:B------:R4:W-:Y:S02]  /*c130*/  UTMAREDG.4D.ADD [UR48], [UR30] ;  /* 0x000000301e0073b6 */ /* 0x0009e40008018000 */
[----:B------:R-:W-:Y:S01]  /*c140*/  UMOV UR13, UR42 ;  /* 0x0000002a000d7c82 */ /* 0x000fe20008000000 */
[----:B------:R-:W-:Y:S01]  /*c150*/  UMOV UR14, UR50 ;  /* 0x00000032000e7c82 */ /* 0x000fe20008000000 */
[----:B------:R-:W-:Y:S01]  /*c160*/  MOV R10, UR13 ;  /* 0x0000000d000a7c02 */ /* 0x000fe20008000f00 */
[----:B------:R-:W-:Y:S01]  /*c170*/  UIADD3 UR13, UR17, 0x60, URZ ;  /* 0x00000060110d7890 */ /* 0x000fe2000fffe03f */
[----:B------:R-:W-:Y:S01]  /*c180*/  S2UR UR20, SR_CTAID.Y ;  /* 0x00000000001479c3 */ /* 0x000fe20000002600 */
[----:B--2---:R-:W-:Y:S01]  /*c190*/  UMOV UR11, UR19 ;  /* 0x00000013000b7c82 */ /* 0x004fe20008000000 */
[----:B------:R-:W-:Y:S01]  /*c1a0*/  UIADD3 UR10, UR17, 0x48, URZ ;  /* 0x00000048110a7890 */ /* 0x000fe2000fffe03f */
[----:B------:R2:W-:Y:S01]  /*c1b0*/  UTMAREDG.4D.ADD [UR40], [UR30] ;  /* 0x000000281e0073b6 */ /* 0x0005e20008018000 */
[----:B-1----:R-:W-:Y:S01]  /*c1c0*/  UIADD3 UR34, UR17, 0x38, URZ ;  /* 0x0000003811227890 */ /* 0x002fe2000fffe03f */
[----:B------:R-:W-:Y:S01]  /*c1d0*/  MOV R11, UR14 ;  /* 0x0000000e000b7c02 */ /* 0x000fe20008000f00 */
[----:B------:R-:W-:Y:S01]  /*c1e0*/  UIADD3 UR32, UR21, 0x3f000, URZ ;  /* 0x0003f00015207890 */ /* 0x000fe2000fffe03f */
[----:B------:R-:W-:-:S02]  /*c1f0*/  UMOV UR35, UR19 ;  /* 0x0000001300237c82 */ /* 0x000fc40008000000 */
[----:B------:R-:W-:Y:S01]  /*c200*/  UMOV UR54, UR10 ;  /* 0x0000000a00367c82 */ /* 0x000fe20008000000 */
[----:B------:R-:W-:Y:S01]  /*c210*/  MOV R19, UR34 ;  /* 0x0000002200137c02 */ /* 0x000fe20008000f00 */
[----:B------:R-:W-:Y:S01]  /*c220*/  UIADD3 UR34, UR17, 0x30, URZ ;  /* 0x0000003011227890 */ /* 0x000fe2000fffe03f */
[----:B------:R-:W-:Y:S01]  /*c230*/  MOV R21, UR32 ;  /* 0x0000002000157c02 */ /* 0x000fe20008000f00 */
[----:B------:R-:W-:Y:S01]  /*c240*/  UIADD3 UR32, UR21, 0x3e000, URZ ;  /* 0x0003e00015207890 */ /* 0x000fe2000fffe03f */
[----:B------:R-:W-:Y:S01]  /*c250*/  MOV R18, UR35 ;  /* 0x0000002300127c02 */ /* 0x000fe20008000f00 */
[----:B---3--:R-:W-:Y:S01]  /*c260*/  UMOV UR36, UR5 ;  /* 0x0000000500247c82 */ /* 0x008fe20008000000 */
[----:B------:R-:W-:Y:S01]  /*c270*/  UMOV UR12, UR5 ;  /* 0x00000005000c7c82 */ /* 0x000fe20008000000 */
[----:B------:R-:W-:Y:S01]  /*c280*/  MOV R17, UR36 ;  /* 0x0000002400117c02 */ /* 0x000fe20008000f00 */
[----:B----4-:R-:W-:Y:S01]  /*c290*/  UIADD3 UR50, UR17, 0x40, URZ ;  /* 0x0000004011327890 */ /* 0x010fe2000fffe03f */
[----:B------:R-:W-:Y:S01]  /*c2a0*/  R2UR UR52, R6 ;  /* 0x00000000063472ca */ /* 0x000fe200000e0000 */
[----:B------:R-:W-:Y:S01]  /*c2b0*/  UIADD3 UR48, UR21, 0x40000, URZ ;  /* 0x0004000015307890 */ /* 0x000fe2000fffe03f */
[----:B------:R-:W-:Y:S01]  /*c2c0*/  R2UR UR51, R7 ;  /* 0x00000000073372ca */ /* 0x000fe200000e0000 */
[----:B------:R1:W-:Y:S01]  /*c2d0*/  UTMAREDG.4D.ADD [UR32], [UR30] ;  /* 0x000000201e0073b6 */ /* 0x0003e20008018000 */
[----:B--2---:R-:W-:Y:S01]  /*c2e0*/  UMOV UR44, UR5 ;  /* 0x00000005002c7c82 */ /* 0x004fe20008000000 */
[----:B------:R-:W-:Y:S01]  /*c2f0*/  UMOV UR5, UR34 ;  /* 0x0000002200057c82 */ /* 0x000fe20008000000 */
[----:B------:R-:W-:Y:S01]  /*c300*/  UMOV UR55, UR50 ;  /* 0x0000003200377c82 */ /* 0x000fe20008000000 */
[----:B------:R-:W-:Y:S01]  /*c310*/  UMOV UR43, UR19 ;  /* 0x00000013002b7c82 */ /* 0x000fe20008000000 */
[----:B------:R-:W2:Y:S01]  /*c320*/  S2UR UR19, SR_CTAID.Z ;  /* 0x00000000001379c3 */ /* 0x000ea20000002700 */
[----:B------:R-:W-:Y:S01]  /*c330*/  MOV R6, UR8 ;  /* 0x0000000800067c02 */ /* 0x000fe20008000f00 */
[----:B------:R-:W-:Y:S01]  /*c340*/  UIADD3 UR8, UR21, 0x41000, URZ ;  /* 0x0004100015087890 */ /* 0x000fe2000fffe03f */
[----:B------:R-:W-:Y:S01]  /*c350*/  MOV R7, UR9 ;  /* 0x0000000900077c02 */ /* 0x000fe20008000f00 */
[----:B------:R-:W-:-:S02]  /*c360*/  UIADD3 UR42, UR17, 0x50, URZ ;  /* 0x00000050112a7890 */ /* 0x000fc4000fffe03f */
[----:B------:R-:W-:Y:S01]  /*c370*/  UIADD3 UR40, UR21, 0x42000, URZ ;  /* 0x0004200015287890 */ /* 0x000fe2000fffe03f */
[----:B------:R-:W-:Y:S01]  /*c380*/  UMOV UR9, UR24 ;  /* 0x0000001800097c82 */ /* 0x000fe20008000000 */
[----:B------:R-:W3:Y:S03]  /*c390*/  S2UR UR39, SR_CTAID.Y ;  /* 0x00000000002779c3 */ /* 0x000ee60000002600 */
[----:B------:R-:W-:Y:S01]  /*c3a0*/  UMOV UR53, UR42 ;  /* 0x0000002a00357c82 */ /* 0x000fe20008000000 */
[----:B-1----:R-:W-:Y:S01]  /*c3b0*/  R2UR UR36, R17 ;  /* 0x00000000112472ca */ /* 0x002fe200000e0000 */
[----:B------:R-:W-:Y:S01]  /*c3c0*/  IMAD.U32 R17, RZ, RZ, UR13 ;  /* 0x0000000dff117e24 */ /* 0x000fe2000f8e00ff */
[----:B------:R-:W-:Y:S01]  /*c3d0*/  R2UR UR35, R18 ;  /* 0x00000000122372ca */ /* 0x000fe200000e0000 */
[----:B------:R-:W-:Y:S01]  /*c3e0*/  UIADD3 UR13, UR17, 0x68, URZ ;  /* 0x00000068110d7890 */ /* 0x000fe2000fffe03f */
[----:B------:R-:W-:-:S02]  /*c3f0*/  R2UR UR34, R19 ;  /* 0x00000000132272ca */ /* 0x000fc400000e0000 */
[----:B------:R-:W-:Y:S02]  /*c400*/  R2UR UR33, R20 ;  /* 0x00000000142172ca */ /* 0x000fe400000e0000 */
[----:B------:R-:W-:Y:S01]  /*c410*/  R2UR UR32, R21 ;  /* 0x00000000152072ca */ /* 0x000fe200000e0000 */
[----:B------:R-:W-:-:S08]  /*c420*/  IMAD.U32 R18, RZ, RZ, UR13 ;  /* 0x0000000dff127e24 */ /* 0x000fd0000f8e00ff */
[----:B------:R-:W-:-:S04]  /*c430*/  UMOV UR61, UR34 ;  /* 0x00000022003d7c82 */ /* 0x000fc80008000000 */
[----:B------:R1:W-:Y:S01]  /*c440*/  UTMAREDG.4D.ADD [UR32], [UR30] ;  /* 0x000000201e0073b6 */ /* 0x0003e20008018000 */
[----:B------:R4:W-:Y:S01]  /*c450*/  UTMAREDG.4D.ADD [UR48], [UR30] ;  /* 0x000000301e0073b6 */ /* 0x0009e20008018000 */
[----:B------:R3:W-:Y:S01]  /*c460*/  UTMAREDG.4D.ADD [UR8], [UR30] ;  /* 0x000000081e0073b6 */ /* 0x0007e20008018000 */
[----:B-1----:R-:W-:Y:S02]  /*c470*/  UIADD3 UR34, UR17, 0x70, URZ ;  /* 0x0000007011227890 */ /* 0x002fe4000fffe03f */
[----:B------:R-:W-:Y:S01]  /*c480*/  UIADD3 UR32, UR21, 0x46000, URZ ;  /* 0x0004600015207890 */ /* 0x000fe2000fffe03f */
[----:B--2---:R-:W-:Y:S01]  /*c490*/  UMOV UR36, UR19 ;  /* 0x0000001300247c82 */ /* 0x004fe20008000000 */
[----:B------:R-:W-:Y:S02]  /*c4a0*/  UMOV UR35, UR20 ;  /* 0x0000001400237c82 */ /* 0x000fe40008000000 */
[----:B------:R-:W-:Y:S01]  /*c4b0*/  MOV R19, UR34 ;  /* 0x0000002200137c02 */ /* 0x000fe20008000f00 */
[----:B------:R1:W-:Y:S01]  /*c4c0*/  UTMAREDG.4D.ADD [UR40], [UR30] ;  /* 0x000000281e0073b6 */ /* 0x0003e20008018000 */
[----:B----4-:R-:W-:Y:S01]  /*c4d0*/  R2UR UR50, R18 ;  /* 0x00000000123272ca */ /* 0x010fe200000e0000 */
[----:B------:R-:W-:Y:S01]  /*c4e0*/  UIADD3 UR48, UR21, 0x43000, URZ ;  /* 0x0004300015307890 */ /* 0x000fe2000fffe03f */
[----:B------:R-:W-:Y:S01]  /*c4f0*/  R2UR UR34, R17 ;  /* 0x00000000112272ca */ /* 0x000fe200000e0000 */
[----:B------:R-:W-:Y:S01]  /*c500*/  UMOV UR51, UR26 ;  /* 0x0000001a00337c82 */ /* 0x000fe20008000000 */
[----:B------:R-:W-:Y:S01]  /*c510*/  MOV R21, UR32 ;  /* 0x0000002000157c02 */ /* 0x000fe20008000f00 */
[----:B------:R-:W-:Y:S01]  /*c520*/  UMOV UR52, UR25 ;  /* 0x0000001900347c82 */ /* 0x000fe20008000000 */
[----:B------:R-:W-:Y:S01]  /*c530*/  UMOV UR33, UR24 ;  /* 0x0000001800217c82 */ /* 0x000fe20008000000 */
[----:B------:R-:W-:Y:S01]  /*c540*/  MOV R18, UR35 ;  /* 0x0000002300127c02 */ /* 0x000fe20008000f00 */
[----:B---3--:R-:W-:Y:S01]  /*c550*/  UIADD3 UR10, UR17, 0x78, URZ ;  /* 0x00000078110a7890 */ /* 0x008fe2000fffe03f */
[----:B------:R-:W-:Y:S01]  /*c560*/  MOV R20, UR33 ;  /* 0x0000002100147c02 */ /* 0x000fe20008000f00 */
[----:B------:R-:W-:Y:S01]  /*c570*/  UIADD3 UR8, UR21, 0x47000, URZ ;  /* 0x0004700015087890 */ /* 0x000fe2000fffe03f */
[----:B------:R-:W2:Y:S01]  /*c580*/  S2UR UR38, SR_CTAID.Z ;  /* 0x00000000002679c3 */ /* 0x000ea20000002700 */
[----:B------:R-:W-:Y:S01]  /*c590*/  UMOV UR11, UR20 ;  /* 0x00000014000b7c82 */ /* 0x000fe20008000000 */
[----:B------:R-:W-:Y:S01]  /*c5a0*/  MOV R0, UR50 ;  /* 0x0000003200007c02 */ /* 0x000fe20008000f00 */
[----:B------:R-:W-:Y:S01]  /*c5b0*/  UIADD3 UR50, UR17, 0x58, URZ ;  /* 0x0000005811327890 */ /* 0x000fe2000fffe03f */
[----:B------:R-:W-:-:S03]  /*c5c0*/  UMOV UR12, UR19 ;  /* 0x00000013000c7c82 */ /* 0x000fc60008000000 */
[----:B------:R3:W-:Y:S01]  /*c5d0*/  STL [R1+0x104], R0 ;  /* 0x0001040001007387 */ /* 0x0007e20000100800 */
[----:B-1----:R-:W-:Y:S01]  /*c5e0*/  R2UR UR44, R14 ;  /* 0x000000000e2c72ca */ /* 0x002fe200000e0000 */
[----:B------:R-:W-:Y:S01]  /*c5f0*/  UIADD3 UR32, UR21, 0x44000, URZ ;  /* 0x0004400015207890 */ /* 0x000fe2000fffe03f */
[----:B------:R-:W-:Y:S01]  /*c600*/  R2UR UR43, R16 ;  /* 0x00000000102b72ca */ /* 0x000fe200000e0000 */
[----:B------:R-:W4:Y:S01]  /*c610*/  LDL.LU R17, [R1+0x104] ;  /* 0x0001040001117983 */ /* 0x000f220000300800 */
[----:B------:R-:W-:Y:S01]  /*c620*/  UMOV UR47, UR50 ;  /* 0x00000032002f7c82 */ /* 0x000fe20008000000 */
[----:B------:R-:W-:Y:S01]  /*c630*/  UMOV UR46, UR34 ;  /* 0x00000022002e7c82 */ /* 0x000fe20008000000 */
[----:B------:R-:W-:Y:S01]  /*c640*/  R2UR UR41, R15 ;  /* 0x000000000f2972ca */ /* 0x000fe200000e0000 */
[----:B------:R-:W-:Y:S01]  /*c650*/  UTMAREDG.4D.ADD [UR48], [UR30] ;  /* 0x000000301e0073b6 */ /* 0x000fe20008018000 */
[----:B------:R-:W-:Y:S01]  /*c660*/  UIADD3 UR40, UR21, 0x38400, URZ ;  /* 0x0003840015287890 */ /* 0x000fe2000fffe03f */
[----:B---3--:R-:W-:Y:S01]  /*c670*/  MOV R0, UR36 ;  /* 0x0000002400007c02 */ /* 0x008fe20008000f00 */
[----:B------:R-:W-:Y:S01]  /*c680*/  UMOV UR42, UR17 ;  /* 0x00000011002a7c82 */ /* 0x000fe20008000000 */
[----:B------:R-:W-:Y:S01]  /*c690*/  MOV R16, UR55 ;  /* 0x0000003700107c02 */ /* 0x000fe20008000f00 */
[----:B------:R-:W-:Y:S01]  /*c6a0*/  UMOV UR29, UR10 ;  /* 0x0000000a001d7c82 */ /* 0x000fe20008000000 */
[----:B------:R-:W-:Y:S01]  /*c6b0*/  UIADD3 UR24, UR21, 0x3b400, URZ ;  /* 0x0003b40015187890 */ /* 0x000fe2000fffe03f */
[----:B------:R-:W-:Y:S01]  /*c6c0*/  MOV R15, UR54 ;  /* 0x00000036000f7c02 */ /* 0x000fe20008000f00 */
[----:B------:R1:W-:Y:S01]  /*c6d0*/  UTMAREDG.4D.ADD [UR32], [UR30] ;  /* 0x000000201e0073b6 */ /* 0x0003e20008018000 */
[----:B------:R-:W-:-:S02]  /*c6e0*/  MOV R14, UR53 ;  /* 0x00000035000e7c02 */ /* 0x000fc40008000f00 */
[----:B-1----:R-:W-:Y:S02]  /*c6f0*/  R2UR UR36, R0 ;  /* 0x00000000002472ca */ /* 0x002fe400000e0000 */
[----:B------:R3:W5:Y:S01]  /*c700*/  LDL.LU R0, [R1+0x208] ;  /* 0x0002080001007983 */ /* 0x0007620000300800 */
[----:B------:R-:W-:Y:S02]  /*c710*/  R2UR UR35, R18 ;  /* 0x00000000122372ca */ /* 0x000fe400000e0000 */
[----:B------:R-:W-:Y:S02]  /*c720*/  R2UR UR34, R19 ;  /* 0x00000000132272ca */ /* 0x000fe400000e0000 */
[----:B------:R-:W-:Y:S02]  /*c730*/  R2UR UR33, R20 ;  /* 0x00000000142172ca */ /* 0x000fe400000e0000 */
[----:B------:R-:W-:Y:S01]  /*c740*/  R2UR UR32, R21 ;  /* 0x00000000152072ca */ /* 0x000fe200000e0000 */
[----:B------:R-:W-:Y:S01]  /*c750*/  UIADD3 UR48, UR21, 0x45000, URZ ;  /* 0x0004500015307890 */ /* 0x000fe2000fffe03f */
[----:B------:R-:W-:Y:S01]  /*c760*/  UMOV UR51, UR20 ;  /* 0x0000001400337c82 */ /* 0x000fe20008000000 */
[----:B------:R-:W-:Y:S01]  /*c770*/  UMOV UR52, UR19 ;  /* 0x0000001300347c82 */ /* 0x000fe20008000000 */
[----:B------:R-:W-:-:S05]  /*c780*/  R2UR UR55, R16 ;  /* 0x00000000103772ca */ /* 0x000fca00000e0000 */
[----:B------:R-:W-:Y:S01]  /*c790*/  UMOV UR37, UR34 ;  /* 0x0000002200257c82 */ /* 0x000fe20008000000 */
[----:B------:R-:W-:Y:S01]  /*c7a0*/  R2UR UR14, R11 ;  /* 0x000000000b0e72ca */ /* 0x000fe200000e0000 */
[----:B------:R-:W-:Y:S01]  /*c7b0*/  UMOV UR25, 0x20 ;  /* 0x0000002000197882 */ /* 0x000fe20000000000 */
[----:B------:R-:W-:Y:S01]  /*c7c0*/  R2UR UR13, R10 ;  /* 0x000000000a0d72ca */ /* 0x000fe200000e0000 */
[----:B------:R-:W-:Y:S01]  /*c7d0*/  UMOV UR27, UR39 ;  /* 0x00000027001b7c82 */ /* 0x000fe20008000000 */
[----:B------:R-:W-:Y:S01]  /*c7e0*/  R2UR UR54, R15 ;  /* 0x000000000f3672ca */ /* 0x000fe200000e0000 */
[----:B--2---:R-:W-:Y:S01]  /*c7f0*/  UMOV UR28, UR38 ;  /* 0x00000026001c7c82 */ /* 0x004fe20008000000 */
[----:B------:R-:W-:Y:S01]  /*c800*/  R2UR UR53, R14 ;  /* 0x000000000e3572ca */ /* 0x000fe200000e0000 */
[----:B------:R-:W-:Y:S01]  /*c810*/  UMOV UR17, 0x20 ;  /* 0x0000002000117882 */ /* 0x000fe20000000000 */
[----:B------:R-:W-:Y:S01]  /*c820*/  UMOV UR19, UR39 ;  /* 0x0000002700137c82 */ /* 0x000fe20008000000 */
[----:B------:R-:W-:Y:S01]  /*c830*/  UMOV UR20, UR38 ;  /* 0x0000002600147c82 */ /* 0x000fe20008000000 */
[----:B------:R-:W-:Y:S01]  /*c840*/  UIADD3 UR56, UR21, 0x3e400, URZ ;  /* 0x0003e40015387890 */ /* 0x000fe2000fffe03f */
[----:B------:R-:W-:Y:S01]  /*c850*/  UMOV UR57, 0x20 ;  /* 0x0000002000397882 */ /* 0x000fe20000000000 */
[----:B------:R-:W-:Y:S01]  /*c860*/  UMOV UR59, UR39 ;  /* 0x00000027003b7c82 */ /* 0x000fe20008000000 */
[----:B------:R-:W-:Y:S01]  /*c870*/  UMOV UR60, UR38 ;  /* 0x00000026003c7c82 */ /* 0x000fe20008000000 */
[----:B------:R-:W-:Y:S01]  /*c880*/  UMOV UR58, UR5 ;  /* 0x00000005003a7c82 */ /* 0x000fe20008000000 */
[----:B------:R-:W-:-:S02]  /*c890*/  R2UR UR15, R12 ;  /* 0x000000000c0f72ca */ /* 0x000fc400000e0000 */
[----:B----4-:R-:W-:-:S13]  /*c8a0*/  R2UR UR50, R17 ;  /* 0x00000000113272ca */ /* 0x010fda00000e0000 */
[----:B------:R-:W-:Y:S01]  /*c8b0*/  UTMAREDG.4D.ADD [UR48], [UR30] ;  /* 0x000000301e0073b6 */ /* 0x000fe20008018000 */
[----:B------:R-:W-:Y:S01]  /*c8c0*/  UTMAREDG.4D.ADD [UR32], [UR30] ;  /* 0x000000201e0073b6 */ /* 0x000fe20008018000 */
[----:B------:R1:W-:Y:S01]  /*c8d0*/  UTMAREDG.4D.ADD [UR8], [UR30] ;  /* 0x000000081e0073b6 */ /* 0x0003e20008018000 */
[----:B------:R2:W-:Y:S01]  /*c8e0*/  UTMAREDG.4D.ADD [UR40], [UR30] ;  /* 0x000000281e0073b6 */ /* 0x0005e20008018000 */
[----:B-1----:R-:W-:Y:S02]  /*c8f0*/  R2UR UR8, R6 ;  /* 0x00000000060872ca */ /* 0x002fe400000e0000 */
[----:B------:R-:W-:Y:S02]  /*c900*/  R2UR UR12, R9 ;  /* 0x00000000090c72ca */ /* 0x000fe400000e0000 */
[----:B------:R-:W-:Y:S02]  /*c910*/  R2UR UR11, R8 ;  /* 0x00000000080b72ca */ /* 0x000fe400000e0000 */
[----:B------:R-:W-:-:S02]  /*c920*/  R2UR UR9, R7 ;  /* 0x00000000070972ca */ /* 0x000fc400000e0000 */
[----:B------:R-:W-:Y:S01]  /*c930*/  R2UR UR33, R13 ;  /* 0x000000000d2172ca */ /* 0x000fe200000e0000 */
[----:B------:R-:W-:-:S04]  /*c940*/  UIADD3 UR32, UR21, 0x3a400, URZ ;  /* 0x0003a40015207890 */ /* 0x000fc8000fffe03f */
[----:B--2---:R-:W-:Y:S01]  /*c950*/  UMOV UR42, UR8 ;  /* 0x00000008002a7c82 */ /* 0x004fe20008000000 */
[----:B------:R-:W-:Y:S01]  /*c960*/  UIADD3 UR8, UR21, 0x39400, URZ ;  /* 0x0003940015087890 */ /* 0x000fe2000fffe03f */
[----:B------:R-:W-:Y:S01]  /*c970*/  UMOV UR10, UR16 ;  /* 0x00000010000a7c82 */ /* 0x000fe20008000000 */
[----:B------:R-:W-:Y:S01]  /*c980*/  UMOV UR35, UR39 ;  /* 0x0000002700237c82 */ /* 0x000fe20008000000 */
[----:B------:R-:W-:Y:S01]  /*c990*/  UMOV UR36, UR38 ;  /* 0x0000002600247c82 */ /* 0x000fe20008000000 */
[----:B------:R-:W-:-:S05]  /*c9a0*/  UMOV UR34, UR42 ;  /* 0x0000002a00227c82 */ /* 0x000fca0008000000 */
[----:B------:R-:W-:Y:S01]  /*c9b0*/  UTMAREDG.4D.ADD [UR8], [UR30] ;  /* 0x000000081e0073b6 */ /* 0x000fe20008018000 */
[----:B------:R1:W-:Y:S01]  /*c9c0*/  UTMAREDG.4D.ADD [UR32], [UR30] ;  /* 0x000000201e0073b6 */ /* 0x0003e20008018000 */
[----:B------:R-:W-:Y:S01]  /*c9d0*/  UIADD3 UR48, UR21, 0x3d400, URZ ;  /* 0x0003d40015307890 */ /* 0x000fe2000fffe03f */
[----:B------:R-:W-:Y:S01]  /*c9e0*/  MOV R6, UR55 ;  /* 0x0000003700067c02 */ /* 0x000fe20008000f00 */
[----:B------:R-:W-:Y:S01]  /*c9f0*/  UMOV UR49, 0x20 ;  /* 0x0000002000317882 */ /* 0x000fe20000000000 */
[----:B------:R-:W-:Y:S01]  /*ca00*/  UMOV UR51, UR39 ;  /* 0x0000002700337c82 */ /* 0x000fe20008000000 */
[----:B------:R-:W-:Y:S01]  /*ca10*/  UMOV UR52, UR38 ;  /* 0x0000002600347c82 */ /* 0x000fe20008000000 */
[----:B------:R-:W-:Y:S01]  /*ca20*/  UMOV UR45, UR50 ;  /* 0x00000032002d7c82 */ /* 0x000fe20008000000 */
[----:B------:R-:W-:Y:S01]  /*ca30*/  MOV R9, UR52 ;  /* 0x0000003400097c02 */ /* 0x000fe20008000f00 */
[----:B-1----:R-:W-:Y:S02]  /*ca40*/  UMOV UR34, UR18 ;  /* 0x0000001200227c82 */ /* 0x002fe40008000000 */
[----:B------:R-:W-:-:S02]  /*ca50*/  UMOV UR26, UR34 ;  /* 0x00000022001a7c82 */ /* 0x000fc40008000000 */
[----:B------:R1:W-:Y:S01]  /*ca60*/  UTMAREDG.4D.ADD [UR24], [UR30] ;  /* 0x000000181e0073b6 */ /* 0x0003e20008018000 */
[----:B------:R-:W-:Y:S01]  /*ca70*/  MOV R10, UR51 ;  /* 0x00000033000a7c02 */ /* 0x000fe20008000f00 */
[----:B------:R-:W-:Y:S01]  /*ca80*/  UMOV UR18, UR14 ;  /* 0x0000000e00127c82 */ /* 0x000fe20008000000 */
[----:B------:R-:W-:Y:S01]  /*ca90*/  MOV R11, UR49 ;  /* 0x00000031000b7c02 */ /* 0x000fe20008000f00 */
[----:B------:R-:W-:Y:S01]  /*caa0*/  UMOV UR50, UR13 ;  /* 0x0000000d00327c82 */ /* 0x000fe20008000000 */
[----:B------:R-:W-:Y:S02]  /*cab0*/  MOV R7, UR54 ;  /* 0x0000003600077c02 */ /* 0x000fe40008000f00 */
[----:B------:R-:W-:Y:S02]  /*cac0*/  R2UR UR55, R6 ;  /* 0x00000000063772ca */ /* 0x000fe400000e0000 */
[----:B------:R-:W-:Y:S01]  /*cad0*/  MOV R8, UR53 ;  /* 0x0000003500087c02 */ /* 0x000fe20008000f00 */
[----:B-1----:R-:W-:Y:S01]  /*cae0*/  UMOV UR26, UR16 ;  /* 0x00000010001a7c82 */ /* 0x002fe20008000000 */
[----:B------:R-:W-:Y:S01]  /*caf0*/  UIADD3 UR16, UR21, 0x3c400, URZ ;  /* 0x0003c40015107890 */ /* 0x000fe2000fffe03f */
[----:B------:R-:W-:Y:S01]  /*cb00*/  R2UR UR54, R7 ;  /* 0x00000000073672ca */ /* 0x000fe200000e0000 */
[----:B------:R-:W-:Y:S01]  /*cb10*/  UIADD3 UR8, UR21, 0x3f400, URZ ;  /* 0x0003f40015087890 */ /* 0x000fe2000fffe03f */
[----:B------:R-:W-:-:S06]  /*cb20*/  R2UR UR53, R8 ;  /* 0x00000000083572ca */ /* 0x000fcc00000e0000 */
[----:B------:R1:W-:Y:S01]  /*cb30*/  UTMAREDG.4D.ADD [UR16], [UR30] ;  /* 0x000000101e0073b6 */ /* 0x0003e20008018000 */
[----:B------:R2:W-:Y:S01]  /*cb40*/  UTMAREDG.4D.ADD [UR48], [UR30] ;  /* 0x000000301e0073b6 */ /* 0x0005e20008018000 */
[----:B------:R-:W-:Y:S02]  /*cb50*/  UIADD3 UR40, UR21, 0x41400, URZ ;  /* 0x0004140015287890 */ /* 0x000fe4000fffe03f */
[----:B------:R-:W-:Y:S01]  /*cb60*/  UIADD3 UR32, UR21, 0x42400, URZ ;  /* 0x0004240015207890 */ /* 0x000fe2000fffe03f */
[----:B------:R-:W-:Y:S01]  /*cb70*/  UMOV UR9, 0x20 ;  /* 0x0000002000097882 */ /* 0x000fe20000000000 */
[----:B------:R-:W-:Y:S01]  /*cb80*/  UMOV UR11, UR39 ;  /* 0x00000027000b7c82 */ /* 0x000fe20008000000 */
[----:B------:R-:W-:Y:S01]  /*cb90*/  UMOV UR12, UR38 ;  /* 0x00000026000c7c82 */ /* 0x000fe20008000000 */
[----:B------:R-:W-:Y:S01]  /*cba0*/  UMOV UR10, UR61 ;  /* 0x0000003d000a7c82 */ /* 0x000fe20008000000 */
[----:B------:R4:W-:Y:S01]  /*cbb0*/  UTMAREDG.4D.ADD [UR56], [UR30] ;  /* 0x000000381e0073b6 */ /* 0x0009e20008018000 */
[----:B------:R-:W-:-:S02]  /*cbc0*/  UIADD3 UR24, UR21, 0x43400, URZ ;  /* 0x0004340015187890 */ /* 0x000fc4000fffe03f */
[----:B-1----:R-:W-:Y:S01]  /*cbd0*/  UIADD3 UR16, UR21, 0x44400, URZ ;  /* 0x0004440015107890 */ /* 0x002fe2000fffe03f */
[----:B------:R-:W-:Y:S01]  /*cbe0*/  UMOV UR41, 0x20 ;  /* 0x0000002000297882 */ /* 0x000fe20000000000 */
[----:B------:R1:W-:Y:S01]  /*cbf0*/  UTMAREDG.4D.ADD [UR8], [UR30] ;  /* 0x000000081e0073b6 */ /* 0x0003e20008018000 */
[----:B--2---:R-:W-:Y:S02]  /*cc00*/  R2UR UR52, R9 ;  /* 0x00000000093472ca */ /* 0x004fe400000e0000 */
[----:B------:R-:W-:Y:S02]  /*cc10*/  R2UR UR51, R10 ;  /* 0x000000000a3372ca */ /* 0x000fe400000e0000 */
[----:B------:R-:W-:Y:S01]  /*cc20*/  R2UR UR49, R11 ;  /* 0x000000000b3172ca */ /* 0x000fe200000e0000 */
[----:B------:R-:W-:Y:S01]  /*cc30*/  UIADD3 UR48, UR21, 0x40400, URZ ;  /* 0x0004040015307890 */ /* 0x000fe2000fffe03f */
[----:B------:R-:W-:Y:S01]  /*cc40*/  UMOV UR50, UR55 ;  /* 0x0000003700327c82 */ /* 0x000fe20008000000 */
[----:B------:R-:W-:Y:S01]  /*cc50*/  UMOV UR43, UR39 ;  /* 0x00000027002b7c82 */ /* 0x000fe20008000000 */
[----:B------:R-:W-:Y:S01]  /*cc60*/  UMOV UR44, UR38 ;  /* 0x00000026002c7c82 */ /* 0x000fe20008000000 */
[----:B----4-:R-:W-:Y:S01]  /*cc70*/  UIADD3 UR56, UR21, 0x45400, URZ ;  /* 0x0004540015387890 */ /* 0x010fe2000fffe03f */
[----:B------:R-:W-:-:S07]  /*cc80*/  UMOV UR33, 0x20 ;  /* 0x0000002000217882 */ /* 0x000fce0000000000 */
[----:B------:R2:W-:Y:S01]  /*cc90*/  UTMAREDG.4D.ADD [UR48], [UR30] ;  /* 0x000000301e0073b6 */ /* 0x0005e20008018000 */
[----:B------:R-:W-:Y:S01]  /*cca0*/  UMOV UR18, UR46 ;  /* 0x0000002e00127c82 */ /* 0x000fe20008000000 */
[----:B------:R-:W-:Y:S01]  /*ccb0*/  UMOV UR58, UR45 ;  /* 0x0000002d003a7c82 */ /* 0x000fe20008000000 */
[----:B-1----:R-:W-:Y:S01]  /*ccc0*/  UIADD3 UR8, UR21, 0x46400, URZ ;  /* 0x0004640015087890 */ /* 0x002fe2000fffe03f */
[----:B--2---:R-:W-:Y:S01]  /*ccd0*/  UMOV UR50, UR42 ;  /* 0x0000002a00327c82 */ /* 0x004fe20008000000 */
[----:B------:R-:W-:Y:S01]  /*cce0*/  UMOV UR48, UR34 ;  /* 0x0000002200307c82 */ /* 0x000fe20008000000 */
[----:B------:R-:W-:Y:S01]  /*ccf0*/  UMOV UR42, UR54 ;  /* 0x00000036002a7c82 */ /* 0x000fe20008000000 */
[----:B------:R-:W-:Y:S01]  /*cd00*/  UMOV UR34, UR53 ;  /* 0x0000003500227c82 */ /* 0x000fe20008000000 */
[----:B------:R-:W-:Y:S01]  /*cd10*/  UTMAREDG.4D.ADD [UR40], [UR30] ;  /* 0x000000281e0073b6 */ /* 0x000fe20008018000 */
[----:B------:R1:W-:Y:S01]  /*cd20*/  UTMAREDG.4D.ADD [UR32], [UR30] ;  /* 0x000000201e0073b6 */ /* 0x0003e20008018000 */
[----:B------:R-:W-:Y:S01]  /*cd30*/  UMOV UR10, UR37 ;  /* 0x00000025000a7c82 */ /* 0x000fe20008000000 */
[----:B------:R-:W-:Y:S01]  /*cd40*/  UMOV UR49, 0x20 ;  /* 0x0000002000317882 */ /* 0x000fe20000000000 */
[----:B------:R-:W-:Y:S01]  /*cd50*/  UMOV UR51, UR39 ;  /* 0x0000002700337c82 */ /* 0x000fe20008000000 */
[----:B------:R-:W-:Y:S01]  /*cd60*/  UMOV UR52, UR38 ;  /* 0x0000002600347c82 */ /* 0x000fe20008000000 */
[----:B-1----:R-:W-:Y:S01]  /*cd70*/  UMOV UR34, UR26 ;  /* 0x0000001a00227c82 */ /* 0x002fe20008000000 */
[----:B------:R-:W-:-:S02]  /*cd80*/  UMOV UR26, UR47 ;  /* 0x0000002f001a7c82 */ /* 0x000fc40008000000 */
[----:B------:R1:W-:Y:S01]  /*cd90*/  UTMAREDG.4D.ADD [UR24], [UR30] ;  /* 0x000000181e0073b6 */ /* 0x0003e20008018000 */
[----:B------:R-:W-:Y:S01]  /*cda0*/  UIADD3 UR40, UR21, 0x38800, URZ ;  /* 0x0003880015287890 */ /* 0x000fe2000fffe03f */
[----:B------:R2:W-:Y:S01]  /*cdb0*/  UTMAREDG.4D.ADD [UR16], [UR30] ;  /* 0x000000101e0073b6 */ /* 0x0005e20008018000 */
[----:B------:R-:W-:Y:S01]  /*cdc0*/  USHF.L.U32 UR42, UR7, 0x7, URZ ;  /* 0x00000007072a7899 */ /* 0x000fe2000800063f */
[----:B------:R4:W-:Y:S01]  /*cdd0*/  UTMAREDG.4D.ADD [UR56], [UR30] ;  /* 0x000000381e0073b6 */ /* 0x0009e20008018000 */
[----:B------:R-:W-:Y:S02]  /*cde0*/  UIADD3 UR32, UR21, 0x39800, URZ ;  /* 0x0003980015207890 */ /* 0x000fe4000fffe03f */
[----:B-1----:R-:W-:Y:S01]  /*cdf0*/  UIADD3 UR24, UR21, 0x3b800, URZ ;  /* 0x0003b80015187890 */ /* 0x002fe2000fffe03f */
[----:B------:R1:W-:Y:S01]  /*ce00*/  UTMAREDG.4D.ADD [UR8], [UR30] ;  /* 0x000000081e0073b6 */ /* 0x0003e20008018000 */
[----:B--2---:R-:W-:Y:S01]  /*ce10*/  UIADD3 UR16, UR21, 0x3a800, URZ ;  /* 0x0003a80015107890 */ /* 0x004fe2000fffe03f */
[----:B----4-:R-:W-:Y:S01]  /*ce20*/  UMOV UR56, UR48 ;  /* 0x0000003000387c82 */ /* 0x010fe20008000000 */
[----:B------:R-:W-:Y:S01]  /*ce30*/  UIADD3 UR48, UR21, 0x47400, URZ ;  /* 0x0004740015307890 */ /* 0x000fe2000fffe03f */
[----:B------:R-:W-:Y:S01]  /*ce40*/  UMOV UR58, UR50 ;  /* 0x00000032003a7c82 */ /* 0x000fe20008000000 */
[----:B------:R-:W-:Y:S01]  /*ce50*/  UMOV UR50, UR29 ;  /* 0x0000001d00327c82 */ /* 0x000fe20008000000 */
[----:B------:R-:W-:Y:S01]  /*ce60*/  UMOV UR41, 0x40 ;  /* 0x0000004000297882 */ /* 0x000fe20000000000 */
[----:B-1----:R-:W-:-:S05]  /*ce70*/  UIADD3 UR8, UR21, 0x3c800, URZ ;  /* 0x0003c80015087890 */ /* 0x002fca000fffe03f */
[----:B------:R1:W-:Y:S01]  /*ce80*/  UTMAREDG.4D.ADD [UR48], [UR30] ;  /* 0x000000301e0073b6 */ /* 0x0003e20008018000 */
[----:B------:R-:W-:Y:S01]  /*ce90*/  UMOV UR33, 0x40 ;  /* 0x0000004000217882 */ /* 0x000fe20000000000 */
[----:B------:R-:W-:Y:S01]  /*cea0*/  UMOV UR17, 0x40 ;  /* 0x0000004000117882 */ /* 0x000fe20000000000 */
[----:B------:R-:W-:Y:S01]  /*ceb0*/  UMOV UR18, UR58 ;  /* 0x0000003a00127c82 */ /* 0x000fe20008000000 */
[----:B------:R-:W-:Y:S01]  /*cec0*/  UMOV UR25, 0x40 ;  /* 0x0000004000197882 */ /* 0x000fe20000000000 */
[----:B------:R-:W-:Y:S01]  /*ced0*/  UMOV UR26, UR56 ;  /* 0x00000038001a7c82 */ /* 0x000fe20008000000 */
[----:B------:R-:W-:Y:S01]  /*cee0*/  UMOV UR9, 0x40 ;  /* 0x0000004000097882 */ /* 0x000fe20000000000 */
[----:B------:R2:W-:Y:S01]  /*cef0*/  UTMAREDG.4D.ADD [UR40], [UR30] ;  /* 0x000000281e0073b6 */ /* 0x0005e20008018000 */
[----:B------:R-:W-:Y:S01]  /*cf00*/  UMOV UR10, UR14 ;  /* 0x0000000e000a7c82 */ /* 0x000fe20008000000 */
[----:B-1----:R-:W-:Y:S02]  /*cf10*/  UMOV UR52, UR34 ;  /* 0x0000002200347c82 */ /* 0x002fe40008000000 */
[----:B------:R-:W-:-:S02]  /*cf20*/  UMOV UR34, UR52 ;  /* 0x0000003400227c82 */ /* 0x000fc40008000000 */
[----:B------:R1:W-:Y:S01]  /*cf30*/  UTMAREDG.4D.ADD [UR32], [UR30] ;  /* 0x000000201e0073b6 */ /* 0x0003e20008018000 */
[----:B--2---:R-:W-:Y:S01]  /*cf40*/  UIADD3 UR40, UR21, 0x3d800, URZ ;  /* 0x0003d80015287890 */ /* 0x004fe2000fffe03f */
[----:B------:R2:W-:Y:S01]  /*cf50*/  UTMAREDG.4D.ADD [UR16], [UR30] ;  /* 0x000000101e0073b6 */ /* 0x0005e20008018000 */
[----:B------:R-:W-:Y:S01]  /*cf60*/  UMOV UR42, UR13 ;  /* 0x0000000d002a7c82 */ /* 0x000fe20008000000 */
[----:B------:R4:W-:Y:S01]  /*cf70*/  UTMAREDG.4D.ADD [UR24], [UR30] ;  /* 0x000000181e0073b6 */ /* 0x0009e20008018000 */
[----:B-1----:R-:W-:Y:S01]  /*cf80*/  UIADD3 UR32, UR21, 0x3f800, URZ ;  /* 0x0003f80015207890 */ /* 0x002fe2000fffe03f */
[----:B------:R1:W-:Y:S01]  /*cf90*/  UTMAREDG.4D.ADD [UR8], [UR30] ;  /* 0x000000081e0073b6 */ /* 0x0003e20008018000 */
[----:B--2---:R-:W-:Y:S01]  /*cfa0*/  UIADD3 UR16, UR21, 0x3e800, URZ ;  /* 0x0003e80015107890 */ /* 0x004fe2000fffe03f */
[----:B------:R-:W-:Y:S01]  /*cfb0*/  UMOV UR18, UR5 ;  /* 0x0000000500127c82 */ /* 0x000fe20008000000 */
[----:B------:R-:W-:Y:S01]  /*cfc0*/  UMOV UR34, UR61 ;  /* 0x0000003d00227c82 */ /* 0x000fe20008000000 */
[----:B------:R2:W-:Y:S01]  /*cfd0*/  UTMAREDG.4D.ADD [UR40], [UR30] ;  /* 0x000000281e0073b6 */ /* 0x0005e20008018000 */
[----:B----4-:R-:W-:-:S05]  /*cfe0*/  UIADD3 UR24, UR21, 0x41800, URZ ;  /* 0x0004180015187890 */ /* 0x010fca000fffe03f */
[----:B------:R4:W-:Y:S01]  /*cff0*/  UTMAREDG.4D.ADD [UR16], [UR30] ;  /* 0x000000101e0073b6 */ /* 0x0009e20008018000 */
[----:B-1----:R-:W-:Y:S01]  /*d000*/  UIADD3 UR8, UR21, 0x40800, URZ ;  /* 0x0004080015087890 */ /* 0x002fe2000fffe03f */
[----:B------:R-:W-:Y:S01]  /*d010*/  UMOV UR10, UR55 ;  /* 0x00000037000a7c82 */ /* 0x000fe20008000000 */
[----:B------:R-:W-:Y:S01]  /*d020*/  UTMAREDG.4D.ADD [UR32], [UR30] ;  /* 0x000000201e0073b6 */ /* 0x000fe20008018000 */
[----:B--2---:R-:W-:-:S06]  /*d030*/  UIADD3 UR40, UR21, 0x42800, URZ ;  /* 0x0004280015287890 */ /* 0x004fcc000fffe03f */
[----:B------:R1:W-:Y:S01]  /*d040*/  UTMAREDG.4D.ADD [UR8], [UR30] ;  /* 0x000000081e0073b6 */ /* 0x0003e20008018000 */
[----:B----4-:R-:W-:Y:S01]  /*d050*/  UIADD3 UR16, UR21, 0x43800, URZ ;  /* 0x0004380015107890 */ /* 0x010fe2000fffe03f */
[----:B------:R-:W-:Y:S01]  /*d060*/  UMOV UR26, UR54 ;  /* 0x00000036001a7c82 */ /* 0x000fe20008000000 */
[----:B------:R-:W-:Y:S01]  /*d070*/  UMOV UR42, UR53 ;  /* 0x00000035002a7c82 */ /* 0x000fe20008000000 */
[----:B------:R-:W-:Y:S01]  /*d080*/  UTMAREDG.4D.ADD [UR24], [UR30] ;  /* 0x000000181e0073b6 */ /* 0x000fe20008018000 */
[----:B------:R-:W-:Y:S01]  /*d090*/  MOV R9, UR12 ;  /* 0x0000000c00097c02 */ /* 0x000fe20008000f00 */
[----:B------:R-:W-:Y:S01]  /*d0a0*/  UMOV UR18, UR47 ;  /* 0x0000002f00127c82 */ /* 0x000fe20008000000 */
[----:B------:R-:W-:Y:S02]  /*d0b0*/  MOV R10, UR11 ;  /* 0x0000000b000a7c02 */ /* 0x000fe40008000f00 */
[----:B------:R-:W-:Y:S01]  /*d0c0*/  MOV R11, UR9 ;  /* 0x00000009000b7c02 */ /* 0x000fe20008000f00 */
[----:B------:R2:W-:Y:S01]  /*d0d0*/  UTMAREDG.4D.ADD [UR40], [UR30] ;  /* 0x000000281e0073b6 */ /* 0x0005e20008018000 */
[----:B-1----:R-:W-:Y:S01]  /*d0e0*/  UIADD3 UR8, UR21, 0x44800, URZ ;  /* 0x0004480015087890 */ /* 0x002fe2000fffe03f */
[----:B------:R-:W-:Y:S01]  /*d0f0*/  UMOV UR10, UR46 ;  /* 0x0000002e000a7c82 */ /* 0x000fe20008000000 */
[----:B------:R1:W-:Y:S01]  /*d100*/  UTMAREDG.4D.ADD [UR16], [UR30] ;  /* 0x000000101e0073b6 */ /* 0x0003e20008018000 */
[----:B------:R-:W-:-:S02]  /*d110*/  MOV R7, UR14 ;  /* 0x0000000e00077c02 */ /* 0x000fc40008000f00 */
[----:B------:R-:W-:-:S04]  /*d120*/  MOV R8, UR13 ;  /* 0x0000000d00087c02 */ /* 0x000fc80008000f00 */
[----:B------:R4:W-:Y:S01]  /*d130*/  UTMAREDG.4D.ADD [UR8], [UR30] ;  /* 0x000000081e0073b6 */ /* 0x0009e20008018000 */
[----:B------:R-:W-:Y:S01]  /*d140*/  R2UR UR14, R7 ;  /* 0x00000000070e72ca */ /* 0x000fe200000e0000 */
[----:B------:R-:W-:Y:S01]  /*d150*/  UIADD3 UR48, UR21, 0x47800, URZ ;  /* 0x0004780015307890 */ /* 0x000fe2000fffe03f */
[----:B------:R-:W-:Y:S01]  /*d160*/  R2UR UR13, R8 ;  /* 0x00000000080d72ca */ /* 0x000fe200000e0000 */
[----:B--2---:R-:W-:Y:S01]  /*d170*/  UMOV UR42, UR58 ;  /* 0x0000003a002a7c82 */ /* 0x004fe20008000000 */
[----:B------:R-:W-:Y:S01]  /*d180*/  UIADD3 UR32, UR21, 0x38c00, URZ ;  /* 0x00038c0015207890 */ /* 0x000fe2000fffe03f */
[----:B-1----:R-:W-:Y:S01]  /*d190*/  UMOV UR18, UR56 ;  /* 0x0000003800127c82 */ /* 0x002fe20008000000 */
[----:B------:R-:W-:Y:S01]  /*d1a0*/  UIADD3 UR56, UR21, 0x45800, URZ ;  /* 0x0004580015387890 */ /* 0x000fe2000fffe03f */
[----:B----4-:R-:W-:Y:S02]  /*d1b0*/  R2UR UR12, R9 ;  /* 0x00000000090c72ca */ /* 0x010fe400000e0000 */
[----:B------:R-:W-:-:S02]  /*d1c0*/  R2UR UR11, R10 ;  /* 0x000000000a0b72ca */ /* 0x000fc400000e0000 */
[----:B------:R-:W-:Y:S01]  /*d1d0*/  R2UR UR9, R11 ;  /* 0x000000000b0972ca */ /* 0x000fe200000e0000 */
[----:B------:R-:W-:Y:S02]  /*d1e0*/  UIADD3 UR8, UR21, 0x46800, URZ ;  /* 0x0004680015087890 */ /* 0x000fe4000fffe03f */
[----:B------:R-:W-:Y:S01]  /*d1f0*/  USHF.L.U32 UR34, UR7, 0x7, URZ ;  /* 0x0000000707227899 */ /* 0x000fe2000800063f */
[----:B------:R-:W-:Y:S01]  /*d200*/  UMOV UR57, 0x40 ;  /* 0x0000004000397882 */ /* 0x000fe20000000000 */
[----:B------:R-:W-:Y:S01]  /*d210*/  UMOV UR58, UR45 ;  /* 0x0000002d003a7c82 */ /* 0x000fe20008000000 */
[----:B------:R-:W-:Y:S01]  /*d220*/  UIADD3 UR24, UR21, 0x39c00, URZ ;  /* 0x00039c0015187890 */ /* 0x000fe2000fffe03f */
[----:B------:R1:W-:Y:S01]  /*d230*/  UTMAREDG.4D.ADD [UR56], [UR30] ;  /* 0x000000381e0073b6 */ /* 0x0003e20008018000 */
[----:B------:R-:W-:Y:S01]  /*d240*/  UMOV UR10, UR37 ;  /* 0x00000025000a7c82 */ /* 0x000fe20008000000 */
[----:B------:R-:W-:Y:S02]  /*d250*/  UIADD3 UR40, UR21, 0x3ac00, URZ ;  /* 0x0003ac0015287890 */ /* 0x000fe4000fffe03f */
[----:B------:R-:W-:Y:S01]  /*d260*/  UIADD3 UR16, UR21, 0x3bc00, URZ ;  /* 0x0003bc0015107890 */ /* 0x000fe2000fffe03f */
[----:B------:R-:W-:Y:S01]  /*d270*/  UMOV UR26, UR52 ;  /* 0x00000034001a7c82 */ /* 0x000fe20008000000 */
[----:B------:R2:W-:Y:S01]  /*d280*/  UTMAREDG.4D.ADD [UR8], [UR30] ;  /* 0x000000081e0073b6 */ /* 0x0005e20008018000 */
[----:B------:R-:W-:Y:S01]  /*d290*/  UMOV UR49, 0x40 ;  /* 0x0000004000317882 */ /* 0x000fe20000000000 */
[----:B------:R-:W-:Y:S01]  /*d2a0*/  UMOV UR52, UR38 ;  /* 0x0000002600347c82 */ /* 0x000fe20008000000 */
[----:B------:R-:W-:Y:S01]  /*d2b0*/  UMOV UR33, 0x60 ;  /* 0x0000006000217882 */ /* 0x000fe20000000000 */
[----:B------:R-:W-:Y:S01]  /*d2c0*/  UMOV UR25, 0x60 ;  /* 0x0000006000197882 */ /* 0x000fe20000000000 */
[----:B------:R-:W-:Y:S01]  /*d2d0*/  UMOV UR41, 0x60 ;  /* 0x0000006000297882 */ /* 0x000fe20000000000 */
[----:B------:R-:W-:Y:S01]  /*d2e0*/  UMOV UR17, 0x60 ;  /* 0x0000006000117882 */ /* 0x000fe20000000000 */
[----:B------:R4:W-:Y:S01]  /*d2f0*/  UTMAREDG.4D.ADD [UR48], [UR30] ;  /* 0x000000301e0073b6 */ /* 0x0009e20008018000 */
[----:B-1----:R-:W-:Y:S01]  /*d300*/  UIADD3 UR56, UR21, 0x3cc00, URZ ;  /* 0x0003cc0015387890 */ /* 0x002fe2000fffe03f */
[----:B------:R-:W-:Y:S01]  /*d310*/  UMOV UR57, 0x60 ;  /* 0x0000006000397882 */ /* 0x000fe20000000000 */
[----:B------:R1:W-:Y:S01]  /*d320*/  UTMAREDG.4D.ADD [UR32], [UR30] ;  /* 0x000000201e0073b6 */ /* 0x0003e20008018000 */
[----:B--2---:R-:W-:Y:S01]  /*d330*/  UIADD3 UR8, UR21, 0x3dc00, URZ ;  /* 0x0003dc0015087890 */ /* 0x004fe2000fffe03f */
[----:B------:R-:W-:Y:S01]  /*d340*/  UMOV UR58, UR14 ;  /* 0x0000000e003a7c82 */ /* 0x000fe20008000000 */
[----:B------:R2:W-:Y:S01]  /*d350*/  UTMAREDG.4D.ADD [UR24], [UR30] ;  /* 0x000000181e0073b6 */ /* 0x0005e20008018000 */
[----:B------:R-:W-:Y:S01]  /*d360*/  UMOV UR9, 0x60 ;  /* 0x0000006000097882 */ /* 0x000fe20000000000 */
[----:B------:R-:W-:Y:S01]  /*d370*/  UMOV UR11, UR39 ;  /* 0x00000027000b7c82 */ /* 0x000fe20008000000 */
[----:B----4-:R-:W-:Y:S01]  /*d380*/  UIADD3 UR48, UR21, 0x3ec00, URZ ;  /* 0x0003ec0015307890 */ /* 0x010fe2000fffe03f */
[----:B------:R-:W-:Y:S01]  /*d390*/  UMOV UR12, UR38 ;  /* 0x00000026000c7c82 */ /* 0x000fe20008000000 */
[----:B------:R-:W-:Y:S01]  /*d3a0*/  UMOV UR10, UR13 ;  /* 0x0000000d000a7c82 */ /* 0x000fe20008000000 */
[----:B------:R4:W-:Y:S01]  /*d3b0*/  UTMAREDG.4D.ADD [UR40], [UR30] ;  /* 0x000000281e0073b6 */ /* 0x0009e20008018000 */
[----:B-1----:R-:W-:Y:S01]  /*d3c0*/  UIADD3 UR32, UR21, 0x3fc00, URZ ;  /* 0x0003fc0015207890 */ /* 0x002fe2000fffe03f */
[----:B------:R1:W-:Y:S01]  /*d3d0*/  UTMAREDG.4D.ADD [UR16], [UR30] ;  /* 0x000000101e0073b6 */ /* 0x0003e20008018000 */
[----:B--2---:R-:W-:Y:S01]  /*d3e0*/  UIADD3 UR24, UR21, 0x40c00, URZ ;  /* 0x00040c0015187890 */ /* 0x004fe2000fffe03f */
[----:B------:R-:W-:Y:S01]  /*d3f0*/  UTMAREDG.4D.ADD [UR56], [UR30] ;  /* 0x000000381e0073b6 */ /* 0x000fe20008018000 */
[----:B------:R-:W-:Y:S01]  /*d400*/  UMOV UR49, 0x60 ;  /* 0x0000006000317882 */ /* 0x000fe20000000000 */
[----:B----4-:R-:W-:Y:S01]  /*d410*/  UIADD3 UR40, UR21, 0x42c00, URZ ;  /* 0x00042c0015287890 */ /* 0x010fe2000fffe03f */
[----:B------:R2:W-:Y:S01]  /*d420*/  UTMAREDG.4D.ADD [UR8], [UR30] ;  /* 0x000000081e0073b6 */ /* 0x0005e20008018000 */
[----:B-1----:R-:W-:Y:S01]  /*d430*/  UIADD3 UR16, UR21, 0x41c00, URZ ;  /* 0x00041c0015107890 */ /* 0x002fe2000fffe03f */
[----:B------:R-:W-:Y:S01]  /*d440*/  UMOV UR50, UR5 ;  /* 0x0000000500327c82 */ /* 0x000fe20008000000 */
[----:B------:R-:W-:Y:S01]  /*d450*/  UMOV UR34, UR61 ;  /* 0x0000003d00227c82 */ /* 0x000fe20008000000 */
[----:B------:R-:W-:Y:S01]  /*d460*/  UTMAREDG.4D.ADD [UR48], [UR30] ;  /* 0x000000301e0073b6 */ /* 0x000fe20008018000 */
[----:B------:R-:W-:Y:S01]  /*d470*/  UMOV UR26, UR55 ;  /* 0x00000037001a7c82 */ /* 0x000fe20008000000 */
[----:B------:R-:W-:Y:S01]  /*d480*/  UMOV UR18, UR54 ;  /* 0x0000003600127c82 */ /* 0x000fe20008000000 */
[----:B------:R-:W-:Y:S01]  /*d490*/  UMOV UR42, UR53 ;  /* 0x00000035002a7c82 */ /* 0x000fe20008000000 */
[----:B------:R1:W-:Y:S01]  /*d4a0*/  UTMAREDG.4D.ADD [UR32], [UR30] ;  /* 0x000000201e0073b6 */ /* 0x0003e20008018000 */
[----:B--2---:R-:W-:Y:S01]  /*d4b0*/  UIADD3 UR8, UR21, 0x43c00, URZ ;  /* 0x00043c0015087890 */ /* 0x004fe2000fffe03f */
[----:B------:R-:W-:Y:S01]  /*d4c0*/  UMOV UR10, UR47 ;  /* 0x0000002f000a7c82 */ /* 0x000fe20008000000 */
[----:B------:R2:W-:Y:S01]  /*d4d0*/  UTMAREDG.4D.ADD [UR24], [UR30] ;  /* 0x000000181e0073b6 */ /* 0x0005e20008018000 */
[----:B------:R4:W-:Y:S01]  /*d4e0*/  UTMAREDG.4D.ADD [UR16], [UR30] ;  /* 0x000000101e0073b6 */ /* 0x0009e20008018000 */
[----:B-1----:R-:W-:Y:S01]  /*d4f0*/  UIADD3 UR32, UR21, 0x44c00, URZ ;  /* 0x00044c0015207890 */ /* 0x002fe2000fffe03f */
[----:B------:R-:W-:Y:S01]  /*d500*/  UTMAREDG.4D.ADD [UR40], [UR30] ;  /* 0x000000281e0073b6 */ /* 0x000fe20008018000 */
[----:B--2---:R-:W-:-:S03]  /*d510*/  UIADD3 UR24, UR21, 0x45c00, URZ ;  /* 0x00045c0015187890 */ /* 0x004fc6000fffe03f */
[----:B------:R1:W-:Y:S01]  /*d520*/  UTMAREDG.4D.ADD [UR8], [UR30] ;  /* 0x000000081e0073b6 */ /* 0x0003e20008018000 */
[----:B----4-:R-:W-:Y:S01]  /*d530*/  UIADD3 UR16, UR21, 0x46c00, URZ ;  /* 0x00046c0015107890 */ /* 0x010fe2000fffe03f */
[----:B------:R-:W-:Y:S01]  /*d540*/  UMOV UR34, UR46 ;  /* 0x0000002e00227c82 */ /* 0x000fe20008000000 */
[----:B------:R-:W-:Y:S01]  /*d550*/  UMOV UR26, UR45 ;  /* 0x0000002d001a7c82 */ /* 0x000fe20008000000 */
[----:B------:R3:W-:Y:S01]  /*d560*/  UTMAREDG.4D.ADD [UR32], [UR30] ;  /* 0x000000201e0073b6 */ /* 0x0007e20008018000 */
[----:B------:R-:W-:Y:S01]  /*d570*/  UMOV UR18, UR37 ;  /* 0x0000002500127c82 */ /* 0x000fe20008000000 */
[----:B------:R3:W-:Y:S01]  /*d580*/  UTMAREDG.4D.ADD [UR24], [UR30] ;  /* 0x000000181e0073b6 */ /* 0x0007e20008018000 */
[----:B-1----:R-:W-:Y:S01]  /*d590*/  UIADD3 UR8, UR21, 0x47c00, URZ ;  /* 0x00047c0015087890 */ /* 0x002fe2000fffe03f */
[----:B------:R-:W-:Y:S02]  /*d5a0*/  UMOV UR10, UR29 ;  /* 0x0000001d000a7c82 */ /* 0x000fe40008000000 */
[----:B------:R3:W-:Y:S06]  /*d5b0*/  UTMAREDG.4D.ADD [UR16], [UR30] ;  /* 0x000000101e0073b6 */ /* 0x0007ec0008018000 */
[----:B------:R3:W-:Y:S01]  /*d5c0*/  UTMAREDG.4D.ADD [UR8], [UR30] ;  /* 0x000000081e0073b6 */ /* 0x0007e20008018000 */
[----:B------:R-:W-:Y:S01]  /*d5d0*/  MOV R6, UR15 ;  /* 0x0000000f00067c02 */ /* 0x000fe20008000f00 */
[----:B------:R0:W-:Y:S03]  /*d5e0*/  UTMACMDFLUSH ;  /* 0x00000000000079b7 */ /* 0x0001e60000000000 */
[----:B------:R-:W-:-:S02]  /*d5f0*/  R2UR UR15, R6 ;  /* 0x00000000060f72ca */ /* 0x000fc400000e0000 */
[----:B------:R-:W-:Y:S02]  /*d600*/  R2UR UR14, R5 ;  /* 0x00000000050e72ca */ /* 0x000fe400000e0000 */
[----:B------:R-:W-:Y:S02]  /*d610*/  R2UR UR13, R4 ;  /* 0x00000000040d72ca */ /* 0x000fe400000e0000 */
[----:B---3--:R-:W-:-:S15]  /*d620*/  R2UR UR5, R3 ;  /* 0x00000000030572ca */ /* 0x008fde00000e0000 */
.L_x_85:
[----:B------:R-:W-:Y:S05]  /*d630*/  BSYNC B0 ;  /* 0x0000000000007941 */ /* 0x000fea0003800000 */
.L_x_84:
[----:B------:R-:W-:Y:S01]  /*d640*/  UIADD3 UR6, UR6, 0x1, URZ ;  /* 0x0000000106067890 */ /* 0x000fe2000fffe03f */
[C---:B-----5:R-:W-:Y:S01]  /*d650*/  ISETP.GT.AND P1, PT, R0.reuse, 0x1, PT ;  /* 0x000000010000780c */ /* 0x060fe20003f24270 */
[----:B------:R-:W-:Y:S01]  /*d660*/  UIADD3 UR7, UR7, 0x1, URZ ;  /* 0x0000000107077890 */ /* 0x000fe2000fffe03f */
[----:B------:R-:W-:Y:S01]  /*d670*/  VIADD R0, R0, 0xffffffff ;  /* 0xffffffff00007836 */ /* 0x000fe20000000000 */
[----:B------:R-:W-:Y:S01]  /*d680*/  UISETP.NE.AND UP0, UPT, UR6, 0x2, UPT ;  /* 0x000000020600788c */ /* 0x000fe2000bf05270 */
[----:B-1----:R-:W-:-:S03]  /*d690*/  PRMT R3, RZ, 0x7610, R3 ;  /* 0x00007610ff037816 */ /* 0x002fc60000000003 */
[----:B------:R-:W-:Y:S02]  /*d6a0*/  USEL UR4, URZ, 0x1, UP0 ;  /* 0x000000013f047887 */ /* 0x000fe40008000000 */
[----:B------:R-:W-:-:S04]  /*d6b0*/  USEL UR6, UR6, URZ, UP0 ;  /* 0x0000003f06067287 */ /* 0x000fc80008000000 */
[----:B------:R-:W-:Y:S01]  /*d6c0*/  LOP3.LUT R2, R2, UR4, RZ, 0x3c, !PT ;  /* 0x0000000402027c12 */ /* 0x000fe2000f8e3cff */
[----:B------:R-:W-:Y:S07]  /*d6d0*/  @P1 BRA `(.L_x_86) ;  /* 0xffffffe000e81947 */ /* 0x000fee000383ffff */
.L_x_75:
[----:B------:R-:W-:Y:S04]  /*d6e0*/  BSSY B0, `(.L_x_87) ;  /* 0x0000003000007945 */ /* 0x000fe80003800000 */
[----:B------:R-:W-:Y:S05]  /*d6f0*/  @!P0 BRA `(.L_x_88) ;  /* 0x0000000000048947 */ /* 0x000fea0003800000 */
[----:B------:R-:W-:-:S04]  /*d700*/  DEPBAR.LE SB0, 0x0 ;  /* 0x000080000000791a */ /* 0x000fc80000000000 */
.L_x_88:
[----:B------:R-:W-:Y:S05]  /*d710*/  BSYNC B0 ;  /* 0x0000000000007941 */ /* 0x000fea0003800000 */
.L_x_87:
[----:B------:R-:W-:-:S04]  /*d720*/  ULOP3.LUT UR15, UR15, 0x1, URZ, 0xfc, !UPT ;  /* 0x000000010f0f7892 */ /* 0x000fc8000f8efc3f */
[----:B------:R-:W-:-:S06]  /*d730*/  UISETP.NE.AND UP0, UPT, UR15, 0x3, UPT ;  /* 0x000000030f00788c */ /* 0x000fcc000bf05270 */
[----:B------:R-:W-:-:S13]  /*d740*/  PLOP3.LUT P0, PT, PT, PT, UP0, 0x80, 0x0 ;  /* 0x000000000000781c */ /* 0x000fda0003f0f008 */
[----:B------:R-:W-:Y:S05]  /*d750*/  @!P0 BRA `(.L_x_89) ;  /* 0x0000000000048947 */ /* 0x000fea0003800000 */
[----:B------:R-:W-:Y:S01]  /*d760*/  BPT.TRAP 0x1 ;  /* 0x000000040000795c */ /* 0x000fe20000300000 */
.L_x_89:
[----:B------:R-:W1:Y:S01]  /*d770*/  S2UR UR5, SR_CgaCtaId ;  /* 0x00000000000579c3 */ /* 0x000e620000008800 */
[----:B------:R-:W-:Y:S02]  /*d780*/  UMOV UR4, 0x400 ;  /* 0x0000040000047882 */ /* 0x000fe40000000000 */
[----:B-1----:R-:W-:-:S04]  /*d790*/  ULEA UR4, UR5, UR4, 0x18 ;  /* 0x0000000405047291 */ /* 0x002fc8000f8ec03f */
[----:B------:R-:W-:-:S04]  /*d7a0*/  ULEA UR14, UR14, UR4, 0x3 ;  /* 0x000000040e0e7291 */ /* 0x000fc8000f8e183f */
[----:B------:R-:W-:-:S04]  /*d7b0*/  UIADD3 UR14, UR14, 0x58890, URZ ;  /* 0x000588900e0e7890 */ /* 0x000fc8000fffe03f */
[----:B------:R-:W-:-:S09]  /*d7c0*/  UPRMT UR14, UR5, 0x654, UR14 ;  /* 0x00000654050e7896 */ /* 0x000fd2000800000e */
[----:B------:R-:W-:Y:S01]  /*d7d0*/  SYNCS.ARRIVE.TRANS64.RED.A1T0 RZ, [UR14], RZ ;  /* 0x000000ffffff79a7 */ /* 0x000fe2000810040e */
[----:B------:R-:W-:Y:S05]  /*d7e0*/  EXIT ;  /* 0x000000000000794d */ /* 0x000fea0003800000 */
.L_x_74:
[----:B------:R-:W1:Y:S01]  /*d7f0*/  LDC R3, c[0x0][0x288] ;  /* 0x0000a200ff037b82 */ /* 0x000e620000000800 */
[----:B------:R-:W-:Y:S01]  /*d800*/  ELECT P3, URZ, PT ;  /* 0x00000000003f782f */ /* 0x000fe20003860000 */
[----:B------:R-:W-:-:S06]  /*d810*/  IMAD.MOV.U32 R5, RZ, RZ, RZ ;  /* 0x000000ffff057224 */ /* 0x000fcc00078e00ff */
[----:B------:R-:W2:Y:S08]  /*d820*/  S2UR UR11, SR_CTAID.X ;  /* 0x00000000000b79c3 */ /* 0x000eb00000002500 */
[----:B------:R-:W3:Y:S01]  /*d830*/  S2UR UR28, SR_CTAID.Y ;  /* 0x00000000001c79c3 */ /* 0x000ee20000002600 */
[----:B-1----:R-:W-:-:S07]  /*d840*/  ISETP.GE.AND P0, PT, R3, 0x80, PT ;  /* 0x000000800300780c */ /* 0x002fce0003f06270 */
[----:B------:R-:W1:Y:S01]  /*d850*/  S2UR UR29, SR_CTAID.Z ;  /* 0x00000000001d79c3 */ /* 0x000e620000002700 */
[----:B------:R-:W-:-:S04]  /*d860*/  SHF.R.S32.HI R2, RZ, 0x1f, R3 ;  /* 0x0000001fff027819 */ /* 0x000fc80000011403 */
[----:B------:R-:W-:Y:S01]  /*d870*/  LEA.HI R2, R2, R3, RZ, 0x7 ;  /* 0x0000000302027211 */ /* 0x000fe200078f38ff */
[----:B--2---:R-:W-:-:S03]  /*d880*/  USHF.L.U32 UR11, UR11, 0x7, URZ ;  /* 0x000000070b0b7899 */ /* 0x004fc6000800063f */
[----:B------:R-:W-:-:S05]  /*d890*/  SHF.R.S32.HI R2, RZ, 0x7, R2 ;  /* 0x00000007ff027819 */ /* 0x000fca0000011402 */
[----:B------:R-:W-:Y:S02]  /*d8a0*/  IMAD.SHL.U32 R3, R2, 0x4, RZ ;  /* 0x0000000402037824 */ /* 0x000fe400078e00ff */
[----:B------:R-:W-:Y:S01]  /*d8b0*/  IMAD.MOV.U32 R2, RZ, RZ, RZ ;  /* 0x000000ffff027224 */ /* 0x000fe200078e00ff */
[----:B---3--:R-:W-:Y:S06]  /*d8c0*/  @!P0 BRA `(.L_x_90) ;  /* 0x0000000000208947 */ /* 0x008fec0003800000 */
[----:B------:R-:W-:-:S07]  /*d8d0*/  IMAD.MOV.U32 R2, RZ, RZ, RZ ;  /* 0x000000ffff027224 */ /* 0x000fce00078e00ff */
.L_x_91:
[----:B------:R-:W-:-:S04]  /*d8e0*/  LEA R4, R2, 0x80, 0x7 ;  /* 0x0000008002047811 */ /* 0x000fc800078e38ff */
[----:B------:R-:W-:-:S13]  /*d8f0*/  ISETP.LT.AND P0, PT, R4, UR11, PT ;  /* 0x0000000b04007c0c */ /* 0x000fda000bf01270 */
[----:B------:R-:W-:Y:S05]  /*d900*/  @!P0 BRA `(.L_x_90) ;  /* 0x0000000000108947 */ /* 0x000fea0003800000 */
[C---:B------:R-:W-:Y:S01]  /*d910*/  ISETP.GT.AND P0, PT, R3.reuse, 0x4, PT ;  /* 0x000000040300780c */ /* 0x040fe20003f04270 */
[----:B------:R-:W-:Y:S02]  /*d920*/  VIADD R3, R3, 0xfffffffc ;  /* 0xfffffffc03037836 */ /* 0x000fe40000000000 */
[----:B------:R-:W-:-:S10]  /*d930*/  VIADD R2, R2, 0x1 ;  /* 0x0000000102027836 */ /* 0x000fd40000000000 */
[----:B------:R-:W-:Y:S05]  /*d940*/  @P0 BRA `(.L_x_91) ;  /* 0xfffffffc00e40947 */ /* 0x000fea000383ffff */
.L_x_90:
[----:B------:R-:W-:Y:S04]  /*d950*/  BSSY B0, `(.L_x_92) ;  /* 0x0000027000007945 */ /* 0x000fe80003800000 */
[----:B------:R-:W-:Y:S05]  /*d960*/  @!P3 BRA `(.L_x_93) ;  /* 0x000000000094b947 */ /* 0x000fea0003800000 */
[----:B------:R-:W2:Y:S01]  /*d970*/  S2R R5, SR_CgaCtaId ;  /* 0x0000000000057919 */ /* 0x000ea20000008800 */
[----:B------:R-:W-:-:S04]  /*d980*/  MOV R4, 0x400 ;  /* 0x0000040000047802 */ /* 0x000fc80000000f00 */
[----:B--2---:R-:W-:Y:S01]  /*d990*/  LEA R5, R5, R4, 0x18 ;  /* 0x0000000405057211 */ /* 0x004fe200078ec0ff */
[----:B------:R-:W-:-:S05]  /*d9a0*/  IMAD.MOV.U32 R4, RZ, RZ, 0x1 ;  /* 0x00000001ff047424 */ /* 0x000fca00078e00ff */
[----:B------:R-:W-:-:S04]  /*d9b0*/  SHF.L.U32 R4, R4, 0x1f, RZ ;  /* 0x0000001f04047819 */ /* 0x000fc800000006ff */
[----:B------:R-:W2:Y:S02]  /*d9c0*/  SYNCS.PHASECHK.TRANS64.TRYWAIT P0, [R5+URZ+0x58860], R4 ;  /* 0x05886004050075a7 */ /* 0x000ea4000800017f */
[----:B--2---:R-:W-:Y:S05]  /*d9d0*/  @!P0 BRA `(.L_x_94) ;  /* 0x0000002000b88947 */ /* 0x004fea0003800000 */
.L_x_158:
[----:B------:R-:W-:Y:S01]  /*d9e0*/  ULOP3.LUT UR5, UR4, 0x2, URZ, 0xfc, !UPT ;  /* 0x0000000204057892 */ /* 0x000fe2000f8efc3f */
[----:B--2---:R-:W-:-:S03]  /*d9f0*/  @P2 IMAD.MOV.U32 R4, RZ, RZ, 0x4000 ;  /* 0x00004000ff042424 */ /* 0x004fc600078e00ff */
[----:B------:R-:W-:Y:S01]  /*da00*/  UPRMT UR5, UR5, 0x9910, URZ ;  /* 0x0000991005057896 */ /* 0x000fe2000800003f */
[----:B------:R2:W-:Y:S03]  /*da10*/  @P2 SYNCS.ARRIVE.TRANS64 RZ, [R5+URZ+0x58840], R4 ;  /* 0x0588400405ff29a7 */ /* 0x0005e6000800003f */
[----:B------:R-:W-:-:S06]  /*da20*/  UISETP.NE.AND UP0, UPT, UR5, 0x2, UPT ;  /* 0x000000020500788c */ /* 0x000fcc000bf05270 */
[----:B------:R-:W-:-:S13]  /*da30*/  PLOP3.LUT P0, PT, PT, PT, UP0, 0x80, 0x0 ;  /* 0x000000000000781c */ /* 0x000fda0003f0f008 */
[----:B--2---:R-:W-:Y:S05]  /*da40*/  @P0 BRA `(.L_x_95) ;  /* 0x0000000000040947 */ /* 0x004fea0003800000 */
[----:B-1----:R-:W-:Y:S01]  /*da50*/  BPT.TRAP 0x1 ;  /* 0x000000040000795c */ /* 0x002fe20000300000 */
.L_x_95:
[----:B------:R-:W-:-:S04]  /*da60*/  LOP3.LUT P0, RZ, R0, 0x1f, RZ, 0xc0, !PT ;  /* 0x0000001f00ff7812 */ /* 0x000fc8000780c0ff */
[----:B------:R-:W-:-:S13]  /*da70*/  PLOP3.LUT P0, PT, P0, P2, PT, 0x2a, 0x0 ;  /* 0x000000000000781c */ /* 0x000fda0000704572 */
[----:B------:R-:W-:Y:S05]  /*da80*/  @P0 BRA `(.L_x_96) ;  /* 0x0000000000040947 */ /* 0x000fea0003800000 */
[----:B-1----:R-:W-:Y:S01]  /*da90*/  BPT.TRAP 0x1 ;  /* 0x000000040000795c */ /* 0x002fe20000300000 */
.L_x_96:
[----:B------:R-:W-:Y:S01]  /*daa0*/  R2UR UR8, R5 ;  /* 0x00000000050872ca */ /* 0x000fe200000e0000 */
[----:B------:R-:W-:Y:S01]  /*dab0*/  ULDC.64 UR6, c[0x0][0x198] ;  /* 0x0000660000067ab9 */ /* 0x000fe20000000a00 */
[----:B------:R-:W-:Y:S01]  /*dac0*/  UMOV UR14, 0x0 ;  /* 0x00000000000e7882 */ /* 0x000fe20000000000 */
[----:B------:R-:W-:Y:S01]  /*dad0*/  UIADD3 UR6, UP0, UR6, 0x1f0, URZ ;  /* 0x000001f006067890 */ /* 0x000fe2000ff1e03f */
[----:B------:R-:W-:Y:S01]  /*dae0*/  IMAD.MOV.U32 R5, RZ, RZ, 0x1 ;  /* 0x00000001ff057424 */ /* 0x000fe200078e00ff */
[----:B------:R-:W-:Y:S01]  /*daf0*/  UMOV UR15, 0x10000000 ;  /* 0x10000000000f7882 */ /* 0x000fe20000000000 */
[----:B------:R-:W-:Y:S01]  /*db00*/  UMOV UR10, URZ ;  /* 0x0000003f000a7c82 */ /* 0x000fe20008000000 */
[----:B------:R-:W-:Y:S01]  /*db10*/  UIADD3.X UR7, URZ, UR7, URZ, UP0, !UPT ;  /* 0x000000073f077290 */ /* 0x000fe200087fe43f */
[----:B------:R-:W-:Y:S01]  /*db20*/  UMOV UR12, UR28 ;  /* 0x0000001c000c7c82 */ /* 0x000fe20008000000 */
[----:B-1----:R-:W-:Y:S01]  /*db30*/  UMOV UR13, UR29 ;  /* 0x0000001d000d7c82 */ /* 0x002fe20008000000 */
[----:B------:R-:W-:Y:S01]  /*db40*/  UMOV UR26, 0x40 ;  /* 0x00000040001a7882 */ /* 0x000fe20000000000 */
[----:B------:R-:W-:-:S02]  /*db50*/  UMOV UR27, UR11 ;  /* 0x0000000b001b7c82 */ /* 0x000fc40008000000 */
[----:B------:R-:W-:Y:S02]  /*db60*/  UIADD3 UR9, UR8, 0x58840, URZ ;  /* 0x0005884008097890 */ /* 0x000fe4000fffe03f */
[----:B------:R-:W-:-:S05]  /*db70*/  UIADD3 UR24, UR8, 0x2000, URZ ;  /* 0x0000200008187890 */ /* 0x000fca000fffe03f */
[----:B------:R-:W-:Y:S02]  /*db80*/  UMOV UR25, UR9 ;  /* 0x0000000900197c82 */ /* 0x000fe40008000000 */
[----:B------:R2:W-:Y:S02]  /*db90*/  UTMALDG.4D [UR8], [UR6], desc[UR14] ;  /* 0x00000e08060075b4 */ /* 0x0005e40008019000 */
[----:B------:R2:W-:Y:S02]  /*dba0*/  UTMALDG.4D [UR24], [UR6], desc[UR14] ;  /* 0x00000e18060075b4 */ /* 0x0005e40008019000 */
[----:B--2---:R-:W-:Y:S01]  /*dbb0*/  NOP ;  /* 0x0000000000007918 */ /* 0x004fe20000000000 */
.L_x_93:
[----:B-1----:R-:W-:Y:S05]  /*dbc0*/  BSYNC B0 ;  /* 0x0000000000007941 */ /* 0x002fea0003800000 */
.L_x_92:
[----:B------:R-:W-:Y:S01]  /*dbd0*/  ISETP.LT.OR P0, PT, R3, 0x1, !P3 ;  /* 0x000000010300780c */ /* 0x000fe20005f01670 */
[----:B------:R-:W-:-:S12]  /*dbe0*/  BSSY B0, `(.L_x_97) ;  /* 0x0000029000007945 */ /* 0x000fd80003800000 */
[----:B------:R-:W-:Y:S05]  /*dbf0*/  @P0 BRA `(.L_x_98) ;  /* 0x00000000009c0947 */ /* 0x000fea0003800000 */
[----:B------:R-:W1:Y:S01]  /*dc00*/  S2R R7, SR_CgaCtaId ;  /* 0x0000000000077919 */ /* 0x000e620000008800 */
[----:B------:R-:W-:-:S04]  /*dc10*/  MOV R4, 0x400 ;  /* 0x0000040000047802 */ /* 0x000fc80000000f00 */
[----:B-1----:R-:W-:Y:S01]  /*dc20*/  LEA R7, R7, R4, 0x18 ;  /* 0x0000000407077211 */ /* 0x002fe200078ec0ff */
[----:B------:R-:W-:-:S05]  /*dc30*/  IMAD.MOV.U32 R4, RZ, RZ, 0x1 ;  /* 0x00000001ff047424 */ /* 0x000fca00078e00ff */
[----:B------:R-:W-:-:S04]  /*dc40*/  SHF.L.U32 R4, R4, 0x1f, RZ ;  /* 0x0000001f04047819 */ /* 0x000fc800000006ff */
[----:B------:R-:W1:Y:S02]  /*dc50*/  SYNCS.PHASECHK.TRANS64.TRYWAIT P0, [R7+URZ+0x58820], R4 ;  /* 0x05882004070075a7 */ /* 0x000e64000800017f */
[----:B-1----:R-:W-:Y:S05]  /*dc60*/  @!P0 BRA `(.L_x_99) ;  /* 0x0000002000288947 */ /* 0x002fea0003800000 */
.L_x_159:
[----:B------:R-:W-:Y:S01]  /*dc70*/  ULOP3.LUT UR5, UR4, 0x2, URZ, 0xfc, !UPT ;  /* 0x0000000204057892 */ /* 0x000fe2000f8efc3f */
[----:B-1----:R-:W-:-:S03]  /*dc80*/  @P2 IMAD.MOV.U32 R4, RZ, RZ, 0x8200 ;  /* 0x00008200ff042424 */ /* 0x002fc600078e00ff */
[----:B------:R-:W-:Y:S01]  /*dc90*/  UPRMT UR5, UR5, 0x9910, URZ ;  /* 0x0000991005057896 */ /* 0x000fe2000800003f */
[----:B------:R1:W-:Y:S03]  /*dca0*/  @P2 SYNCS.ARRIVE.TRANS64 RZ, [R7+URZ+0x58800], R4 ;  /* 0x0588000407ff29a7 */ /* 0x0003e6000800003f */
[----:B------:R-:W-:-:S06]  /*dcb0*/  UISETP.NE.AND UP0, UPT, UR5, 0x2, UPT ;  /* 0x000000020500788c */ /* 0x000fcc000bf05270 */
[----:B------:R-:W-:-:S13]  /*dcc0*/  PLOP3.LUT P0, PT, PT, PT, UP0, 0x80, 0x0 ;  /* 0x000000000000781c */ /* 0x000fda0003f0f008 */
[----:B-1----:R-:W-:Y:S05]  /*dcd0*/  @P0 BRA `(.L_x_100) ;  /* 0x0000000000040947 */ /* 0x002fea0003800000 */
[----:B------:R-:W-:Y:S01]  /*dce0*/  BPT.TRAP 0x1 ;  /* 0x000000040000795c */ /* 0x000fe20000300000 */
.L_x_100:
[----:B------:R-:W-:-:S04]  /*dcf0*/  LOP3.LUT P0, RZ, R0, 0x1f, RZ, 0xc0, !PT ;  /* 0x0000001f00ff7812 */ /* 0x000fc8000780c0ff */
[----:B------:R-:W-:-:S13]  /*dd00*/  PLOP3.LUT P0, PT, P0, P2, PT, 0x2a, 0x0 ;  /* 0x000000000000781c */ /* 0x000fda0000704572 */
[----:B------:R-:W-:Y:S05]  /*dd10*/  @P0 BRA `(.L_x_101) ;  /* 0x0000000000040947 */ /* 0x000fea0003800000 */
[----:B------:R-:W-:Y:S01]  /*dd20*/  BPT.TRAP 0x1 ;  /* 0x000000040000795c */ /* 0x000fe20000300000 */
.L_x_101:
[----:B------:R-:W-:Y:S01]  /*dd30*/  R2UR UR16, R7 ;  /* 0x00000000071072ca */ /* 0x000fe200000e0000 */
[----:B------:R-:W-:Y:S01]  /*dd40*/  ULDC.64 UR6, c[0x0][0x198] ;  /* 0x0000660000067ab9 */ /* 0x000fe20000000a00 */
[----:B------:R-:W-:Y:S01]  /*dd50*/  R2UR UR27, R2 ;  /* 0x00000000021b72ca */ /* 0x000fe200000e0000 */
[----:B------:R-:W-:Y:S01]  /*dd60*/  UIADD3 UR6, UP0, UR6, 0xf0, URZ ;  /* 0x000000f006067890 */ /* 0x000fe2000ff1e03f */
[----:B------:R-:W-:Y:S01]  /*dd70*/  UMOV UR8, 0x0 ;  /* 0x0000000000087882 */ /* 0x000fe20000000000 */
[----:B------:R-:W-:Y:S02]  /*dd80*/  UMOV UR9, 0x10000000 ;  /* 0x1000000000097882 */ /* 0x000fe40000000000 */
[----:B------:R-:W-:Y:S01]  /*dd90*/  UIADD3.X UR7, URZ, UR7, URZ, UP0, !UPT ;  /* 0x000000073f077290 */ /* 0x000fe200087fe43f */
[----:B------:R-:W-:Y:S01]  /*dda0*/  UMOV UR26, URZ ;  /* 0x0000003f001a7c82 */ /* 0x000fe20008000000 */
[----:B------:R-:W-:Y:S01]  /*ddb0*/  UMOV UR18, 0x40 ;  /* 0x0000004000127882 */ /* 0x000fe20000000000 */
[----:B------:R-:W-:Y:S01]  /*ddc0*/  UMOV UR20, UR28 ;  /* 0x0000001c00147c82 */ /* 0x000fe20008000000 */
[----:B------:R-:W-:-:S02]  /*ddd0*/  UMOV UR21, UR29 ;  /* 0x0000001d00157c82 */ /* 0x000fc40008000000 */
[----:B------:R-:W-:Y:S02]  /*dde0*/  UIADD3 UR24, UR16, 0x18000, URZ ;  /* 0x0001800010187890 */ /* 0x000fe4000fffe03f */
[----:B------:R-:W-:Y:S02]  /*ddf0*/  USHF.L.U32 UR27, UR27, 0x7, URZ ;  /* 0x000000071b1b7899 */ /* 0x000fe4000800063f */
[----:B------:R-:W-:Y:S02]  /*de00*/  UIADD3 UR25, UR16, 0x58800, URZ ;  /* 0x0005880010197890 */ /* 0x000fe4000fffe03f */
[----:B------:R-:W-:-:S03]  /*de10*/  UIADD3 UR16, UR16, 0x1c000, URZ ;  /* 0x0001c00010107890 */ /* 0x000fc6000fffe03f */
[----:B------:R-:W-:Y:S02]  /*de20*/  UMOV UR19, UR27 ;  /* 0x0000001b00137c82 */ /* 0x000fe40008000000 */
[----:B------:R-:W-:Y:S02]  /*de30*/  UMOV UR17, UR25 ;  /* 0x0000001900117c82 */ /* 0x000fe40008000000 */
[----:B------:R1:W-:Y:S02]  /*de40*/  UTMALDG.4D [UR24], [UR6], desc[UR8] ;  /* 0x00000818060075b4 */ /* 0x0003e40008019000 */
[----:B------:R1:W-:Y:S02]  /*de50*/  UTMALDG.4D [UR16], [UR6], desc[UR8] ;  /* 0x00000810060075b4 */ /* 0x0003e40008019000 */
[----:B-1----:R-:W-:Y:S01]  /*de60*/  NOP ;  /* 0x0000000000007918 */ /* 0x002fe20000000000 */
.L_x_98:
[----:B------:R-:W-:Y:S05]  /*de70*/  BSYNC B0 ;  /* 0x0000000000007941 */ /* 0x000fea0003800000 */
.L_x_97:
[----:B------:R-:W-:Y:S01]  /*de80*/  ISETP.LT.OR P0, PT, R3, 0x2, !P3 ;  /* 0x000000020300780c */ /* 0x000fe20005f01670 */
[----:B------:R-:W-:Y:S01]  /*de90*/  BSSY B0, `(.L_x_102) ;  /* 0x0000014000007945 */ /* 0x000fe20003800000 */
[----:B------:R-:W-:-:S11]  /*dea0*/  IMAD.MOV.U32 R4, RZ, RZ, RZ ;  /* 0x000000ffff047224 */ /* 0x000fd600078e00ff */
[----:B------:R-:W-:Y:S05]  /*deb0*/  @P0 BRA `(.L_x_103) ;  /* 0x0000000000440947 */ /* 0x000fea0003800000 */
[----:B------:R-:W1:Y:S01]  /*dec0*/  S2UR UR6, SR_CgaCtaId ;  /* 0x00000000000679c3 */ /* 0x000e620000008800 */
[----:B------:R-:W-:Y:S01]  /*ded0*/  R2UR UR18, R2 ;  /* 0x00000000021272ca */ /* 0x000fe200000e0000 */
[----:B------:R-:W-:Y:S01]  /*dee0*/  UMOV UR5, 0x400 ;  /* 0x0000040000057882 */ /* 0x000fe20000000000 */
[----:B------:R-:W-:Y:S01]  /*def0*/  ULDC.64 UR8, c[0x0][0x198] ;  /* 0x0000660000087ab9 */ /* 0x000fe20000000a00 */
[----:B------:R-:W-:Y:S01]  /*df00*/  UMOV UR19, UR28 ;  /* 0x0000001c00137c82 */ /* 0x000fe20008000000 */
[----:B------:R-:W-:Y:S01]  /*df10*/  UMOV UR20, UR29 ;  /* 0x0000001d00147c82 */ /* 0x000fe20008000000 */
[----:B------:R-:W-:-:S08]  /*df20*/  IMAD.MOV.U32 R4, RZ, RZ, 0x1 ;  /* 0x00000001ff047424 */ /* 0x000fd000078e00ff */
[----:B------:R-:W-:Y:S02]  /*df30*/  USHF.L.U32 UR18, UR18, 0x7, URZ ;  /* 0x0000000712127899 */ /* 0x000fe4000800063f */
[----:B-1----:R-:W-:Y:S02]  /*df40*/  ULEA UR5, UR6, UR5, 0x18 ;  /* 0x0000000506057291 */ /* 0x002fe4000f8ec03f */
[----:B------:R-:W-:Y:S02]  /*df50*/  UIADD3 UR6, UP0, UR8, 0x4f0, URZ ;  /* 0x000004f008067890 */ /* 0x000fe4000ff1e03f */
[----:B------:R-:W-:Y:S02]  /*df60*/  UIADD3 UR16, UR5, 0x58000, URZ ;  /* 0x0005800005107890 */ /* 0x000fe4000fffe03f */
[----:B------:R-:W-:Y:S02]  /*df70*/  UIADD3 UR17, UR5, 0x58800, URZ ;  /* 0x0005880005117890 */ /* 0x000fe4000fffe03f */
[----:B------:R-:W-:Y:S01]  /*df80*/  UIADD3.X UR7, URZ, UR9, URZ, UP0, !UPT ;  /* 0x000000093f077290 */ /* 0x000fe200087fe43f */
[----:B------:R-:W-:-:S02]  /*df90*/  UMOV UR8, 0x0 ;  /* 0x0000000000087882 */ /* 0x000fc40000000000 */
[----:B------:R-:W-:-:S06]  /*dfa0*/  UMOV UR9, 0x10000000 ;  /* 0x1000000000097882 */ /* 0x000fcc0000000000 */
[----:B------:R1:W-:Y:S02]  /*dfb0*/  UTMALDG.3D [UR16], [UR6], desc[UR8] ;  /* 0x00000810060075b4 */ /* 0x0003e40008011000 */
[----:B-1----:R-:W-:Y:S01]  /*dfc0*/  NOP ;  /* 0x0000000000007918 */ /* 0x002fe20000000000 */
.L_x_103:
[----:B------:R-:W-:Y:S05]  /*dfd0*/  BSYNC B0 ;  /* 0x0000000000007941 */ /* 0x000fea0003800000 */
.L_x_102:
[----:B------:R-:W-:Y:S01]  /*dfe0*/  BSSY B0, `(.L_x_104) ;  /* 0x000002d000007945 */ /* 0x000fe20003800000 */
[----:B------:R-:W-:-:S03]  /*dff0*/  IMAD.MOV.U32 R10, RZ, RZ, RZ ;  /* 0x000000ffff0a7224 */ /* 0x000fc600078e00ff */
[----:B------:R-:W-:Y:S05]  /*e000*/  @!P3 BRA `(.L_x_105) ;  /* 0x0000000000a8b947 */ /* 0x000fea0003800000 */
[----:B------:R-:W1:Y:S01]  /*e010*/  S2R R7, SR_CgaCtaId ;  /* 0x0000000000077919 */ /* 0x000e620000008800 */
[----:B------:R-:W-:-:S04]  /*e020*/  MOV R6, 0x400 ;  /* 0x0000040000067802 */ /* 0x000fc80000000f00 */
[----:B-1----:R-:W-:Y:S01]  /*e030*/  LEA R8, R7, R6, 0x18 ;  /* 0x0000000607087211 */ /* 0x002fe200078ec0ff */
[----:B------:R-:W-:-:S04]  /*e040*/  IMAD.MOV.U32 R7, RZ, RZ, 0x1 ;  /* 0x00000001ff077424 */ /* 0x000fc800078e00ff */
[----:B------:R-:W-:Y:S01]  /*e050*/  IMAD R6, R5, 0x8, R8 ;  /* 0x0000000805067824 */ /* 0x000fe200078e0208 */
[----:B------:R-:W-:-:S04]  /*e060*/  SHF.L.U32 R7, R7, 0x1f, RZ ;  /* 0x0000001f07077819 */ /* 0x000fc800000006ff */
[----:B------:R-:W1:Y:S02]  /*e070*/  SYNCS.PHASECHK.TRANS64.TRYWAIT P0, [R6+URZ+0x58860], R7 ;  /* 0x05886007060075a7 */ /* 0x000e64000800017f */
[----:B-1----:R-:W-:Y:S05]  /*e080*/  @!P0 BRA `(.L_x_106) ;  /* 0x0000001c00348947 */ /* 0x002fea0003800000 */
.L_x_160:
        /* <DEDUP_REMOVED lines=8> */
.L_x_107:
[----:B------:R-:W-:-:S04]  /*e110*/  LOP3.LUT P0, RZ, R0, 0x1f, RZ, 0xc0, !PT ;  /* 0x0000001f00ff7812 */ /* 0x000fc8000780c0ff */
[----:B------:R-:W-:-:S13]  /*e120*/  PLOP3.LUT P0, PT, P0, P2, PT, 0x2a, 0x0 ;  /* 0x000000000000781c */ /* 0x000fda0000704572 */
[----:B------:R-:W-:Y:S05]  /*e130*/  @P0 BRA `(.L_x_108) ;  /* 0x0000000000040947 */ /* 0x000fea0003800000 */
[----:B------:R-:W-:Y:S01]  /*e140*/  BPT.TRAP 0x1 ;  /* 0x000000040000795c */ /* 0x000fe20000300000 */
.L_x_108:
[----:B------:R-:W-:Y:S01]  /*e150*/  R2UR UR5, R8 ;  /* 0x00000000080572ca */ /* 0x000fe200000e0000 */
[----:B------:R-:W-:Y:S01]  /*e160*/  ULDC.64 UR6, c[0x0][0x198] ;  /* 0x0000660000067ab9 */ /* 0x000fe20000000a00 */
[C---:B------:R-:W-:Y:S01]  /*e170*/  R2UR UR8, R5.reuse ;  /* 0x00000000050872ca */ /* 0x040fe200000e0000 */
[----:B------:R-:W-:Y:S01]  /*e180*/  UIADD3 UR6, UP0, UR6, 0x2f0, URZ ;  /* 0x000002f006067890 */ /* 0x000fe2000ff1e03f */
[----:B------:R-:W-:Y:S01]  /*e190*/  R2UR UR9, R6 ;  /* 0x00000000060972ca */ /* 0x000fe200000e0000 */
[----:B------:R-:W-:Y:S01]  /*e1a0*/  UMOV UR14, 0x0 ;  /* 0x00000000000e7882 */ /* 0x000fe20000000000 */
[----:B------:R-:W-:Y:S01]  /*e1b0*/  UMOV UR15, 0x10000000 ;  /* 0x10000000000f7882 */ /* 0x000fe20000000000 */
[----:B------:R-:W-:Y:S01]  /*e1c0*/  UIADD3.X UR7, URZ, UR7, URZ, UP0, !UPT ;  /* 0x000000073f077290 */ /* 0x000fe200087fe43f */
[----:B------:R-:W-:Y:S01]  /*e1d0*/  VIADD R5, R5, 0x1 ;  /* 0x0000000105057836 */ /* 0x000fe20000000000 */
[----:B------:R-:W-:Y:S01]  /*e1e0*/  UMOV UR10, URZ ;  /* 0x0000003f000a7c82 */ /* 0x000fe20008000000 */
[----:B------:R-:W-:Y:S01]  /*e1f0*/  UMOV UR12, UR28 ;  /* 0x0000001c000c7c82 */ /* 0x000fe20008000000 */
[----:B------:R-:W-:Y:S01]  /*e200*/  UMOV UR13, UR29 ;  /* 0x0000001d000d7c82 */ /* 0x000fe20008000000 */
[----:B------:R-:W-:Y:S01]  /*e210*/  UMOV UR26, 0x40 ;  /* 0x00000040001a7882 */ /* 0x000fe20000000000 */
[----:B------:R-:W-:Y:S01]  /*e220*/  UMOV UR27, UR11 ;  /* 0x0000000b001b7c82 */ /* 0x000fe20008000000 */
[----:B------:R-:W-:Y:S01]  /*e230*/  IMAD.MOV.U32 R10, RZ, RZ, 0x40 ;  /* 0x00000040ff0a7424 */ /* 0x000fe200078e00ff */
[----:B------:R-:W-:-:S02]  /*e240*/  ULEA UR8, UR8, UR5, 0xe ;  /* 0x0000000508087291 */ /* 0x000fc4000f8e703f */
[----:B------:R-:W-:Y:S02]  /*e250*/  UIADD3 UR9, UR9, 0x58840, URZ ;  /* 0x0005884009097890 */ /* 0x000fe4000fffe03f */
[----:B------:R-:W-:-:S05]  /*e260*/  UIADD3 UR24, UR8, 0x2000, URZ ;  /* 0x0000200008187890 */ /* 0x000fca000fffe03f */
[----:B------:R-:W-:Y:S02]  /*e270*/  UMOV UR25, UR9 ;  /* 0x0000000900197c82 */ /* 0x000fe40008000000 */
[----:B------:R1:W-:Y:S02]  /*e280*/  UTMALDG.4D [UR8], [UR6], desc[UR14] ;  /* 0x00000e08060075b4 */ /* 0x0003e40008019000 */
[----:B------:R1:W-:Y:S02]  /*e290*/  UTMALDG.4D [UR24], [UR6], desc[UR14] ;  /* 0x00000e18060075b4 */ /* 0x0003e40008019000 */
[----:B-1----:R-:W-:Y:S01]  /*e2a0*/  NOP ;  /* 0x0000000000007918 */ /* 0x002fe20000000000 */
.L_x_105:
[----:B------:R-:W-:Y:S05]  /*e2b0*/  BSYNC B0 ;  /* 0x0000000000007941 */ /* 0x000fea0003800000 */
.L_x_104:
[----:B------:R-:W-:Y:S01]  /*e2c0*/  BSSY B0, `(.L_x_109) ;  /* 0x0000032000007945 */ /* 0x000fe20003800000 */
[----:B------:R-:W-:-:S03]  /*e2d0*/  IMAD.MOV.U32 R6, RZ, RZ, 0x1 ;  /* 0x00000001ff067424 */ /* 0x000fc600078e00ff */
[----:B------:R-:W-:Y:S05]  /*e2e0*/  @!P3 BRA `(.L_x_110) ;  /* 0x0000000000bcb947 */ /* 0x000fea0003800000 */
[----:B------:R-:W1:Y:S01]  /*e2f0*/  S2R R7, SR_CgaCtaId ;  /* 0x0000000000077919 */ /* 0x000e620000008800 */
[----:B------:R-:W-:Y:S01]  /*e300*/  MOV R6, 0x400 ;  /* 0x0000040000067802 */ /* 0x000fe20000000f00 */
[----:B------:R-:W-:-:S05]  /*e310*/  IMAD.MOV.U32 R8, RZ, RZ, 0x1 ;  /* 0x00000001ff087424 */ /* 0x000fca00078e00ff */
[----:B------:R-:W-:Y:S02]  /*e320*/  SHF.L.U32 R8, R8, 0x1f, RZ ;  /* 0x0000001f08087819 */ /* 0x000fe400000006ff */
[----:B-1----:R-:W-:-:S05]  /*e330*/  LEA R6, R7, R6, 0x18 ;  /* 0x0000000607067211 */ /* 0x002fca00078ec0ff */
[----:B------:R-:W-:-:S04]  /*e340*/  IMAD R7, R5, 0x8, R6 ;  /* 0x0000000805077824 */ /* 0x000fc800078e0206 */
[----:B------:R-:W1:Y:S02]  /*e350*/  SYNCS.PHASECHK.TRANS64.TRYWAIT P0, [R7+URZ+0x58860], R8 ;  /* 0x05886008070075a7 */ /* 0x000e64000800017f */
[----:B-1----:R-:W-:Y:S05]  /*e360*/  @!P0 BRA `(.L_x_111) ;  /* 0x0000001800908947 */ /* 0x002fea0003800000 */
.L_x_161:
        /* <DEDUP_REMOVED lines=8> */
.L_x_112:
[----:B------:R-:W-:-:S04]  /*e3f0*/  LOP3.LUT P0, RZ, R0, 0x1f, RZ, 0xc0, !PT ;  /* 0x0000001f00ff7812 */ /* 0x000fc8000780c0ff */
[----:B------:R-:W-:-:S13]  /*e400*/  PLOP3.LUT P0, PT, P0, P2, PT, 0x2a, 0x0 ;  /* 0x000000000000781c */ /* 0x000fda0000704572 */
[----:B------:R-:W-:Y:S05]  /*e410*/  @P0 BRA `(.L_x_113) ;  /* 0x0000000000040947 */ /* 0x000fea0003800000 */
[----:B------:R-:W-:Y:S01]  /*e420*/  BPT.TRAP 0x1 ;  /* 0x000000040000795c */ /* 0x000fe20000300000 */
.L_x_113:
[----:B------:R-:W-:Y:S01]  /*e430*/  R2UR UR5, R6 ;  /* 0x00000000060572ca */ /* 0x000fe200000e0000 */
[----:B------:R-:W-:Y:S01]  /*e440*/  ULDC.64 UR6, c[0x0][0x198] ;  /* 0x0000660000067ab9 */ /* 0x000fe20000000a00 */
[----:B------:R-:W-:Y:S01]  /*e450*/  R2UR UR16, R5 ;  /* 0x00000000051072ca */ /* 0x000fe200000e0000 */
[----:B------:R-:W-:Y:S01]  /*e460*/  UIADD3 UR6, UP0, UR6, 0x1f0, URZ ;  /* 0x000001f006067890 */ /* 0x000fe2000ff1e03f */
[----:B------:R-:W-:Y:S01]  /*e470*/  R2UR UR17, R7 ;  /* 0x00000000071172ca */ /* 0x000fe200000e0000 */
[----:B------:R-:W-:Y:S01]  /*e480*/  UMOV UR8, 0x0 ;  /* 0x0000000000087882 */ /* 0x000fe20000000000 */
[----:B------:R-:W-:Y:S01]  /*e490*/  R2UR UR19, R10 ;  /* 0x000000000a1372ca */ /* 0x000fe200000e0000 */
[----:B------:R-:W-:Y:S01]  /*e4a0*/  UIADD3.X UR7, URZ, UR7, URZ, UP0, !UPT ;  /* 0x000000073f077290 */ /* 0x000fe200087fe43f */
[----:B------:R-:W-:Y:S01]  /*e4b0*/  VIADD R5, R5, 0x1 ;  /* 0x0000000105057836 */ /* 0x000fe20000000000 */
[----:B------:R-:W-:Y:S01]  /*e4c0*/  UMOV UR9, 0x10000000 ;  /* 0x1000000000097882 */ /* 0x000fe20000000000 */
[----:B------:R-:W-:Y:S01]  /*e4d0*/  UMOV UR18, URZ ;  /* 0x0000003f00127c82 */ /* 0x000fe20008000000 */
[----:B------:R-:W-:Y:S01]  /*e4e0*/  UMOV UR20, UR28 ;  /* 0x0000001c00147c82 */ /* 0x000fe20008000000 */
[----:B------:R-:W-:Y:S01]  /*e4f0*/  UMOV UR21, UR29 ;  /* 0x0000001d00157c82 */ /* 0x000fe20008000000 */
[----:B------:R-:W-:Y:S01]  /*e500*/  UMOV UR26, 0x40 ;  /* 0x00000040001a7882 */ /* 0x000fe20000000000 */
[C---:B------:R-:W-:Y:S01]  /*e510*/  ISETP.NE.AND P4, PT, R5.reuse, 0x4, PT ;  /* 0x000000040500780c */ /* 0x040fe20003f85270 */
[----:B------:R-:W-:Y:S01]  /*e520*/  ULEA UR16, UR16, UR5, 0xe ;  /* 0x0000000510107291 */ /* 0x000fe2000f8e703f */
[C---:B------:R-:W-:Y:S01]  /*e530*/  ISETP.NE.AND P0, PT, R5.reuse, 0x4, PT ;  /* 0x000000040500780c */ /* 0x040fe20003f05270 */
[----:B------:R-:W-:Y:S01]  /*e540*/  UIADD3 UR17, UR17, 0x58840, URZ ;  /* 0x0005884011117890 */ /* 0x000fe2000fffe03f */
[----:B------:R-:W-:Y:S01]  /*e550*/  SEL R5, R5, RZ, P4 ;  /* 0x000000ff05057207 */ /* 0x000fe20002000000 */
[----:B------:R-:W-:Y:S01]  /*e560*/  UIADD3 UR19, UR11, UR19, URZ ;  /* 0x000000130b137290 */ /* 0x000fe2000fffe03f */
[----:B------:R-:W-:Y:S01]  /*e570*/  SEL R6, RZ, 0x1, !P0 ;  /* 0x00000001ff067807 */ /* 0x000fe20004000000 */
[----:B------:R-:W-:-:S03]  /*e580*/  UIADD3 UR24, UR16, 0x2000, URZ ;  /* 0x0000200010187890 */ /* 0x000fc6000fffe03f */
[----:B------:R-:W-:Y:S02]  /*e590*/  UMOV UR25, UR17 ;  /* 0x0000001100197c82 */ /* 0x000fe40008000000 */
[----:B------:R-:W-:Y:S02]  /*e5a0*/  UMOV UR27, UR19 ;  /* 0x00000013001b7c82 */ /* 0x000fe40008000000 */
[----:B------:R1:W-:Y:S02]  /*e5b0*/  UTMALDG.4D [UR16], [UR6], desc[UR8] ;  /* 0x00000810060075b4 */ /* 0x0003e40008019000 */
[----:B------:R1:W-:Y:S02]  /*e5c0*/  UTMALDG.4D [UR24], [UR6], desc[UR8] ;  /* 0x00000818060075b4 */ /* 0x0003e40008019000 */
[----:B-1----:R-:W-:Y:S01]  /*e5d0*/  NOP ;  /* 0x0000000000007918 */ /* 0x002fe20000000000 */
.L_x_110:
[----:B------:R-:W-:Y:S05]  /*e5e0*/  BSYNC B0 ;  /* 0x0000000000007941 */ /* 0x000fea0003800000 */
.L_x_109:
[----:B------:R-:W-:Y:S01]  /*e5f0*/  ISETP.LT.OR P0, PT, R3, 0x3, !P3 ;  /* 0x000000030300780c */ /* 0x000fe20005f01670 */
[----:B------:R-:W-:-:S12]  /*e600*/  BSSY B0, `(.L_x_114) ;  /* 0x000002c000007945 */ /* 0x000fd80003800000 */
[----:B------:R-:W-:Y:S05]  /*e610*/  @P0 BRA `(.L_x_115) ;  /* 0x0000000000a80947 */ /* 0x000fea0003800000 */
        /* <DEDUP_REMOVED lines=8> */
.L_x_162:
        /* <DEDUP_REMOVED lines=8> */
.L_x_117:
[----:B------:R-:W-:-:S04]  /*e720*/  LOP3.LUT P0, RZ, R0, 0x1f, RZ, 0xc0, !PT ;  /* 0x0000001f00ff7812 */ /* 0x000fc8000780c0ff */
[----:B------:R-:W-:-:S13]  /*e730*/  PLOP3.LUT P0, PT, P0, P2, PT, 0x2a, 0x0 ;  /* 0x000000000000781c */ /* 0x000fda0000704572 */
[----:B------:R-:W-:Y:S05]  /*e740*/  @P0 BRA `(.L_x_118) ;  /* 0x0000000000040947 */ /* 0x000fea0003800000 */
[----:B------:R-:W-:Y:S01]  /*e750*/  BPT.TRAP 0x1 ;  /* 0x000000040000795c */ /* 0x000fe20000300000 */
.L_x_118:
[----:B------:R-:W-:Y:S01]  /*e760*/  IMAD R9, R4, 0x8000, R9 ;  /* 0x0000800004097824 */ /* 0x000fe200078e0209 */
[----:B------:R-:W-:Y:S01]  /*e770*/  R2UR UR17, R7 ;  /* 0x00000000071172ca */ /* 0x000fe200000e0000 */
[----:B------:R-:W-:Y:S01]  /*e780*/  ULDC.64 UR6, c[0x0][0x198] ;  /* 0x0000660000067ab9 */ /* 0x000fe20000000a00 */
[----:B------:R-:W-:Y:S01]  /*e790*/  R2UR UR19, R2 ;  /* 0x00000000021372ca */ /* 0x000fe200000e0000 */
[----:B------:R-:W-:Y:S01]  /*e7a0*/  UIADD3 UR6, UP0, UR6, 0x3f0, URZ ;  /* 0x000003f006067890 */ /* 0x000fe2000ff1e03f */
[----:B------:R-:W-:Y:S01]  /*e7b0*/  R2UR UR24, R9 ;  /* 0x00000000091872ca */ /* 0x000fe200000e0000 */
[----:B------:R-:W-:Y:S01]  /*e7c0*/  UMOV UR8, 0x0 ;  /* 0x0000000000087882 */ /* 0x000fe20000000000 */
[----:B------:R-:W-:Y:S01]  /*e7d0*/  UMOV UR9, 0x10000000 ;  /* 0x1000000000097882 */ /* 0x000fe20000000000 */
[----:B------:R-:W-:Y:S01]  /*e7e0*/  UIADD3.X UR7, URZ, UR7, URZ, UP0, !UPT ;  /* 0x000000073f077290 */ /* 0x000fe200087fe43f */
[----:B------:R-:W-:Y:S01]  /*e7f0*/  UMOV UR18, URZ ;  /* 0x0000003f00127c82 */ /* 0x000fe20008000000 */
[----:B------:R-:W-:Y:S01]  /*e800*/  UMOV UR20, UR28 ;  /* 0x0000001c00147c82 */ /* 0x000fe20008000000 */
[----:B------:R-:W-:Y:S01]  /*e810*/  UMOV UR21, UR29 ;  /* 0x0000001d00157c82 */ /* 0x000fe20008000000 */
[----:B------:R-:W-:-:S02]  /*e820*/  UMOV UR26, 0x40 ;  /* 0x00000040001a7882 */ /* 0x000fc40000000000 */
[----:B------:R-:W-:Y:S02]  /*e830*/  UIADD3 UR17, UR17, 0x58800, URZ ;  /* 0x0005880011117890 */ /* 0x000fe4000fffe03f */
[----:B------:R-:W-:Y:S02]  /*e840*/  USHF.L.U32 UR19, UR19, 0x7, URZ ;  /* 0x0000000713137899 */ /* 0x000fe4000800063f */
[----:B------:R-:W-:Y:S02]  /*e850*/  UIADD3 UR16, UR24, 0x18000, URZ ;  /* 0x0001800018107890 */ /* 0x000fe4000fffe03f */
[----:B------:R-:W-:Y:S01]  /*e860*/  UIADD3 UR24, UR24, 0x1c000, URZ ;  /* 0x0001c00018187890 */ /* 0x000fe2000fffe03f */
[----:B------:R-:W-:Y:S02]  /*e870*/  UMOV UR25, UR17 ;  /* 0x0000001100197c82 */ /* 0x000fe40008000000 */
[----:B------:R-:W-:-:S04]  /*e880*/  UMOV UR27, UR19 ;  /* 0x00000013001b7c82 */ /* 0x000fc80008000000 */
[----:B------:R1:W-:Y:S02]  /*e890*/  UTMALDG.4D [UR16], [UR6], desc[UR8] ;  /* 0x00000810060075b4 */ /* 0x0003e40008019000 */
[----:B------:R1:W-:Y:S02]  /*e8a0*/  UTMALDG.4D [UR24], [UR6], desc[UR8] ;  /* 0x00000818060075b4 */ /* 0x0003e40008019000 */
[----:B-1----:R-:W-:Y:S01]  /*e8b0*/  NOP ;  /* 0x0000000000007918 */ /* 0x002fe20000000000 */
.L_x_115:
[----:B------:R-:W-:Y:S05]  /*e8c0*/  BSYNC B0 ;  /* 0x0000000000007941 */ /* 0x000fea0003800000 */
.L_x_114:
[----:B------:R-:W-:Y:S01]  /*e8d0*/  ISETP.LT.OR P0, PT, R3, 0x4, !P3 ;  /* 0x000000040300780c */ /* 0x000fe20005f01670 */
[----:B------:R-:W-:-:S12]  /*e8e0*/  BSSY B0, `(.L_x_119) ;  /* 0x0000018000007945 */ /* 0x000fd80003800000 */
[----:B------:R-:W-:Y:S05]  /*e8f0*/  @P0 BRA `(.L_x_120) ;  /* 0x0000000000580947 */ /* 0x000fea0003800000 */
[----:B------:R-:W1:Y:S01]  /*e900*/  S2R R8, SR_CgaCtaId ;  /* 0x0000000000087919 */ /* 0x000e620000008800 */
[----:B------:R-:W-:Y:S01]  /*e910*/  MOV R7, 0x400 ;  /* 0x0000040000077802 */ /* 0x000fe20000000f00 */
[----:B------:R-:W-:Y:S01]  /*e920*/  ULDC.64 UR6, c[0x0][0x198] ;  /* 0x0000660000067ab9 */ /* 0x000fe20000000a00 */
[C---:B------:R-:W-:Y:S01]  /*e930*/  R2UR UR18, R2.reuse ;  /* 0x00000000021272ca */ /* 0x040fe200000e0000 */
[----:B------:R-:W-:Y:S01]  /*e940*/  UIADD3 UR6, UP0, UR6, 0x5f0, URZ ;  /* 0x000005f006067890 */ /* 0x000fe2000ff1e03f */
[----:B------:R-:W-:Y:S01]  /*e950*/  VIADD R2, R2, 0x1 ;  /* 0x0000000102027836 */ /* 0x000fe20000000000 */
[----:B------:R-:W-:Y:S01]  /*e960*/  UMOV UR8, 0x0 ;  /* 0x0000000000087882 */ /* 0x000fe20000000000 */
[----:B------:R-:W-:Y:S01]  /*e970*/  UMOV UR9, 0x10000000 ;  /* 0x1000000000097882 */ /* 0x000fe20000000000 */
[----:B------:R-:W-:Y:S01]  /*e980*/  UIADD3.X UR7, URZ, UR7, URZ, UP0, !UPT ;  /* 0x000000073f077290 */ /* 0x000fe200087fe43f */
[----:B------:R-:W-:Y:S01]  /*e990*/  UMOV UR19, UR28 ;  /* 0x0000001c00137c82 */ /* 0x000fe20008000000 */
[----:B------:R-:W-:-:S06]  /*e9a0*/  UMOV UR20, UR29 ;  /* 0x0000001d00147c82 */ /* 0x000fcc0008000000 */
[----:B------:R-:W-:Y:S01]  /*e9b0*/  USHF.L.U32 UR18, UR18, 0x7, URZ ;  /* 0x0000000712127899 */ /* 0x000fe2000800063f */
[----:B-1----:R-:W-:-:S05]  /*e9c0*/  LEA R7, R8, R7, 0x18 ;  /* 0x0000000708077211 */ /* 0x002fca00078ec0ff */
[C-C-:B------:R-:W-:Y:S02]  /*e9d0*/  IMAD R8, R4.reuse, 0x8, R7.reuse ;  /* 0x0000000804087824 */ /* 0x140fe400078e0207 */
[C---:B------:R-:W-:Y:S02]  /*e9e0*/  IMAD R7, R4.reuse, 0x200, R7 ;  /* 0x0000020004077824 */ /* 0x040fe400078e0207 */
[----:B------:R-:W-:Y:S01]  /*e9f0*/  VIADD R4, R4, 0x1 ;  /* 0x0000000104047836 */ /* 0x000fe20000000000 */
[----:B------:R-:W-:Y:S02]  /*ea00*/  R2UR UR17, R8 ;  /* 0x00000000081172ca */ /* 0x000fe400000e0000 */
[----:B------:R-:W-:-:S11]  /*ea10*/  R2UR UR16, R7 ;  /* 0x00000000071072ca */ /* 0x000fd600000e0000 */
[----:B------:R-:W-:Y:S02]  /*ea20*/  UIADD3 UR17, UR17, 0x58800, URZ ;  /* 0x0005880011117890 */ /* 0x000fe4000fffe03f */
[----:B------:R-:W-:-:S09]  /*ea30*/  UIADD3 UR16, UR16, 0x58000, URZ ;  /* 0x0005800010107890 */ /* 0x000fd2000fffe03f */
[----:B------:R1:W-:Y:S02]  /*ea40*/  UTMALDG.3D [UR16], [UR6], desc[UR8] ;  /* 0x00000810060075b4 */ /* 0x0003e40008011000 */
[----:B-1----:R-:W-:Y:S01]  /*ea50*/  NOP ;  /* 0x0000000000007918 */ /* 0x002fe20000000000 */
.L_x_120:
[----:B------:R-:W-:Y:S05]  /*ea60*/  BSYNC B0 ;  /* 0x0000000000007941 */ /* 0x000fea0003800000 */
.L_x_119:
[----:B------:R-:W-:Y:S04]  /*ea70*/  BSSY B0, `(.L_x_121) ;  /* 0x000002b000007945 */ /* 0x000fe80003800000 */
[----:B------:R-:W-:Y:S05]  /*ea80*/  @!P3 BRA `(.L_x_122) ;  /* 0x0000000000a4b947 */ /* 0x000fea0003800000 */
[----:B------:R-:W1:Y:S01]  /*ea90*/  S2R R8, SR_CgaCtaId ;  /* 0x0000000000087919 */ /* 0x000e620000008800 */
[----:B------:R-:W-:Y:S02]  /*eaa0*/  MOV R7, 0x400 ;  /* 0x0000040000077802 */ /* 0x000fe40000000f00 */
[----:B------:R-:W-:Y:S02]  /*eab0*/  SHF.L.U32 R6, R6, 0x1f, RZ ;  /* 0x0000001f06067819 */ /* 0x000fe400000006ff */
[----:B-1----:R-:W-:-:S05]  /*eac0*/  LEA R8, R8, R7, 0x18 ;  /* 0x0000000708087211 */ /* 0x002fca00078ec0ff */
[----:B------:R-:W-:-:S04]  /*ead0*/  IMAD R7, R5, 0x8, R8 ;  /* 0x0000000805077824 */ /* 0x000fc800078e0208 */
[----:B------:R-:W1:Y:S02]  /*eae0*/  SYNCS.PHASECHK.TRANS64.TRYWAIT P0, [R7+URZ+0x58860], R6 ;  /* 0x05886006070075a7 */ /* 0x000e64000800017f */
[----:B-1----:R-:W-:Y:S05]  /*eaf0*/  @!P0 BRA `(.L_x_123) ;  /* 0x0000001000d48947 */ /* 0x002fea0003800000 */
.L_x_163:
        /* <DEDUP_REMOVED lines=8> */
.L_x_124:
[----:B------:R-:W-:-:S04]  /*eb80*/  LOP3.LUT P0, RZ, R0, 0x1f, RZ, 0xc0, !PT ;  /* 0x0000001f00ff7812 */ /* 0x000fc8000780c0ff */
[----:B------:R-:W-:-:S13]  /*eb90*/  PLOP3.LUT P0, PT, P0, P2, PT, 0x2a, 0x0 ;  /* 0x000000000000781c */ /* 0x000fda0000704572 */
[----:B------:R-:W-:Y:S05]  /*eba0*/  @P0 BRA `(.L_x_125) ;  /* 0x0000000000040947 */ /* 0x000fea0003800000 */
[----:B------:R-:W-:Y:S01]  /*ebb0*/  BPT.TRAP 0x1 ;  /* 0x000000040000795c */ /* 0x000fe20000300000 */
.L_x_125:
        /* <DEDUP_REMOVED lines=8> */
[----:B------:R-:W-:Y:S01]  /*ec40*/  UMOV UR9, 0x10000000 ;  /* 0x1000000000097882 */ /* 0x000fe20000000000 */
[----:B------:R-:W-:Y:S01]  /*ec50*/  UMOV UR18, URZ ;  /* 0x0000003f00127c82 */ /* 0x000fe20008000000 */
[----:B------:R-:W-:Y:S01]  /*ec60*/  UMOV UR20, UR28 ;  /* 0x0000001c00147c82 */ /* 0x000fe20008000000 */
[----:B------:R-:W-:Y:S01]  /*ec70*/  UMOV UR21, UR29 ;  /* 0x0000001d00157c82 */ /* 0x000fe20008000000 */
[----:B------:R-:W-:-:S03]  /*ec80*/  UMOV UR26, 0x40 ;  /* 0x00000040001a7882 */ /* 0x000fc60000000000 */
[----:B------:R-:W-:Y:S02]  /*ec90*/  ULEA UR16, UR16, UR5, 0xe ;  /* 0x0000000510107291 */ /* 0x000fe4000f8e703f */
[----:B------:R-:W-:Y:S02]  /*eca0*/  UIADD3 UR19, UR11, UR19, URZ ;  /* 0x000000130b137290 */ /* 0x000fe4000fffe03f */
[----:B------:R-:W-:Y:S02]  /*ecb0*/  UIADD3 UR17, UR17, 0x58840, URZ ;  /* 0x0005884011117890 */ /* 0x000fe4000fffe03f */
[----:B------:R-:W-:-:S03]  /*ecc0*/  UIADD3 UR24, UR16, 0x2000, URZ ;  /* 0x0000200010187890 */ /* 0x000fc6000fffe03f */
[----:B------:R-:W-:Y:S02]  /*ecd0*/  UMOV UR27, UR19 ;  /* 0x00000013001b7c82 */ /* 0x000fe40008000000 */
[----:B------:R-:W-:Y:S02]  /*ece0*/  UMOV UR25, UR17 ;  /* 0x0000001100197c82 */ /* 0x000fe40008000000 */
[----:B------:R1:W-:Y:S02]  /*ecf0*/  UTMALDG.4D [UR16], [UR6], desc[UR8] ;  /* 0x00000810060075b4 */ /* 0x0003e40008019000 */
[----:B------:R1:W-:Y:S02]  /*ed00*/  UTMALDG.4D [UR24], [UR6], desc[UR8] ;  /* 0x00000818060075b4 */ /* 0x0003e40008019000 */
[----:B-1----:R-:W-:Y:S01]  /*ed10*/  NOP ;  /* 0x0000000000007918 */ /* 0x002fe20000000000 */
.L_x_122:
[----:B------:R-:W-:Y:S05]  /*ed20*/  BSYNC B0 ;  /* 0x0000000000007941 */ /* 0x000fea0003800000 */
.L_x_121:
[----:B------:R-:W-:-:S13]  /*ed30*/  ISETP.GE.AND P0, PT, R3, 0x5, PT ;  /* 0x000000050300780c */ /* 0x000fda0003f06270 */
[----:B------:R-:W-:Y:S05]  /*ed40*/  @!P0 EXIT ;  /* 0x000000000000894d */ /* 0x000fea0003800000 */
[----:B------:R-:W-:Y:S01]  /*ed50*/  IMAD.U32 R6, RZ, RZ, UR4 ;  /* 0x00000004ff067e24 */ /* 0x000fe2000f8e00ff */
[----:B------:R-:W-:Y:S01]  /*ed60*/  LOP3.LUT P0, RZ, R0, 0x1f, RZ, 0xc0, !PT ;  /* 0x0000001f00ff7812 */ /* 0x000fe2000780c0ff */
[----:B------:R-:W-:Y:S01]  /*ed70*/  BSSY B0, `(.L_x_126) ;  /* 0x00000a5000007945 */ /* 0x000fe20003800000 */
[----:B------:R-:W-:Y:S02]  /*ed80*/  IMAD.MOV.U32 R0, RZ, RZ, 0x1 ;  /* 0x00000001ff007424 */ /* 0x000fe400078e00ff */
[----:B------:R-:W-:Y:S02]  /*ed90*/  PLOP3.LUT P0, PT, P0, P2, PT, 0x2a, 0x0 ;  /* 0x000000000000781c */ /* 0x000fe40000704572 */
[----:B------:R-:W-:-:S11]  /*eda0*/  LOP3.LUT R6, R6, 0x2, RZ, 0xfc, !PT ;  /* 0x0000000206067812 */ /* 0x000fd600078efcff */
.L_x_145:
[C---:B------:R-:W-:Y:S01]  /*edb0*/  ISETP.GE.AND P4, PT, R3.reuse, 0x5, PT ;  /* 0x000000050300780c */ /* 0x040fe20003f86270 */
[----:B------:R-:W-:Y:S01]  /*edc0*/  BSSY B1, `(.L_x_127) ;  /* 0x000000f000017945 */ /* 0x000fe20003800000 */
[----:B------:R-:W-:-:S11]  /*edd0*/  VIADD R5, R3, 0xfffffffc ;  /* 0xfffffffc03057836 */ /* 0x000fd60000000000 */
[----:B------:R-:W-:Y:S05]  /*ede0*/  @!P4 BRA `(.L_x_128) ;  /* 0x000000000030c947 */ /* 0x000fea0003800000 */
[----:B------:R-:W-:-:S07]  /*edf0*/  IMAD.SHL.U32 R3, R2, 0x80, RZ ;  /* 0x0000008002037824 */ /* 0x000fce00078e00ff */
.L_x_130:
[----:B------:R-:W-:Y:S02]  /*ee00*/  VIADD R3, R3, 0x80 ;  /* 0x0000008003037836 */ /* 0x000fe40000000000 */
[----:B------:R-:W-:-:S03]  /*ee10*/  IMAD.MOV.U32 R7, RZ, RZ, R5 ;  /* 0x000000ffff077224 */ /* 0x000fc600078e0005 */
[----:B------:R-:W-:-:S13]  /*ee20*/  ISETP.LT.AND P4, PT, R3, UR11, PT ;  /* 0x0000000b03007c0c */ /* 0x000fda000bf81270 */
[----:B------:R-:W-:Y:S05]  /*ee30*/  @!P4 BRA `(.L_x_129) ;  /* 0x000000000018c947 */ /* 0x000fea0003800000 */
[----:B------:R-:W-:Y:S01]  /*ee40*/  ISETP.GT.AND P4, PT, R7, 0x4, PT ;  /* 0x000000040700780c */ /* 0x000fe20003f84270 */
[----:B------:R-:W-:Y:S02]  /*ee50*/  VIADD R2, R2, 0x1 ;  /* 0x0000000102027836 */ /* 0x000fe40000000000 */
[----:B------:R-:W-:-:S10]  /*ee60*/  VIADD R5, R5, 0xfffffffc ;  /* 0xfffffffc05057836 */ /* 0x000fd40000000000 */
[----:B------:R-:W-:Y:S05]  /*ee70*/  @P4 BRA `(.L_x_130) ;  /* 0xfffffffc00e04947 */ /* 0x000fea000383ffff */
[----:B------:R-:W-:Y:S01]  /*ee80*/  IMAD.MOV.U32 R3, RZ, RZ, R7 ;  /* 0x000000ffff037224 */ /* 0x000fe200078e0007 */
[----:B------:R-:W-:Y:S06]  /*ee90*/  BRA `(.L_x_128) ;  /* 0x0000000000047947 */ /* 0x000fec0003800000 */
.L_x_129:
[----:B------:R-:W-:-:S07]  /*eea0*/  VIADD R3, R5, 0x4 ;  /* 0x0000000405037836 */ /* 0x000fce0000000000 */
.L_x_128:
[----:B------:R-:W-:Y:S05]  /*eeb0*/  BSYNC B1 ;  /* 0x0000000000017941 */ /* 0x000fea0003800000 */
.L_x_127:
[----:B------:R-:W-:Y:S01]  /*eec0*/  ISETP.LT.OR P4, PT, R3, 0x5, !P3 ;  /* 0x000000050300780c */ /* 0x000fe20005f81670 */
[----:B------:R-:W-:-:S12]  /*eed0*/  BSSY B1, `(.L_x_131) ;  /* 0x0000027000017945 */ /* 0x000fd80003800000 */
[----:B------:R-:W-:Y:S05]  /*eee0*/  @P4 BRA `(.L_x_132) ;  /* 0x0000000000944947 */ /* 0x000fea0003800000 */
[----:B------:R-:W1:Y:S01]  /*eef0*/  S2R R8, SR_CgaCtaId ;  /* 0x0000000000087919 */ /* 0x000e620000008800 */
[----:B------:R-:W-:-:S04]  /*ef00*/  MOV R7, 0x400 ;  /* 0x0000040000077802 */ /* 0x000fc80000000f00 */
[----:B-1----:R-:W-:Y:S02]  /*ef10*/  LEA R9, R8, R7, 0x18 ;  /* 0x0000000708097211 */ /* 0x002fe400078ec0ff */
[----:B------:R-:W-:-:S03]  /*ef20*/  SHF.L.U32 R7, R0, 0x1f, RZ ;  /* 0x0000001f00077819 */ /* 0x000fc600000006ff */
[----:B------:R-:W-:-:S04]  /*ef30*/  IMAD R8, R4, 0x8, R9 ;  /* 0x0000000804087824 */ /* 0x000fc800078e0209 */
[----:B------:R-:W1:Y:S02]  /*ef40*/  SYNCS.PHASECHK.TRANS64.TRYWAIT P4, [R8+URZ+0x58820], R7 ;  /* 0x05882007080075a7 */ /* 0x000e64000808017f */
[----:B-1----:R-:W-:Y:S05]  /*ef50*/  @!P4 BRA `(.L_x_133) ;  /* 0x0000000c00d0c947 */ /* 0x002fea0003800000 */
.L_x_164:
[----:B-1----:R-:W-:-:S04]  /*ef60*/  @P2 IMAD.MOV.U32 R7, RZ, RZ, 0x8200 ;  /* 0x00008200ff072424 */ /* 0x002fc800078e00ff */
[----:B------:R1:W-:Y:S02]  /*ef70*/  @P2 SYNCS.ARRIVE.TRANS64 RZ, [R8+URZ+0x58800], R7 ;  /* 0x0588000708ff29a7 */ /* 0x0003e4000800003f */
[----:B-1----:R-:W-:-:S04]  /*ef80*/  PRMT R7, R6, 0x9910, RZ ;  /* 0x0000991006077816 */ /* 0x002fc800000000ff */
[----:B------:R-:W-:-:S13]  /*ef90*/  ISETP.NE.AND P4, PT, R7, 0x2, PT ;  /* 0x000000020700780c */ /* 0x000fda0003f85270 */
[----:B------:R-:W-:Y:S05]  /*efa0*/  @P4 BRA `(.L_x_134) ;  /* 0x0000000000044947 */ /* 0x000fea0003800000 */
[----:B------:R-:W-:Y:S01]  /*efb0*/  BPT.TRAP 0x1 ;  /* 0x000000040000795c */ /* 0x000fe20000300000 */
.L_x_134:
[----:B------:R-:W-:Y:S05]  /*efc0*/  @P0 BRA `(.L_x_135) ;  /* 0x0000000000040947 */ /* 0x000fea0003800000 */
[----:B------:R-:W-:Y:S01]  /*efd0*/  BPT.TRAP 0x1 ;  /* 0x000000040000795c */ /* 0x000fe20000300000 */
.L_x_135:
        /* <DEDUP_REMOVED lines=22> */
.L_x_132:
[----:B------:R-:W-:Y:S05]  /*f140*/  BSYNC B1 ;  /* 0x0000000000017941 */ /* 0x000fea0003800000 */
.L_x_131:
[C---:B------:R-:W-:Y:S01]  /*f150*/  ISETP.LT.OR P4, PT, R3.reuse, 0x6, !P3 ;  /* 0x000000060300780c */ /* 0x040fe20005f81670 */
[----:B------:R-:W-:Y:S01]  /*f160*/  BSSY B1, `(.L_x_136) ;  /* 0x000001c000017945 */ /* 0x000fe20003800000 */
[----:B------:R-:W-:-:S11]  /*f170*/  ISETP.LT.OR P5, PT, R3, 0x7, !P3 ;  /* 0x000000070300780c */ /* 0x000fd60005fa1670 */
[----:B------:R-:W-:Y:S05]  /*f180*/  @P4 BRA `(.L_x_137) ;  /* 0x0000000000644947 */ /* 0x000fea0003800000 */
[----:B------:R-:W1:Y:S01]  /*f190*/  S2R R8, SR_CgaCtaId ;  /* 0x0000000000087919 */ /* 0x000e620000008800 */
[----:B------:R-:W-:Y:S01]  /*f1a0*/  MOV R7, 0x400 ;  /* 0x0000040000077802 */ /* 0x000fe20000000f00 */
[----:B------:R-:W-:Y:S01]  /*f1b0*/  ULDC.64 UR6, c[0x0][0x198] ;  /* 0x0000660000067ab9 */ /* 0x000fe20000000a00 */
[----:B------:R-:W-:Y:S01]  /*f1c0*/  R2UR UR18, R2 ;  /* 0x00000000021272ca */ /* 0x000fe200000e0000 */
[----:B------:R-:W-:Y:S01]  /*f1d0*/  UIADD3 UR6, UP0, UR6, 0x4f0, URZ ;  /* 0x000004f006067890 */ /* 0x000fe2000ff1e03f */
[----:B------:R-:W-:Y:S01]  /*f1e0*/  UMOV UR8, 0x0 ;  /* 0x0000000000087882 */ /* 0x000fe20000000000 */
[----:B------:R-:W-:Y:S02]  /*f1f0*/  UMOV UR9, 0x10000000 ;  /* 0x1000000000097882 */ /* 0x000fe40000000000 */
        /* <DEDUP_REMOVED lines=9> */
[----:B------:R-:W-:Y:S02]  /*f290*/  R2UR UR16, R7 ;  /* 0x00000000071072ca */ /* 0x000fe400000e0000 */
[----:B------:R-:W-:-:S04]  /*f2a0*/  ISETP.NE.AND P4, PT, R4, 0x4, PT ;  /* 0x000000040400780c */ /* 0x000fc80003f85270 */
[----:B------:R-:W-:Y:S02]  /*f2b0*/  SEL R7, RZ, 0x1, P4 ;  /* 0x00000001ff077807 */ /* 0x000fe40002000000 */
[----:B------:R-:W-:Y:S02]  /*f2c0*/  SEL R4, R4, RZ, P4 ;  /* 0x000000ff04047207 */ /* 0x000fe40002000000 */
[----:B------:R-:W-:Y:S01]  /*f2d0*/  LOP3.LUT R0, R0, R7, RZ, 0x3c, !PT ;  /* 0x0000000700007212 */ /* 0x000fe200078e3cff */
[----:B------:R-:W-:Y:S02]  /*f2e0*/  UIADD3 UR17, UR17, 0x58800, URZ ;  /* 0x0005880011117890 */ /* 0x000fe4000fffe03f */
[----:B------:R-:W-:-:S09]  /*f2f0*/  UIADD3 UR16, UR16, 0x58000, URZ ;  /* 0x0005800010107890 */ /* 0x000fd2000fffe03f */
[----:B------:R1:W-:Y:S02]  /*f300*/  UTMALDG.3D [UR16], [UR6], desc[UR8] ;  /* 0x00000810060075b4 */ /* 0x0003e40008011000 */
[----:B-1----:R-:W-:Y:S01]  /*f310*/  NOP ;  /* 0x0000000000007918 */ /* 0x002fe20000000000 */
.L_x_137:
[----:B------:R-:W-:Y:S05]  /*f320*/  BSYNC B1 ;  /* 0x0000000000017941 */ /* 0x000fea0003800000 */
.L_x_136:
[----:B------:R-:W-:Y:S04]  /*f330*/  BSSY B1, `(.L_x_138) ;  /* 0x0000027000017945 */ /* 0x000fe80003800000 */
[----:B------:R-:W-:Y:S05]  /*f340*/  @P5 BRA `(.L_x_139) ;  /* 0x0000000000945947 */ /* 0x000fea0003800000 */
[----:B------:R-:W1:Y:S01]  /*f350*/  S2R R8, SR_CgaCtaId ;  /* 0x0000000000087919 */ /* 0x000e620000008800 */
[----:B------:R-:W-:Y:S02]  /*f360*/  MOV R7, 0x400 ;  /* 0x0000040000077802 */ /* 0x000fe40000000f00 */
[----:B------:R-:W-:Y:S02]  /*f370*/  SHF.L.U32 R9, R0, 0x1f, RZ ;  /* 0x0000001f00097819 */ /* 0x000fe400000006ff */
[----:B-1----:R-:W-:-:S05]  /*f380*/  LEA R7, R8, R7, 0x18 ;  /* 0x0000000708077211 */ /* 0x002fca00078ec0ff */
[----:B------:R-:W-:-:S04]  /*f390*/  IMAD R8, R4, 0x8, R7 ;  /* 0x0000000804087824 */ /* 0x000fc800078e0207 */
[----:B------:R-:W1:Y:S02]  /*f3a0*/  SYNCS.PHASECHK.TRANS64.TRYWAIT P4, [R8+URZ+0x58820], R9 ;  /* 0x05882009080075a7 */ /* 0x000e64000808017f */
[----:B-1----:R-:W-:Y:S05]  /*f3b0*/  @!P4 BRA `(.L_x_140) ;  /* 0x0000000800ccc947 */ /* 0x002fea0003800000 */
.L_x_165:
[----:B-1----:R-:W-:-:S04]  /*f3c0*/  @P1 IMAD.MOV.U32 R9, RZ, RZ, 0x8200 ;  /* 0x00008200ff091424 */ /* 0x002fc800078e00ff */
[----:B------:R1:W-:Y:S02]  /*f3d0*/  @P1 SYNCS.ARRIVE.TRANS64 RZ, [R8+URZ+0x58800], R9 ;  /* 0x0588000908ff19a7 */ /* 0x0003e4000800003f */
[----:B-1----:R-:W-:-:S04]  /*f3e0*/  PRMT R9, R6, 0x9910, RZ ;  /* 0x0000991006097816 */ /* 0x002fc800000000ff */
[----:B------:R-:W-:-:S13]  /*f3f0*/  ISETP.NE.AND P4, PT, R9, 0x2, PT ;  /* 0x000000020900780c */ /* 0x000fda0003f85270 */
[----:B------:R-:W-:Y:S05]  /*f400*/  @P4 BRA `(.L_x_141) ;  /* 0x0000000000044947 */ /* 0x000fea0003800000 */
[----:B------:R-:W-:Y:S01]  /*f410*/  BPT.TRAP 0x1 ;  /* 0x000000040000795c */ /* 0x000fe20000300000 */
.L_x_141:
[----:B------:R-:W-:Y:S05]  /*f420*/  @P0 BRA `(.L_x_142) ;  /* 0x0000000000040947 */ /* 0x000fea0003800000 */
[----:B------:R-:W-:Y:S01]  /*f430*/  BPT.TRAP 0x1 ;  /* 0x000000040000795c */ /* 0x000fe20000300000 */
.L_x_142:
        /* <DEDUP_REMOVED lines=22> */
.L_x_139:
[----:B------:R-:W-:Y:S05]  /*f5a0*/  BSYNC B1 ;  /* 0x0000000000017941 */ /* 0x000fea0003800000 */
.L_x_138:
        /* <DEDUP_REMOVED lines=29> */
.L_x_144:
[----:B------:R-:W-:Y:S05]  /*f780*/  BSYNC B1 ;  /* 0x0000000000017941 */ /* 0x000fea0003800000 */
.L_x_143:
[----:B------:R-:W-:Y:S01]  /*f790*/  ISETP.GT.AND P4, PT, R5, 0x4, PT ;  /* 0x000000040500780c */ /* 0x000fe20003f84270 */
[----:B------:R-:W-:-:S12]  /*f7a0*/  IMAD.MOV.U32 R3, RZ, RZ, R5 ;  /* 0x000000ffff037224 */ /* 0x000fd800078e0005 */
[----:B------:R-:W-:Y:S05]  /*f7b0*/  @P4 BRA `(.L_x_145) ;  /* 0xfffffff4007c4947 */ /* 0x000fea000383ffff */
[----:B------:R-:W-:Y:S05]  /*f7c0*/  BSYNC B0 ;  /* 0x0000000000007941 */ /* 0x000fea0003800000 */
.L_x_126:
[----:B------:R-:W-:Y:S05]  /*f7d0*/  EXIT ;  /* 0x000000000000794d */ /* 0x000fea0003800000 */
.L_x_15:
[----:B--2---:R-:W-:-:S04]  /*f7e0*/  IMAD.U32 R3, RZ, RZ, UR7 ;  /* 0x00000007ff037e24 */ /* 0x004fc8000f8e00ff */
[----:B------:R2:W3:Y:S03]  /*f7f0*/  SYNCS.PHASECHK.TRANS64.TRYWAIT P1, [R3+URZ+0x58840], R2 ;  /* 0x05884002030075a7 */ /* 0x0004e6000802017f */
[----:B---3--:R-:W-:Y:S05]  /*f800*/  @!P1 NANOSLEEP.SYNCS 0x989680 ;  /* 0x009896800000995d */ /* 0x008fea0003900000 */
[----:B------:R-:W3:Y:S02]  /*f810*/  @!P1 SYNCS.PHASECHK.TRANS64 P1, [R3+URZ+0x58840], R2 ;  /* 0x05884002030095a7 */ /* 0x000ee4000802007f */
[----:B---3--:R-:W-:Y:S05]  /*f820*/  @!P1 BRA `(.L_x_15) ;  /* 0xfffffffc00ec9947 */ /* 0x008fea000383ffff */
[----:B------:R-:W-:Y:S05]  /*f830*/  BRA `(.L_x_146) ;  /* 0xffffff14008c7947 */ /* 0x000fea000383ffff */
.L_x_17:
[----:B--2---:R-:W-:-:S04]  /*f840*/  IMAD.U32 R5, RZ, RZ, UR7 ;  /* 0x00000007ff057e24 */ /* 0x004fc8000f8e00ff */
[----:B------:R2:W3:Y:S03]  /*f850*/  SYNCS.PHASECHK.TRANS64.TRYWAIT P1, [R5+URZ+0x58848], R2 ;  /* 0x05884802050075a7 */ /* 0x0004e6000802017f */
[----:B---3--:R-:W-:Y:S05]  /*f860*/  @!P1 NANOSLEEP.SYNCS 0x989680 ;  /* 0x009896800000995d */ /* 0x008fea0003900000 */
[----:B------:R-:W3:Y:S02]  /*f870*/  @!P1 SYNCS.PHASECHK.TRANS64 P1, [R5+URZ+0x58848], R2 ;  /* 0x05884802050095a7 */ /* 0x000ee4000802007f */
[----:B---3--:R-:W-:Y:S05]  /*f880*/  @!P1 BRA `(.L_x_17) ;  /* 0xfffffffc00ec9947 */ /* 0x008fea000383ffff */
[----:B------:R-:W-:Y:S05]  /*f890*/  BRA `(.L_x_147) ;  /* 0xffffff1400987947 */ /* 0x000fea000383ffff */
.L_x_22:
[----:B-1----:R-:W-:-:S04]  /*f8a0*/  IMAD.U32 R7, RZ, RZ, UR13 ;  /* 0x0000000dff077e24 */ /* 0x002fc8000f8e00ff */
[----:B------:R1:W2:Y:S03]  /*f8b0*/  SYNCS.PHASECHK.TRANS64.TRYWAIT P1, [R7+URZ+0x58800], R0 ;  /* 0x05880000070075a7 */ /* 0x0002a6000802017f */
[----:B--2---:R-:W-:Y:S05]  /*f8c0*/  @!P1 NANOSLEEP.SYNCS 0x989680 ;  /* 0x009896800000995d */ /* 0x004fea0003900000 */
[----:B------:R-:W2:Y:S02]  /*f8d0*/  @!P1 SYNCS.PHASECHK.TRANS64 P1, [R7+URZ+0x58800], R0 ;  /* 0x05880000070095a7 */ /* 0x000ea4000802007f */
[----:B--2---:R-:W-:Y:S05]  /*f8e0*/  @!P1 BRA `(.L_x_22) ;  /* 0xfffffffc00ec9947 */ /* 0x004fea000383ffff */
[----:B------:R-:W-:Y:S05]  /*f8f0*/  BRA `(.L_x_148) ;  /* 0xffffff2000007947 */ /* 0x000fea000383ffff */
.L_x_24:
[----:B-1----:R-:W-:-:S04]  /*f900*/  IMAD.U32 R7, RZ, RZ, UR16 ;  /* 0x00000010ff077e24 */ /* 0x002fc8000f8e00ff */
[----:B------:R1:W2:Y:S03]  /*f910*/  SYNCS.PHASECHK.TRANS64.TRYWAIT P1, [R7+URZ+0x58800], R0 ;  /* 0x05880000070075a7 */ /* 0x0002a6000802017f */
[----:B--2---:R-:W-:Y:S05]  /*f920*/  @!P1 NANOSLEEP.SYNCS 0x989680 ;  /* 0x009896800000995d */ /* 0x004fea0003900000 */
[----:B------:R-:W2:Y:S02]  /*f930*/  @!P1 SYNCS.PHASECHK.TRANS64 P1, [R7+URZ+0x58800], R0 ;  /* 0x05880000070095a7 */ /* 0x000ea4000802007f */
[----:B--2---:R-:W-:Y:S05]  /*f940*/  @!P1 BRA `(.L_x_24) ;  /* 0xfffffffc00ec9947 */ /* 0x004fea000383ffff */
[----:B------:R-:W-:Y:S05]  /*f950*/  BRA `(.L_x_149) ;  /* 0xffffff24001c7947 */ /* 0x000fea000383ffff */
.L_x_25:
[----:B-1----:R-:W-:-:S04]  /*f960*/  IMAD.U32 R7, RZ, RZ, UR22 ;  /* 0x00000016ff077e24 */ /* 0x002fc8000f8e00ff */
[----:B------:R1:W2:Y:S03]  /*f970*/  SYNCS.PHASECHK.TRANS64.TRYWAIT P1, [R7+URZ], R0 ;  /* 0x00000000070075a7 */ /* 0x0002a6000802017f */
[----:B--2---:R-:W-:Y:S05]  /*f980*/  @!P1 NANOSLEEP.SYNCS 0x989680 ;  /* 0x009896800000995d */ /* 0x004fea0003900000 */
[----:B------:R-:W2:Y:S02]  /*f990*/  @!P1 SYNCS.PHASECHK.TRANS64 P1, [R7+URZ], R0 ;  /* 0x00000000070095a7 */ /* 0x000ea4000802007f */
[----:B--2---:R-:W-:Y:S05]  /*f9a0*/  @!P1 BRA `(.L_x_25) ;  /* 0xfffffffc00ec9947 */ /* 0x004fea000383ffff */
[----:B------:R-:W-:Y:S05]  /*f9b0*/  BRA `(.L_x_150) ;  /* 0xffffff3000bc7947 */ /* 0x000fea000383ffff */
.L_x_27:
[----:B-1----:R-:W-:-:S04]  /*f9c0*/  IMAD.U32 R56, RZ, RZ, UR16 ;  /* 0x00000010ff387e24 */ /* 0x002fc8000f8e00ff */
[----:B------:R1:W2:Y:S03]  /*f9d0*/  SYNCS.PHASECHK.TRANS64.TRYWAIT P1, [R56+URZ+0x588a0], R7 ;  /* 0x0588a007380075a7 */ /* 0x0002a6000802017f */
[----:B--2---:R-:W-:Y:S05]  /*f9e0*/  @!P1 NANOSLEEP.SYNCS 0x989680 ;  /* 0x009896800000995d */ /* 0x004fea0003900000 */
[----:B------:R-:W2:Y:S02]  /*f9f0*/  @!P1 SYNCS.PHASECHK.TRANS64 P1, [R56+URZ+0x588a0], R7 ;  /* 0x0588a007380095a7 */ /* 0x000ea4000802007f */
[----:B--2---:R-:W-:Y:S05]  /*fa00*/  @!P1 BRA `(.L_x_27) ;  /* 0xfffffffc00ec9947 */ /* 0x004fea000383ffff */
[----:B------:R-:W-:Y:S05]  /*fa10*/  BRA `(.L_x_26) ;  /* 0xffffff6400d07947 */ /* 0x000fea000383ffff */
.L_x_31:
[----:B--2---:R-:W-:-:S04]  /*fa20*/  IMAD.U32 R7, RZ, RZ, UR16 ;  /* 0x00000010ff077e24 */ /* 0x004fc8000f8e00ff */
[----:B------:R2:W3:Y:S03]  /*fa30*/  SYNCS.PHASECHK.TRANS64.TRYWAIT P1, [R7+URZ+0x58890], R0 ;  /* 0x05889000070075a7 */ /* 0x0004e6000802017f */
[----:B---3--:R-:W-:Y:S05]  /*fa40*/  @!P1 NANOSLEEP.SYNCS 0x989680 ;  /* 0x009896800000995d */ /* 0x008fea0003900000 */
[----:B------:R-:W3:Y:S02]  /*fa50*/  @!P1 SYNCS.PHASECHK.TRANS64 P1, [R7+URZ+0x58890], R0 ;  /* 0x05889000070095a7 */ /* 0x000ee4000802007f */
[----:B---3--:R-:W-:Y:S05]  /*fa60*/  @!P1 BRA `(.L_x_31) ;  /* 0xfffffffc00ec9947 */ /* 0x008fea000383ffff */
[----:B------:R-:W-:Y:S05]  /*fa70*/  BRA `(.L_x_151) ;  /* 0xffffff7000247947 */ /* 0x000fea000383ffff */
.L_x_34:
[----:B-1----:R-:W-:-:S04]  /*fa80*/  IMAD.U32 R7, RZ, RZ, UR16 ;  /* 0x00000010ff077e24 */ /* 0x002fc8000f8e00ff */
[----:B------:R1:W2:Y:S03]  /*fa90*/  SYNCS.PHASECHK.TRANS64.TRYWAIT P1, [R7+URZ], R0 ;  /* 0x00000000070075a7 */ /* 0x0002a6000802017f */
[----:B--2---:R-:W-:Y:S05]  /*faa0*/  @!P1 NANOSLEEP.SYNCS 0x989680 ;  /* 0x009896800000995d */ /* 0x004fea0003900000 */
[----:B------:R-:W2:Y:S02]  /*fab0*/  @!P1 SYNCS.PHASECHK.TRANS64 P1, [R7+URZ], R0 ;  /* 0x00000000070095a7 */ /* 0x000ea4000802007f */
[----:B--2---:R-:W-:Y:S05]  /*fac0*/  @!P1 BRA `(.L_x_34) ;  /* 0xfffffffc00ec9947 */ /* 0x004fea000383ffff */
[----:B------:R-:W-:Y:S05]  /*fad0*/  BRA `(.L_x_152) ;  /* 0xffffff7000387947 */ /* 0x000fea000383ffff */
.L_x_36:
[----:B-1----:R-:W-:-:S04]  /*fae0*/  IMAD.U32 R2, RZ, RZ, UR20 ;  /* 0x00000014ff027e24 */ /* 0x002fc8000f8e00ff */
[----:B------:R1:W3:Y:S03]  /*faf0*/  SYNCS.PHASECHK.TRANS64.TRYWAIT P2, [R2+URZ+0x58890], R0 ;  /* 0x05889000020075a7 */ /* 0x0002e6000804017f */
[----:B---3--:R-:W-:Y:S05]  /*fb00*/  @!P2 NANOSLEEP.SYNCS 0x989680 ;  /* 0x009896800000a95d */ /* 0x008fea0003900000 */
[----:B------:R-:W3:Y:S02]  /*fb10*/  @!P2 SYNCS.PHASECHK.TRANS64 P2, [R2+URZ+0x58890], R0 ;  /* 0x058890000200a5a7 */ /* 0x000ee4000804007f */
[----:B---3--:R-:W-:Y:S05]  /*fb20*/  @!P2 BRA `(.L_x_36) ;  /* 0xfffffffc00eca947 */ /* 0x008fea000383ffff */
[----:B------:R-:W-:Y:S05]  /*fb30*/  BRA `(.L_x_153) ;  /* 0xffffff7c00d47947 */ /* 0x000fea000383ffff */
.L_x_48:
[----:B--2---:R-:W-:-:S04]  /*fb40*/  IMAD.U32 R3, RZ, RZ, UR4 ;  /* 0x00000004ff037e24 */ /* 0x004fc8000f8e00ff */
[----:B------:R2:W1:Y:S03]  /*fb50*/  SYNCS.PHASECHK.TRANS64.TRYWAIT P0, [R3+URZ+0x58890], R0 ;  /* 0x05889000030075a7 */ /* 0x000466000800017f */
[----:B-1----:R-:W-:Y:S05]  /*fb60*/  @!P0 NANOSLEEP.SYNCS 0x989680 ;  /* 0x009896800000895d */ /* 0x002fea0003900000 */
[----:B------:R-:W1:Y:S02]  /*fb70*/  @!P0 SYNCS.PHASECHK.TRANS64 P0, [R3+URZ+0x58890], R0 ;  /* 0x05889000030085a7 */ /* 0x000e64000800007f */
[----:B-1----:R-:W-:Y:S05]  /*fb80*/  @!P0 BRA `(.L_x_48) ;  /* 0xfffffffc00ec8947 */ /* 0x002fea000383ffff */
[----:B------:R-:W-:Y:S05]  /*fb90*/  BRA `(.L_x_154) ;  /* 0xffffffa000307947 */ /* 0x000fea000383ffff */
.L_x_50:
[----:B--2---:R-:W-:-:S04]  /*fba0*/  IMAD.U32 R3, RZ, RZ, UR6 ;  /* 0x00000006ff037e24 */ /* 0x004fc8000f8e00ff */
[----:B------:R2:W1:Y:S03]  /*fbb0*/  SYNCS.PHASECHK.TRANS64.TRYWAIT P0, [R3+URZ+0x58890], R0 ;  /* 0x05889000030075a7 */ /* 0x000466000800017f */
[----:B-1----:R-:W-:Y:S05]  /*fbc0*/  @!P0 NANOSLEEP.SYNCS 0x989680 ;  /* 0x009896800000895d */ /* 0x002fea0003900000 */
[----:B------:R-:W1:Y:S02]  /*fbd0*/  @!P0 SYNCS.PHASECHK.TRANS64 P0, [R3+URZ+0x58890], R0 ;  /* 0x05889000030085a7 */ /* 0x000e64000800007f */
[----:B-1----:R-:W-:Y:S05]  /*fbe0*/  @!P0 BRA `(.L_x_50) ;  /* 0xfffffffc00ec8947 */ /* 0x002fea000383ffff */
[----:B------:R-:W-:Y:S05]  /*fbf0*/  BRA `(.L_x_155) ;  /* 0xffffffa000487947 */ /* 0x000fea000383ffff */
.L_x_51:
[----:B--2---:R-:W-:-:S04]  /*fc00*/  IMAD.U32 R3, RZ, RZ, UR4 ;  /* 0x00000004ff037e24 */ /* 0x004fc8000f8e00ff */
[----:B------:R2:W4:Y:S03]  /*fc10*/  SYNCS.PHASECHK.TRANS64.TRYWAIT P0, [R3+URZ+0x588a0], R2 ;  /* 0x0588a002030075a7 */ /* 0x000526000800017f */
[----:B----4-:R-:W-:Y:S05]  /*fc20*/  @!P0 NANOSLEEP.SYNCS 0x989680 ;  /* 0x009896800000895d */ /* 0x010fea0003900000 */
[----:B------:R-:W4:Y:S02]  /*fc30*/  @!P0 SYNCS.PHASECHK.TRANS64 P0, [R3+URZ+0x588a0], R2 ;  /* 0x0588a002030085a7 */ /* 0x000f24000800007f */
[----:B----4-:R-:W-:Y:S05]  /*fc40*/  @!P0 BRA `(.L_x_51) ;  /* 0xfffffffc00ec8947 */ /* 0x010fea000383ffff */
[----:B------:R-:W-:Y:S05]  /*fc50*/  BRA `(.L_x_156) ;  /* 0xffffffa000507947 */ /* 0x000fea000383ffff */
.L_x_79:
[----:B-1----:R-:W-:-:S04]  /*fc60*/  IMAD.U32 R3, RZ, RZ, UR8 ;  /* 0x00000008ff037e24 */ /* 0x002fc8000f8e00ff */
[----:B------:R1:W2:Y:S03]  /*fc70*/  SYNCS.PHASECHK.TRANS64.TRYWAIT P1, [R3+URZ+0x58880], R4 ;  /* 0x05888004030075a7 */ /* 0x0002a6000802017f */
[----:B--2---:R-:W-:Y:S05]  /*fc80*/  @!P1 NANOSLEEP.SYNCS 0x989680 ;  /* 0x009896800000995d */ /* 0x004fea0003900000 */
[----:B------:R-:W2:Y:S02]  /*fc90*/  @!P1 SYNCS.PHASECHK.TRANS64 P1, [R3+URZ+0x58880], R4 ;  /* 0x05888004030095a7 */ /* 0x000ea4000802007f */
[----:B--2---:R-:W-:Y:S05]  /*fca0*/  @!P1 BRA `(.L_x_79) ;  /* 0xfffffffc00ec9947 */ /* 0x004fea000383ffff */
[----:B------:R-:W-:Y:S05]  /*fcb0*/  BRA `(.L_x_157) ;  /* 0xffffffbc00d47947 */ /* 0x000fea000383ffff */
.L_x_94:
[----:B--2---:R2:W3:Y:S02]  /*fcc0*/  SYNCS.PHASECHK.TRANS64.TRYWAIT P0, [R5+URZ+0x58860], R4 ;  /* 0x05886004050075a7 */ /* 0x0044e4000800017f */
[----:B---3--:R-:W-:Y:S05]  /*fcd0*/  @!P0 NANOSLEEP.SYNCS 0x989680 ;  /* 0x009896800000895d */ /* 0x008fea0003900000 */
[----:B------:R-:W3:Y:S02]  /*fce0*/  @!P0 SYNCS.PHASECHK.TRANS64 P0, [R5+URZ+0x58860], R4 ;  /* 0x05886004050085a7 */ /* 0x000ee4000800007f */
[----:B---3--:R-:W-:Y:S05]  /*fcf0*/  @!P0 BRA `(.L_x_94) ;  /* 0xfffffffc00f08947 */ /* 0x008fea000383ffff */
[----:B------:R-:W-:Y:S05]  /*fd00*/  BRA `(.L_x_158) ;  /* 0xffffffdc00347947 */ /* 0x000fea000383ffff */
.L_x_99:
[----:B-1----:R1:W2:Y:S02]  /*fd10*/  SYNCS.PHASECHK.TRANS64.TRYWAIT P0, [R7+URZ+0x58820], R4 ;  /* 0x05882004070075a7 */ /* 0x0022a4000800017f */
[----:B--2---:R-:W-:Y:S05]  /*fd20*/  @!P0 NANOSLEEP.SYNCS 0x989680 ;  /* 0x009896800000895d */ /* 0x004fea0003900000 */
[----:B------:R-:W2:Y:S02]  /*fd30*/  @!P0 SYNCS.PHASECHK.TRANS64 P0, [R7+URZ+0x58820], R4 ;  /* 0x05882004070085a7 */ /* 0x000ea4000800007f */
[----:B--2---:R-:W-:Y:S05]  /*fd40*/  @!P0 BRA `(.L_x_99) ;  /* 0xfffffffc00f08947 */ /* 0x004fea000383ffff */
[----:B------:R-:W-:Y:S05]  /*fd50*/  BRA `(.L_x_159) ;  /* 0xffffffdc00c47947 */ /* 0x000fea000383ffff */
.L_x_106:
[----:B-1----:R1:W2:Y:S02]  /*fd60*/  SYNCS.PHASECHK.TRANS64.TRYWAIT P0, [R6+URZ+0x58860], R7 ;  /* 0x05886007060075a7 */ /* 0x0022a4000800017f */
[----:B--2---:R-:W-:Y:S05]  /*fd70*/  @!P0 NANOSLEEP.SYNCS 0x989680 ;  /* 0x009896800000895d */ /* 0x004fea0003900000 */
[----:B------:R-:W2:Y:S02]  /*fd80*/  @!P0 SYNCS.PHASECHK.TRANS64 P0, [R6+URZ+0x58860], R7 ;  /* 0x05886007060085a7 */ /* 0x000ea4000800007f */
[----:B--2---:R-:W-:Y:S05]  /*fd90*/  @!P0 BRA `(.L_x_106) ;  /* 0xfffffffc00f08947 */ /* 0x004fea000383ffff */
[----:B------:R-:W-:Y:S05]  /*fda0*/  BRA `(.L_x_160) ;  /* 0xffffffe000b87947 */ /* 0x000fea000383ffff */
.L_x_111:
[----:B-1----:R1:W2:Y:S02]  /*fdb0*/  SYNCS.PHASECHK.TRANS64.TRYWAIT P0, [R7+URZ+0x58860], R8 ;  /* 0x05886008070075a7 */ /* 0x0022a4000800017f */
[----:B--2---:R-:W-:Y:S05]  /*fdc0*/  @!P0 NANOSLEEP.SYNCS 0x989680 ;  /* 0x009896800000895d */ /* 0x004fea0003900000 */
[----:B------:R-:W2:Y:S02]  /*fdd0*/  @!P0 SYNCS.PHASECHK.TRANS64 P0, [R7+URZ+0x58860], R8 ;  /* 0x05886008070085a7 */ /* 0x000ea4000800007f */
[----:B--2---:R-:W-:Y:S05]  /*fde0*/  @!P0 BRA `(.L_x_111) ;  /* 0xfffffffc00f08947 */ /* 0x004fea000383ffff */
[----:B------:R-:W-:Y:S05]  /*fdf0*/  BRA `(.L_x_161) ;  /* 0xffffffe4005c7947 */ /* 0x000fea000383ffff */
.L_x_116:
[----:B-1----:R1:W2:Y:S02]  /*fe00*/  SYNCS.PHASECHK.TRANS64.TRYWAIT P0, [R7+URZ+0x58820], R8 ;  /* 0x05882008070075a7 */ /* 0x0022a4000800017f */
[----:B--2---:R-:W-:Y:S05]  /*fe10*/  @!P0 NANOSLEEP.SYNCS 0x989680 ;  /* 0x009896800000895d */ /* 0x004fea0003900000 */
[----:B------:R-:W2:Y:S02]  /*fe20*/  @!P0 SYNCS.PHASECHK.TRANS64 P0, [R7+URZ+0x58820], R8 ;  /* 0x05882008070085a7 */ /* 0x000ea4000800007f */
[----:B--2---:R-:W-:Y:S05]  /*fe30*/  @!P0 BRA `(.L_x_116) ;  /* 0xfffffffc00f08947 */ /* 0x004fea000383ffff */
[----:B------:R-:W-:Y:S05]  /*fe40*/  BRA `(.L_x_162) ;  /* 0xffffffe800147947 */ /* 0x000fea000383ffff */
.L_x_123:
[----:B-1----:R1:W2:Y:S02]  /*fe50*/  SYNCS.PHASECHK.TRANS64.TRYWAIT P0, [R7+URZ+0x58860], R6 ;  /* 0x05886006070075a7 */ /* 0x0022a4000800017f */
[----:B--2---:R-:W-:Y:S05]  /*fe60*/  @!P0 NANOSLEEP.SYNCS 0x989680 ;  /* 0x009896800000895d */ /* 0x004fea0003900000 */
[----:B------:R-:W2:Y:S02]  /*fe70*/  @!P0 SYNCS.PHASECHK.TRANS64 P0, [R7+URZ+0x58860], R6 ;  /* 0x05886006070085a7 */ /* 0x000ea4000800007f */
[----:B--2---:R-:W-:Y:S05]  /*fe80*/  @!P0 BRA `(.L_x_123) ;  /* 0xfffffffc00f08947 */ /* 0x004fea000383ffff */
[----:B------:R-:W-:Y:S05]  /*fe90*/  BRA `(.L_x_163) ;  /* 0xffffffec00187947 */ /* 0x000fea000383ffff */
.L_x_133:
[----:B-1----:R1:W2:Y:S02]  /*fea0*/  SYNCS.PHASECHK.TRANS64.TRYWAIT P4, [R8+URZ+0x58820], R7 ;  /* 0x05882007080075a7 */ /* 0x0022a4000808017f */
[----:B--2---:R-:W-:Y:S05]  /*feb0*/  @!P4 NANOSLEEP.SYNCS 0x989680 ;  /* 0x009896800000c95d */ /* 0x004fea0003900000 */
[----:B------:R-:W2:Y:S02]  /*fec0*/  @!P4 SYNCS.PHASECHK.TRANS64 P4, [R8+URZ+0x58820], R7 ;  /* 0x058820070800c5a7 */ /* 0x000ea4000808007f */
[----:B--2---:R-:W-:Y:S05]  /*fed0*/  @!P4 BRA `(.L_x_133) ;  /* 0xfffffffc00f0c947 */ /* 0x004fea000383ffff */
[----:B------:R-:W-:Y:S05]  /*fee0*/  BRA `(.L_x_164) ;  /* 0xfffffff0001c7947 */ /* 0x000fea000383ffff */
.L_x_140:
[----:B-1----:R1:W2:Y:S02]  /*fef0*/  SYNCS.PHASECHK.TRANS64.TRYWAIT P4, [R8+URZ+0x58820], R9 ;  /* 0x05882009080075a7 */ /* 0x0022a4000808017f */
[----:B--2---:R-:W-:Y:S05]  /*ff00*/  @!P4 NANOSLEEP.SYNCS 0x989680 ;  /* 0x009896800000c95d */ /* 0x004fea0003900000 */
[----:B------:R-:W2:Y:S02]  /*ff10*/  @!P4 SYNCS.PHASECHK.TRANS64 P4, [R8+URZ+0x58820], R9 ;  /* 0x058820090800c5a7 */ /* 0x000ea4000808007f */
[----:B--2---:R-:W-:Y:S05]  /*ff20*/  @!P4 BRA `(.L_x_140) ;  /* 0xfffffffc00f0c947 */ /* 0x004fea000383ffff */
[----:B------:R-:W-:Y:S05]  /*ff30*/  BRA `(.L_x_165) ;  /* 0xfffffff400207947 */ /* 0x000fea000383ffff */
.L_x_166:
[----:B------:R-:W-:-:S00]  /*ff40*/  BRA `(.L_x_166) ;  /* 0xfffffffc00fc7947 */ /* 0x000fc0000383ffff */
[----:B------:R-:W-:-:S00]  /*ff50*/  NOP ;  /* 0x0000000000007918 */ /* 0x000fc00000000000 */
        /* <DEDUP_REMOVED lines=10> */
.L_x_167:


//--------------------- .nv.global.init           --------------------------
	.section	.nv.global.init,"aw",@progbits
.nv.global.init:
	.type		$str$24,@object
	.size		$str$24,($str$25 - $str$24)
$str$24:
        /*0000*/ 	.byte	0x28, 0x61, 0x64, 0x64, 0x72, 0x65, 0x73, 0x73, 0x20, 0x26, 0x20, 0x6d, 0x61, 0x73, 0x6b, 0x29
        /*0010*/ 	.byte	0x20, 0x3d, 0x3d, 0x20, 0x30, 0x00
	.type		$str$25,@object
	.size		$str$25,(__unnamed_1 - $str$25)
$str$25:
        /*0016*/ 	.byte	0x2f, 0x74, 0x6d, 0x70, 0x2f, 0x63, 0x75, 0x74, 0x6c, 0x61, 0x73, 0x73, 0x5f, 0x73, 0x77, 0x65
        /*0026*/ 	.byte	0x65, 0x70, 0x5f, 0x73, 0x72, 0x63, 0x2f, 0x69, 0x6e, 0x63, 0x6c, 0x75, 0x64, 0x65, 0x2f, 0x63
        /*0036*/ 	.byte	0x75, 0x74, 0x65, 0x2f, 0x70, 0x6f, 0x69, 0x6e, 0x74, 0x65, 0x72, 0x5f, 0x66, 0x6c, 0x61, 0x67
        /*0046*/ 	.byte	0x67, 0x65, 0x64, 0x2e, 0x68, 0x70, 0x70, 0x00
	.type		__unnamed_1,@object
	.size		__unnamed_1,(__unnamed_2 - __unnamed_1)
__unnamed_1:
        /* <DEDUP_REMOVED lines=28> */
        /*020e*/ 	.byte	0x3e, 0x3e, 0x3e, 0x3e, 0x3e, 0x5d, 0x00
	.type		__unnamed_2,@object
	.size		__unnamed_2,(.L_1 - __unnamed_2)
__unnamed_2:
        /* <DEDUP_REMOVED lines=29> */
.L_1:


//--------------------- .nv.shared._ZN7cutlass13device_kernelINS_4fmha6kernel28FmhaKernelTmaWarpSpecializedINS1_10collective33FmhaBwdMainloopTmaWarpSpecializedINS_6half_tEfN4cute5tupleIJNS7_1CILi128EEESA_SA_EEENS4_16FusionBwdAdapterINS4_12CausalFusionEEEJEEENS4_17FmhaBwdEpilogueKVIS6_fNS8_IJNS9_ILi64EEESA_SA_EEEEENS2_23TileSchedulerBwdAdapterINS2_23IndividualTileSchedulerEEEJEEEEEvNT_6ParamsE --------------------------
	.section	.nv.shared._ZN7cutlass13device_kernelINS_4fmha6kernel28FmhaKernelTmaWarpSpecializedINS1_10collective33FmhaBwdMainloopTmaWarpSpecializedINS_6half_tEfN4cute5tupleIJNS7_1CILi128EEESA_SA_EEENS4_16FusionBwdAdapterINS4_12CausalFusionEEEJEEENS4_17FmhaBwdEpilogueKVIS6_fNS8_IJNS9_ILi64EEESA_SA_EEEEENS2_23TileSchedulerBwdAdapterINS2_23IndividualTileSchedulerEEEJEEEEEvNT_6ParamsE,"aw",@nobits
	.sectionflags	@""
	.align	16
	.zero		1024


//--------------------- .nv.shared.reserved.0     --------------------------
	.section	.nv.shared.reserved.0,"aw",@nobits
	.weak		__nv_reservedSMEM_offset_0_alias
	.size		__nv_reservedSMEM_offset_0_alias, 0, 0
	.other		__nv_reservedSMEM_offset_0_alias,@"STO_CUDA_RESERVED_SHARED STV_DEFAULT"
__nv_reservedSMEM_offset_0_alias:
	.zero		0


//--------------------- .nv.global                --------------------------
	.section	.nv.global,"aw",@nobits
.nv.global:
	.type		_ZN39_INTERNAL_361aff91_4_k_cu_9d174252_39354cute1_E,@object
	.size		_ZN39_INTERNAL_361aff91_4_k_cu_9d174252_39354cute1_E,(_ZN39_INTERNAL_361aff91_4_k_cu_9d174252_39354cuda3std3__45__cpo6cbeginE - _ZN39_INTERNAL_361aff91_4_k_cu_9d174252_39354cute1_E)
_ZN39_INTERNAL_361aff91_4_k_cu_9d174252_39354cute1_E:
	.zero		1
	.type		_ZN39_INTERNAL_361aff91_4_k_cu_9d174252_39354cuda3std3__45__cpo6cbeginE,@object
	.size		_ZN39_INTERNAL_361aff91_4_k_cu_9d174252_39354cuda3std3__45__cpo6cbeginE,(_ZN39_INTERNAL_361aff91_4_k_cu_9d174252_39354cuda3std3__48in_placeE - _ZN39_INTERNAL_361aff91_4_k_cu_9d174252_39354cuda3std3__45__cpo6cbeginE)
_ZN39_INTERNAL_361aff91_4_k_cu_9d174252_39354cuda3std3__45__cpo6cbeginE:
	.zero		1
	.type		_ZN39_INTERNAL_361aff91_4_k_cu_9d174252_39354cuda3std3__48in_placeE,@object
	.size		_ZN39_INTERNAL_361aff91_4_k_cu_9d174252_39354cuda3std3__48in_placeE,(_ZN39_INTERNAL_361aff91_4_k_cu_9d174252_39354cuda3std6ranges3__45__cpo9iter_moveE - _ZN39_INTERNAL_361aff91_4_k_cu_9d174252_39354cuda3std3__48in_placeE)
_ZN39_INTERNAL_361aff91_4_k_cu_9d174252_39354cuda3std3__48in_placeE:
	.zero		1
	.type		_ZN39_INTERNAL_361aff91_4_k_cu_9d174252_39354cuda3std6ranges3__45__cpo9iter_moveE,@object
	.size		_ZN39_INTERNAL_361aff91_4_k_cu_9d174252_39354cuda3std6ranges3__45__cpo9iter_moveE,(_ZN39_INTERNAL_361aff91_4_k_cu_9d174252_39354cuda3std3__45__cpo5beginE - _ZN39_INTERNAL_361aff91_4_k_cu_9d174252_39354cuda3std6ranges3__45__cpo9iter_moveE)
_ZN39_INTERNAL_361aff91_4_k_cu_9d174252_39354cuda3std6ranges3__45__cpo9iter_moveE:
	.zero		1
	.type		_ZN39_INTERNAL_361aff91_4_k_cu_9d174252_39354cuda3std3__45__cpo5beginE,@object
	.size		_ZN39_INTERNAL_361aff91_4_k_cu_9d174252_39354cuda3std3__45__cpo5beginE,(_ZN39_INTERNAL_361aff91_4_k_cu_9d174252_39354cuda3std3__441_GLOBAL__N__361aff91_4_k_cu_9d174252_39356ignoreE - _ZN39_INTERNAL_361aff91_4_k_cu_9d174252_39354cuda3std3__45__cpo5beginE)
_ZN39_INTERNAL_361aff91_4_k_cu_9d174252_39354cuda3std3__45__cpo5beginE:
	.zero		1
	.type		_ZN39_INTERNAL_361aff91_4_k_cu_9d174252_39354cuda3std3__441_GLOBAL__N__361aff91_4_k_cu_9d174252_39356ignoreE,@object
	.size		_ZN39_INTERNAL_361aff91_4_k_cu_9d174252_39354cuda3std3__441_GLOBAL__N__361aff91_4_k_cu_9d174252_39356ignoreE,(_ZN39_INTERNAL_361aff91_4_k_cu_9d174252_39354cute7productE - _ZN39_INTERNAL_361aff91_4_k_cu_9d174252_39354cuda3std3__441_GLOBAL__N__361aff91_4_k_cu_9d174252_39356ignoreE)
_ZN39_INTERNAL_361aff91_4_k_cu_9d174252_39354cuda3std3__441_GLOBAL__N__361aff91_4_k_cu_9d174252_39356ignoreE:
	.zero		1
	.type		_ZN39_INTERNAL_361aff91_4_k_cu_9d174252_39354cute7productE,@object
	.size		_ZN39_INTERNAL_361aff91_4_k_cu_9d174252_39354cute7productE,(_ZN39_INTERNAL_361aff91_4_k_cu_9d174252_39354cuda3std3__45__cpo3endE - _ZN39_INTERNAL_361aff91_4_k_cu_9d174252_39354cute7productE)
_ZN39_INTERNAL_361aff91_4_k_cu_9d174252_39354cute7productE:
	.zero		1
	.type		_ZN39_INTERNAL_361aff91_4_k_cu_9d174252_39354cuda3std3__45__cpo3endE,@object
	.size		_ZN39_INTERNAL_361aff91_4_k_cu_9d174252_39354cuda3std3__45__cpo3endE,(_ZN39_INTERNAL_361aff91_4_k_cu_9d174252_39354cuda3std3__419piecewise_constructE - _ZN39_INTERNAL_361aff91_4_k_cu_9d174252_39354cuda3std3__45__cpo3endE)
_ZN39_INTERNAL_361aff91_4_k_cu_9d174252_39354cuda3std3__45__cpo3endE:
	.zero		1
	.type		_ZN39_INTERNAL_361aff91_4_k_cu_9d174252_39354cuda3std3__419piecewise_constructE,@object
	.size		_ZN39_INTERNAL_361aff91_4_k_cu_9d174252_39354cuda3std3__419piecewise_constructE,(_ZN39_INTERNAL_361aff91_4_k_cu_9d174252_39354cuda3std3__45__cpo4cendE - _ZN39_INTERNAL_361aff91_4_k_cu_9d174252_39354cuda3std3__419piecewise_constructE)
_ZN39_INTERNAL_361aff91_4_k_cu_9d174252_39354cuda3std3__419piecewise_constructE:
	.zero		1
	.type		_ZN39_INTERNAL_361aff91_4_k_cu_9d174252_39354cuda3std3__45__cpo4cendE,@object
	.size		_ZN39_INTERNAL_361aff91_4_k_cu_9d174252_39354cuda3std3__45__cpo4cendE,(_ZN39_INTERNAL_361aff91_4_k_cu_9d174252_39354cuda3std6ranges3__45__cpo4swapE - _ZN39_INTERNAL_361aff91_4_k_cu_9d174252_39354cuda3std3__45__cpo4cendE)
_ZN39_INTERNAL_361aff91_4_k_cu_9d174252_39354cuda3std3__45__cpo4cendE:
	.zero		1
	.type		_ZN39_INTERNAL_361aff91_4_k_cu_9d174252_39354cuda3std6ranges3__45__cpo4swapE,@object
	.size		_ZN39_INTERNAL_361aff91_4_k_cu_9d174252_39354cuda3std6ranges3__45__cpo4swapE,(.L_9 - _ZN39_INTERNAL_361aff91_4_k_cu_9d174252_39354cuda3std6ranges3__45__cpo4swapE)
_ZN39_INTERNAL_361aff91_4_k_cu_9d174252_39354cuda3std6ranges3__45__cpo4swapE:
	.zero		1
.L_9:


//--------------------- .nv.constant0._ZN7cutlass13device_kernelINS_4fmha6kernel28FmhaKernelTmaWarpSpecializedINS1_10collective33FmhaBwdMainloopTmaWarpSpecializedINS_6half_tEfN4cute5tupleIJNS7_1CILi128EEESA_SA_EEENS4_16FusionBwdAdapterINS4_12CausalFusionEEEJEEENS4_17FmhaBwdEpilogueKVIS6_fNS8_IJNS9_ILi64EEESA_SA_EEEEENS2_23TileSchedulerBwdAdapterINS2_23IndividualTileSchedulerEEEJEEEEEvNT_6ParamsE --------------------------
	.section	.nv.constant0._ZN7cutlass13device_kernelINS_4fmha6kernel28FmhaKernelTmaWarpSpecializedINS1_10collective33FmhaBwdMainloopTmaWarpSpecializedINS_6half_tEfN4cute5tupleIJNS7_1CILi128EEESA_SA_EEENS4_16FusionBwdAdapterINS4_12CausalFusionEEEJEEENS4_17FmhaBwdEpilogueKVIS6_fNS8_IJNS9_ILi64EEESA_SA_EEEEENS2_23TileSchedulerBwdAdapterINS2_23IndividualTileSchedulerEEEJEEEEEvNT_6ParamsE,"a",@progbits
	.sectionflags	@""
	.align	4
.nv.constant0._ZN7cutlass13device_kernelINS_4fmha6kernel28FmhaKernelTmaWarpSpecializedINS1_10collective33FmhaBwdMainloopTmaWarpSpecializedINS_6half_tEfN4cute5tupleIJNS7_1CILi128EEESA_SA_EEENS4_16FusionBwdAdapterINS4_12CausalFusionEEEJEEENS4_17FmhaBwdEpilogueKVIS6_fNS8_IJNS9_ILi64EEESA_SA_EEEEENS2_23TileSchedulerBwdAdapterINS2_23IndividualTileSchedulerEEEJEEEEEvNT_6ParamsE:
	.zero		4352


//--------------------- SYMBOLS --------------------------

	.type		.nv.reservedSmem.offset0,@object
	.size		.nv.reservedSmem.offset0,0x4
	.type		__assertfail,@function
